	.target	sm_100a

	.elftype	@"ET_EXEC"


//--------------------- .note.nv.tkinfo           --------------------------
	.section	.note.nv.tkinfo,"",@"SHT_NOTE"
	.sectionflags	@"SHF_NOTE_NV_TKINFO"
	.tkinfo
        /*0018*/ 	.word	0x00000002
        /*0030*/ 	.string	""
        /*0030*/ 	.string	"ptxas"
        /*0030*/ 	.string	"Cuda compilation tools, release 13.0, V13.0.88"
        /*0030*/ 	.string	"Build cuda_13.0.r13.0/compiler.36424714_0"
        /*0030*/ 	.string	"-arch sm_100a -m 64 "



//--------------------- .note.nv.cuinfo           --------------------------
	.section	.note.nv.cuinfo,"",@"SHT_NOTE"
	.sectionflags	@"SHF_NOTE_NV_CUINFO"
        /*0018*/ 	.short	0x0002
        /*001a*/ 	.short	0x0064
        /*001c*/ 	.short	0x0082
	.zero		2


//--------------------- .nv.info                  --------------------------
	.section	.nv.info,"",@"SHT_CUDA_INFO"
	.align	4


	//----- nvinfo : EIATTR_REGCOUNT
	.align		4
        /*0000*/ 	.byte	0x04, 0x2f
        /*0002*/ 	.short	(.L_19 - .L_18)
	.align		4
.L_18:
        /*0004*/ 	.word	index@(_ZN7cutlass13device_kernelINS_4gemm6kernel13GemmUniversalIN4cute5tupleIJiiiiEEENS1_10collective13CollectiveMmaINS1_35MainloopSm100TmaUmmaWarpSpecializedILi4ELi2ELi2ENS5_IJNS4_1CILi2EEENSA_ILi1EEESC_EEEEENS5_IJNSA_ILi256EEESF_NSA_ILi32EEEEEENS_10bfloat16_tENS5_IJlSC_lEEESI_SJ_NS4_8TiledMMAINS4_8MMA_AtomIJNS4_26SM100_MMA_F16BF16_2x1SM_SSISI_SI_fLi256ELi256ELNS4_4UMMA5MajorE0ELSO_0ELNSN_7ScaleInE0ELSP_0EEEEEENS4_6LayoutINS5_IJSC_SC_SC_EEENS5_IJNSA_ILi0EEESU_SU_EEEEENS5_IJNS4_10UnderscoreESX_SX_EEEEENS4_18SM100_TMA_2SM_LOADENS4_14ComposedLayoutINS4_7SwizzleILi2ELi4ELi3EEENS4_18smem_ptr_flag_bitsILi16EEENSS_INS5_IJNSA_ILi8EEESG_EEENS5_IJSG_SC_EEEEEEEvNS4_8identityES10_S1A_vS1B_EENS_8epilogue10collective18CollectiveEpilogueINS1D_23Sm100TmaWarpSpecializedILi4ELi2ELi64ELb1ELb0EEEJNS5_IJNSA_ILi128EEESF_SG_EEENS5_IJNSS_IS1I_SC_EENSS_INSA_ILi64EEESC_EEEEESI_SJ_SI_SJ_NS1D_6fusion15FusionCallbacksIS1H_NS1O_17LinearCombinationISI_fSI_fLNS_15FloatRoundStyleE2EEES1J_S1N_JEEENS4_5SM1004TMEM4LOAD26SM100_TMEM_LOAD_32dp32b64xENS4_13SM90_TMA_LOADENS11_INS12_ILi3ELi4ELi3EEES15_NSS_INS5_IJS16_S1L_EEENS5_IJS1L_SC_EEEEEEENS4_39AutoVectorizingCopyWithAssumedAlignmentILi128EEENS4_14SM90_TMA_STOREES23_S25_S25_EEEvvEEEEvNT_6ParamsE)
        /*0008*/ 	.word	0x000000ba


	//----- nvinfo : EIATTR_FRAME_SIZE
	.align		4
.L_19:
        /*000c*/ 	.byte	0x04, 0x11
        /*000e*/ 	.short	(.L_21 - .L_20)
	.align		4
.L_20:
        /*0010*/ 	.word	index@($__internal_2_$__cuda_sm10x_tcgen05_guardrail_trap_unallocated_columns_being_dealloced)
        /*0014*/ 	.word	0x00000000


	//----- nvinfo : EIATTR_FRAME_SIZE
	.align		4
.L_21:
        /*0018*/ 	.byte	0x04, 0x11
        /*001a*/ 	.short	(.L_23 - .L_22)
	.align		4
.L_22:
        /*001c*/ 	.word	index@($__internal_1_$__cuda_sm10x_tcgen05_guardrail_trap_phase_invalid_during_alloc)
        /*0020*/ 	.word	0x00000000


	//----- nvinfo : EIATTR_FRAME_SIZE
	.align		4
.L_23:
        /*0024*/ 	.byte	0x04, 0x11
        /*0026*/ 	.short	(.L_25 - .L_24)
	.align		4
.L_24:
        /*0028*/ 	.word	index@($__internal_0_$__cuda_sm10x_tcgen05_guardrail_trap_col_being_dealloced_not_returned_by_alloc)
        /*002c*/ 	.word	0x00000000


	//----- nvinfo : EIATTR_FRAME_SIZE
	.align		4
.L_25:
        /*0030*/ 	.byte	0x04, 0x11
        /*0032*/ 	.short	(.L_27 - .L_26)
	.align		4
.L_26:
        /*0034*/ 	.word	index@(_ZN7cutlass13device_kernelINS_4gemm6kernel13GemmUniversalIN4cute5tupleIJiiiiEEENS1_10collective13CollectiveMmaINS1_35MainloopSm100TmaUmmaWarpSpecializedILi4ELi2ELi2ENS5_IJNS4_1CILi2EEENSA_ILi1EEESC_EEEEENS5_IJNSA_ILi256EEESF_NSA_ILi32EEEEEENS_10bfloat16_tENS5_IJlSC_lEEESI_SJ_NS4_8TiledMMAINS4_8MMA_AtomIJNS4_26SM100_MMA_F16BF16_2x1SM_SSISI_SI_fLi256ELi256ELNS4_4UMMA5MajorE0ELSO_0ELNSN_7ScaleInE0ELSP_0EEEEEENS4_6LayoutINS5_IJSC_SC_SC_EEENS5_IJNSA_ILi0EEESU_SU_EEEEENS5_IJNS4_10UnderscoreESX_SX_EEEEENS4_18SM100_TMA_2SM_LOADENS4_14ComposedLayoutINS4_7SwizzleILi2ELi4ELi3EEENS4_18smem_ptr_flag_bitsILi16EEENSS_INS5_IJNSA_ILi8EEESG_EEENS5_IJSG_SC_EEEEEEEvNS4_8identityES10_S1A_vS1B_EENS_8epilogue10collective18CollectiveEpilogueINS1D_23Sm100TmaWarpSpecializedILi4ELi2ELi64ELb1ELb0EEEJNS5_IJNSA_ILi128EEESF_SG_EEENS5_IJNSS_IS1I_SC_EENSS_INSA_ILi64EEESC_EEEEESI_SJ_SI_SJ_NS1D_6fusion15FusionCallbacksIS1H_NS1O_17LinearCombinationISI_fSI_fLNS_15FloatRoundStyleE2EEES1J_S1N_JEEENS4_5SM1004TMEM4LOAD26SM100_TMEM_LOAD_32dp32b64xENS4_13SM90_TMA_LOADENS11_INS12_ILi3ELi4ELi3EEES15_NSS_INS5_IJS16_S1L_EEENS5_IJS1L_SC_EEEEEEENS4_39AutoVectorizingCopyWithAssumedAlignmentILi128EEENS4_14SM90_TMA_STOREES23_S25_S25_EEEvvEEEEvNT_6ParamsE)
        /*0038*/ 	.word	0x00000000


	//----- nvinfo : EIATTR_MIN_STACK_SIZE
	.align		4
.L_27:
        /*003c*/ 	.byte	0x04, 0x12
        /*003e*/ 	.short	(.L_29 - .L_28)
	.align		4
.L_28:
        /*0040*/ 	.word	index@(_ZN7cutlass13device_kernelINS_4gemm6kernel13GemmUniversalIN4cute5tupleIJiiiiEEENS1_10collective13CollectiveMmaINS1_35MainloopSm100TmaUmmaWarpSpecializedILi4ELi2ELi2ENS5_IJNS4_1CILi2EEENSA_ILi1EEESC_EEEEENS5_IJNSA_ILi256EEESF_NSA_ILi32EEEEEENS_10bfloat16_tENS5_IJlSC_lEEESI_SJ_NS4_8TiledMMAINS4_8MMA_AtomIJNS4_26SM100_MMA_F16BF16_2x1SM_SSISI_SI_fLi256ELi256ELNS4_4UMMA5MajorE0ELSO_0ELNSN_7ScaleInE0ELSP_0EEEEEENS4_6LayoutINS5_IJSC_SC_SC_EEENS5_IJNSA_ILi0EEESU_SU_EEEEENS5_IJNS4_10UnderscoreESX_SX_EEEEENS4_18SM100_TMA_2SM_LOADENS4_14ComposedLayoutINS4_7SwizzleILi2ELi4ELi3EEENS4_18smem_ptr_flag_bitsILi16EEENSS_INS5_IJNSA_ILi8EEESG_EEENS5_IJSG_SC_EEEEEEEvNS4_8identityES10_S1A_vS1B_EENS_8epilogue10collective18CollectiveEpilogueINS1D_23Sm100TmaWarpSpecializedILi4ELi2ELi64ELb1ELb0EEEJNS5_IJNSA_ILi128EEESF_SG_EEENS5_IJNSS_IS1I_SC_EENSS_INSA_ILi64EEESC_EEEEESI_SJ_SI_SJ_NS1D_6fusion15FusionCallbacksIS1H_NS1O_17LinearCombinationISI_fSI_fLNS_15FloatRoundStyleE2EEES1J_S1N_JEEENS4_5SM1004TMEM4LOAD26SM100_TMEM_LOAD_32dp32b64xENS4_13SM90_TMA_LOADENS11_INS12_ILi3ELi4ELi3EEES15_NSS_INS5_IJS16_S1L_EEENS5_IJS1L_SC_EEEEEEENS4_39AutoVectorizingCopyWithAssumedAlignmentILi128EEENS4_14SM90_TMA_STOREES23_S25_S25_EEEvvEEEEvNT_6ParamsE)
        /*0044*/ 	.word	0x00000000
.L_29:


//--------------------- .nv.compat                --------------------------
	.section	.nv.compat,"",@"SHT_CUDA_COMPAT_INFO"
	.align	4
        /*0000*/ 	.byte	0x02, 0x09, 0x01, 0x00, 0x02, 0x02, 0x02, 0x00, 0x02, 0x05, 0x05, 0x00, 0x03, 0x07, 0x01, 0x01
        /*0010*/ 	.byte	0x02, 0x03, 0x01, 0x00, 0x02, 0x06, 0x01, 0x00, 0x04, 0x0b, 0x08, 0x00, 0x09, 0x00, 0x00, 0x00
        /*0020*/ 	.byte	0x00, 0x00, 0x00, 0x00


//--------------------- .nv.info._ZN7cutlass13device_kernelINS_4gemm6kernel13GemmUniversalIN4cute5tupleIJiiiiEEENS1_10collective13CollectiveMmaINS1_35MainloopSm100TmaUmmaWarpSpecializedILi4ELi2ELi2ENS5_IJNS4_1CILi2EEENSA_ILi1EEESC_EEEEENS5_IJNSA_ILi256EEESF_NSA_ILi32EEEEEENS_10bfloat16_tENS5_IJlSC_lEEESI_SJ_NS4_8TiledMMAINS4_8MMA_AtomIJNS4_26SM100_MMA_F16BF16_2x1SM_SSISI_SI_fLi256ELi256ELNS4_4UMMA5MajorE0ELSO_0ELNSN_7ScaleInE0ELSP_0EEEEEENS4_6LayoutINS5_IJSC_SC_SC_EEENS5_IJNSA_ILi0EEESU_SU_EEEEENS5_IJNS4_10UnderscoreESX_SX_EEEEENS4_18SM100_TMA_2SM_LOADENS4_14ComposedLayoutINS4_7SwizzleILi2ELi4ELi3EEENS4_18smem_ptr_flag_bitsILi16EEENSS_INS5_IJNSA_ILi8EEESG_EEENS5_IJSG_SC_EEEEEEEvNS4_8identityES10_S1A_vS1B_EENS_8epilogue10collective18CollectiveEpilogueINS1D_23Sm100TmaWarpSpecializedILi4ELi2ELi64ELb1ELb0EEEJNS5_IJNSA_ILi128EEESF_SG_EEENS5_IJNSS_IS1I_SC_EENSS_INSA_ILi64EEESC_EEEEESI_SJ_SI_SJ_NS1D_6fusion15FusionCallbacksIS1H_NS1O_17LinearCombinationISI_fSI_fLNS_15FloatRoundStyleE2EEES1J_S1N_JEEENS4_5SM1004TMEM4LOAD26SM100_TMEM_LOAD_32dp32b64xENS4_13SM90_TMA_LOADENS11_INS12_ILi3ELi4ELi3EEES15_NSS_INS5_IJS16_S1L_EEENS5_IJS1L_SC_EEEEEEENS4_39AutoVectorizingCopyWithAssumedAlignmentILi128EEENS4_14SM90_TMA_STOREES23_S25_S25_EEEvvEEEEvNT_6ParamsE --------------------------
	.section	.nv.info._ZN7cutlass13device_kernelINS_4gemm6kernel13GemmUniversalIN4cute5tupleIJiiiiEEENS1_10collective13CollectiveMmaINS1_35MainloopSm100TmaUmmaWarpSpecializedILi4ELi2ELi2ENS5_IJNS4_1CILi2EEENSA_ILi1EEESC_EEEEENS5_IJNSA_ILi256EEESF_NSA_ILi32EEEEEENS_10bfloat16_tENS5_IJlSC_lEEESI_SJ_NS4_8TiledMMAINS4_8MMA_AtomIJNS4_26SM100_MMA_F16BF16_2x1SM_SSISI_SI_fLi256ELi256ELNS4_4UMMA5MajorE0ELSO_0ELNSN_7ScaleInE0ELSP_0EEEEEENS4_6LayoutINS5_IJSC_SC_SC_EEENS5_IJNSA_ILi0EEESU_SU_EEEEENS5_IJNS4_10UnderscoreESX_SX_EEEEENS4_18SM100_TMA_2SM_LOADENS4_14ComposedLayoutINS4_7SwizzleILi2ELi4ELi3EEENS4_18smem_ptr_flag_bitsILi16EEENSS_INS5_IJNSA_ILi8EEESG_EEENS5_IJSG_SC_EEEEEEEvNS4_8identityES10_S1A_vS1B_EENS_8epilogue10collective18CollectiveEpilogueINS1D_23Sm100TmaWarpSpecializedILi4ELi2ELi64ELb1ELb0EEEJNS5_IJNSA_ILi128EEESF_SG_EEENS5_IJNSS_IS1I_SC_EENSS_INSA_ILi64EEESC_EEEEESI_SJ_SI_SJ_NS1D_6fusion15FusionCallbacksIS1H_NS1O_17LinearCombinationISI_fSI_fLNS_15FloatRoundStyleE2EEES1J_S1N_JEEENS4_5SM1004TMEM4LOAD26SM100_TMEM_LOAD_32dp32b64xENS4_13SM90_TMA_LOADENS11_INS12_ILi3ELi4ELi3EEES15_NSS_INS5_IJS16_S1L_EEENS5_IJS1L_SC_EEEEEEENS4_39AutoVectorizingCopyWithAssumedAlignmentILi128EEENS4_14SM90_TMA_STOREES23_S25_S25_EEEvvEEEEvNT_6ParamsE,"",@"SHT_CUDA_INFO"
	.sectionflags	@""
	.align	4


	//----- nvinfo : EIATTR_CUDA_API_VERSION
	.align		4
        /*0000*/ 	.byte	0x04, 0x37
        /*0002*/ 	.short	(.L_31 - .L_30)
.L_30:
        /*0004*/ 	.word	0x00000082


	//----- nvinfo : EIATTR_KPARAM_INFO
	.align		4
.L_31:
        /*0008*/ 	.byte	0x04, 0x17
        /*000a*/ 	.short	(.L_33 - .L_32)
.L_32:
        /*000c*/ 	.word	0x00000000
        /*0010*/ 	.short	0x0000
        /*0012*/ 	.short	0x0000
        /*0014*/ 	.byte	0x00, 0xf0, 0x01, 0x20


	//----- nvinfo : EIATTR_AT_ENTRY_FRAGMENTS
	.align		4
.L_33:
        /*0018*/ 	.byte	0x04, 0x4f
        /*001a*/ 	.short	(.L_35 - .L_34)


	//   ....[0]....
.L_34:
        /*001c*/ 	.word	0x00000007


	//----- nvinfo : EIATTR_RESERVED_SMEM_USED
	.align		4
.L_35:
        /*0020*/ 	.byte	0x01, 0x41
	.zero		2


	//----- nvinfo : EIATTR_SPARSE_MMA_MASK
	.align		4
        /*0024*/ 	.byte	0x03, 0x50
        /*0026*/ 	.short	0x0000


	//----- nvinfo : EIATTR_TCGEN05_2CTA_USED
	.align		4
        /*0028*/ 	.byte	0x01, 0x52
	.zero		2


	//----- nvinfo : EIATTR_MAXREG_COUNT
	.align		4
        /*002c*/ 	.byte	0x03, 0x1b
        /*002e*/ 	.short	0x00ff


	//----- nvinfo : EIATTR_NUM_BARRIERS
	.align		4
        /*0030*/ 	.byte	0x02, 0x4c
        /*0032*/ 	.byte	0x07
	.zero		1


	//----- nvinfo : EIATTR_EXTERNS
	.align		4
        /*0034*/ 	.byte	0x04, 0x0f
        /*0036*/ 	.short	(.L_37 - .L_36)


	//   ....[0]....
	.align		4
.L_36:
        /*0038*/ 	.word	index@(__assertfail)


	//----- nvinfo : EIATTR_MERCURY_ISA_VERSION
	.align		4
.L_37:
        /*003c*/ 	.byte	0x03, 0x5f
        /*003e*/ 	.short	0x0101


	//----- nvinfo : EIATTR_INT_WARP_WIDE_INSTR_OFFSETS
	.align		4
        /*0040*/ 	.byte	0x04, 0x31
        /*0042*/ 	.short	(.L_39 - .L_38)


	//   ....[0]....
.L_38:
        /*0044*/ 	.word	0x00000cd0


	//   ....[1]....
        /*0048*/ 	.word	0x00000d70


	//   ....[2]....
        /*004c*/ 	.word	0x000020a0


	//   ....[3]....
        /*0050*/ 	.word	0x00003d80


	//   ....[4]....
        /*0054*/ 	.word	0x00003da0


	//   ....[5]....
        /*0058*/ 	.word	0x00003dd0


	//   ....[6]....
        /*005c*/ 	.word	0x00004710


	//   ....[7]....
        /*0060*/ 	.word	0x00004780


	//   ....[8]....
        /*0064*/ 	.word	0x00004860


	//   ....[9]....
        /*0068*/ 	.word	0x000048e0


	//   ....[10]....
        /*006c*/ 	.word	0x000049f0


	//   ....[11]....
        /*0070*/ 	.word	0x00004a80


	//   ....[12]....
        /*0074*/ 	.word	0x00004c60


	//   ....[13]....
        /*0078*/ 	.word	0x00004dc0


	//----- nvinfo : EIATTR_COOP_GROUP_MASK_REGIDS
	.align		4
.L_39:
        /*007c*/ 	.byte	0x04, 0x29
        /*007e*/ 	.short	(.L_41 - .L_40)


	//   ....[0]....
.L_40:
        /*0080*/ 	.word	0xffffffff


	//   ....[1]....
        /*0084*/ 	.word	0xffffffff


	//   ....[2]....
        /*0088*/ 	.word	0xffffffff


	//   ....[3]....
        /*008c*/ 	.word	0xffffffff


	//   ....[4]....
        /*0090*/ 	.word	0xffffffff


	//   ....[5]....
        /*0094*/ 	.word	0xffffffff


	//   ....[6]....
        /*0098*/ 	.word	0xffffffff


	//   ....[7]....
        /*009c*/ 	.word	0xffffffff


	//   ....[8]....
        /*00a0*/ 	.word	0xffffffff


	//   ....[9]....
        /*00a4*/ 	.word	0xffffffff


	//   ....[10]....
        /*00a8*/ 	.word	0xffffffff


	//   ....[11]....
        /*00ac*/ 	.word	0xffffffff


	//   ....[12]....
        /*00b0*/ 	.word	0xffffffff


	//   ....[13]....
        /*00b4*/ 	.word	0xffffffff


	//----- nvinfo : EIATTR_COOP_GROUP_INSTR_OFFSETS
	.align		4
.L_41:
        /*00b8*/ 	.byte	0x04, 0x28
        /*00ba*/ 	.short	(.L_43 - .L_42)


	//   ....[0]....
.L_42:
        /*00bc*/ 	.word	0x000000c0


	//   ....[1]....
        /*00c0*/ 	.word	0x00000500


	//   ....[2]....
        /*00c4*/ 	.word	0x00000680


	//   ....[3]....
        /*00c8*/ 	.word	0x00000810


	//   ....[4]....
        /*00cc*/ 	.word	0x00000900


	//   ....[5]....
        /*00d0*/ 	.word	0x00000a60


	//   ....[6]....
        /*00d4*/ 	.word	0x00000bb0


	//   ....[7]....
        /*00d8*/ 	.word	0x00000df0


	//   ....[8]....
        /*00dc*/ 	.word	0x00001f80


	//   ....[9]....
        /*00e0*/ 	.word	0x00002d60


	//   ....[10]....
        /*00e4*/ 	.word	0x00003230


	//   ....[11]....
        /*00e8*/ 	.word	0x00003260


	//   ....[12]....
        /*00ec*/ 	.word	0x00003c80


	//   ....[13]....
        /*00f0*/ 	.word	0x00003e90


	//----- nvinfo : EIATTR_VRC_CTA_INIT_COUNT
	.align		4
.L_43:
        /*00f4*/ 	.byte	0x02, 0x4a
        /*00f6*/ 	.byte	0x80
	.zero		1


	//----- nvinfo : EIATTR_SYSCALL_OFFSETS
	.align		4
        /*00f8*/ 	.byte	0x04, 0x46
        /*00fa*/ 	.short	(.L_45 - .L_44)


	//   ....[0]....
.L_44:
        /*00fc*/ 	.word	0x00005870


	//   ....[1]....
        /*0100*/ 	.word	0x00005960


	//   ....[2]....
        /*0104*/ 	.word	0x000062e0


	//   ....[3]....
        /*0108*/ 	.word	0x00007730


	//   ....[4]....
        /*010c*/ 	.word	0x00008b50


	//   ....[5]....
        /*0110*/ 	.word	0x00009f60


	//----- nvinfo : EIATTR_MBARRIER_INSTR_OFFSETS
	.align		4
.L_45:
        /*0114*/ 	.byte	0x04, 0x39
        /*0116*/ 	.short	(.L_47 - .L_46)


	//   ....[0]....
.L_46:
        /*0118*/ 	.word	0x000005f0
        /*011c*/ 	.word	0x000000ff
        /*0120*/ 	.word	0x00000000
        /*0124*/ 	.short	0x0100
        /*0126*/ 	.byte	0x08
	.zero		1


	//   ....[1]....
        /*0128*/ 	.word	0x00000600
        /*012c*/ 	.word	0x000000ff
        /*0130*/ 	.word	0x00000020
        /*0134*/ 	.short	0x0100
        /*0136*/ 	.byte	0x08
	.zero		1


	//   ....[2]....
        /*0138*/ 	.word	0x00000610
        /*013c*/ 	.word	0x000000ff
        /*0140*/ 	.word	0x00000008
        /*0144*/ 	.short	0x0100
        /*0146*/ 	.byte	0x08
	.zero		1


	//   ....[3]....
        /*0148*/ 	.word	0x00000620
        /*014c*/ 	.word	0x000000ff
        /*0150*/ 	.word	0x00000028
        /*0154*/ 	.short	0x0100
        /*0156*/ 	.byte	0x08
	.zero		1


	//   ....[4]....
        /*0158*/ 	.word	0x00000630
        /*015c*/ 	.word	0x000000ff
        /*0160*/ 	.word	0x00000010
        /*0164*/ 	.short	0x0100
        /*0166*/ 	.byte	0x08
	.zero		1


	//   ....[5]....
        /*0168*/ 	.word	0x00000640
        /*016c*/ 	.word	0x000000ff
        /*0170*/ 	.word	0x00000030
        /*0174*/ 	.short	0x0100
        /*0176*/ 	.byte	0x08
	.zero		1


	//   ....[6]....
        /*0178*/ 	.word	0x00000650
        /*017c*/ 	.word	0x000000ff
        /*0180*/ 	.word	0x00000018
        /*0184*/ 	.short	0x0100
        /*0186*/ 	.byte	0x08
	.zero		1


	//   ....[7]....
        /*0188*/ 	.word	0x00000660
        /*018c*/ 	.word	0x000000ff
        /*0190*/ 	.word	0x00000038
        /*0194*/ 	.short	0x0100
        /*0196*/ 	.byte	0x08
	.zero		1


	//   ....[8]....
        /*0198*/ 	.word	0x00000780
        /*019c*/ 	.word	0x000000ff
        /*01a0*/ 	.word	0x00000040
        /*01a4*/ 	.short	0x0100
        /*01a6*/ 	.byte	0x09
	.zero		1


	//   ....[9]....
        /*01a8*/ 	.word	0x00000790
        /*01ac*/ 	.word	0x000000ff
        /*01b0*/ 	.word	0x00000060
        /*01b4*/ 	.short	0x0100
        /*01b6*/ 	.byte	0x09
	.zero		1


	//   ....[10]....
        /*01b8*/ 	.word	0x000007a0
        /*01bc*/ 	.word	0x000000ff
        /*01c0*/ 	.word	0x00000048
        /*01c4*/ 	.short	0x0100
        /*01c6*/ 	.byte	0x09
	.zero		1


	//   ....[11]....
        /*01c8*/ 	.word	0x000007b0
        /*01cc*/ 	.word	0x000000ff
        /*01d0*/ 	.word	0x00000068
        /*01d4*/ 	.short	0x0100
        /*01d6*/ 	.byte	0x09
	.zero		1


	//   ....[12]....
        /*01d8*/ 	.word	0x000007c0
        /*01dc*/ 	.word	0x000000ff
        /*01e0*/ 	.word	0x00000050
        /*01e4*/ 	.short	0x0100
        /*01e6*/ 	.byte	0x09
	.zero		1


	//   ....[13]....
        /*01e8*/ 	.word	0x000007d0
        /*01ec*/ 	.word	0x000000ff
        /*01f0*/ 	.word	0x00000070
        /*01f4*/ 	.short	0x0100
        /*01f6*/ 	.byte	0x09
	.zero		1


	//   ....[14]....
        /*01f8*/ 	.word	0x000007e0
        /*01fc*/ 	.word	0x000000ff
        /*0200*/ 	.word	0x00000058
        /*0204*/ 	.short	0x0100
        /*0206*/ 	.byte	0x09
	.zero		1


	//   ....[15]....
        /*0208*/ 	.word	0x000007f0
        /*020c*/ 	.word	0x000000ff
        /*0210*/ 	.word	0x00000078
        /*0214*/ 	.short	0x0100
        /*0216*/ 	.byte	0x09
	.zero		1


	//   ....[16]....
        /*0218*/ 	.word	0x000008d0
        /*021c*/ 	.word	0x000000ff
        /*0220*/ 	.word	0x00000080
        /*0224*/ 	.short	0x0100
        /*0226*/ 	.byte	0x08
	.zero		1


	//   ....[17]....
        /*0228*/ 	.word	0x000008e0
        /*022c*/ 	.word	0x000000ff
        /*0230*/ 	.word	0x00000088
        /*0234*/ 	.short	0x0100
        /*0236*/ 	.byte	0x08
	.zero		1


	//   ....[18]....
        /*0238*/ 	.word	0x00000a10
        /*023c*/ 	.word	0x000000ff
        /*0240*/ 	.word	0x00000090
        /*0244*/ 	.short	0x0100
        /*0246*/ 	.byte	0x08
	.zero		1


	//   ....[19]....
        /*0248*/ 	.word	0x00000a20
        /*024c*/ 	.word	0x000000ff
        /*0250*/ 	.word	0x000000a0
        /*0254*/ 	.short	0x0100
        /*0256*/ 	.byte	0x08
	.zero		1


	//   ....[20]....
        /*0258*/ 	.word	0x00000a30
        /*025c*/ 	.word	0x000000ff
        /*0260*/ 	.word	0x00000098
        /*0264*/ 	.short	0x0100
        /*0266*/ 	.byte	0x08
	.zero		1


	//   ....[21]....
        /*0268*/ 	.word	0x00000a40
        /*026c*/ 	.word	0x000000ff
        /*0270*/ 	.word	0x000000a8
        /*0274*/ 	.short	0x0100
        /*0276*/ 	.byte	0x08
	.zero		1


	//   ....[22]....
        /*0278*/ 	.word	0x00000b60
        /*027c*/ 	.word	0x000000ff
        /*0280*/ 	.word	0x000000b0
        /*0284*/ 	.short	0x0100
        /*0286*/ 	.byte	0x09
	.zero		1


	//   ....[23]....
        /*0288*/ 	.word	0x00000b70
        /*028c*/ 	.word	0x000000ff
        /*0290*/ 	.word	0x000000c0
        /*0294*/ 	.short	0x0100
        /*0296*/ 	.byte	0x09
	.zero		1


	//   ....[24]....
        /*0298*/ 	.word	0x00000b80
        /*029c*/ 	.word	0x000000ff
        /*02a0*/ 	.word	0x000000b8
        /*02a4*/ 	.short	0x0100
        /*02a6*/ 	.byte	0x09
	.zero		1


	//   ....[25]....
        /*02a8*/ 	.word	0x00000b90
        /*02ac*/ 	.word	0x000000ff
        /*02b0*/ 	.word	0x000000c8
        /*02b4*/ 	.short	0x0100
        /*02b6*/ 	.byte	0x09
	.zero		1


	//   ....[26]....
        /*02b8*/ 	.word	0x00000c80
        /*02bc*/ 	.word	0x000000ff
        /*02c0*/ 	.word	0x000000d0
        /*02c4*/ 	.short	0x0100
        /*02c6*/ 	.byte	0x08
	.zero		1


	//   ....[27]....
        /*02c8*/ 	.word	0x00000c90
        /*02cc*/ 	.word	0x000000ff
        /*02d0*/ 	.word	0x000000e0
        /*02d4*/ 	.short	0x0100
        /*02d6*/ 	.byte	0x08
	.zero		1


	//   ....[28]....
        /*02d8*/ 	.word	0x00000ca0
        /*02dc*/ 	.word	0x000000ff
        /*02e0*/ 	.word	0x000000d8
        /*02e4*/ 	.short	0x0100
        /*02e6*/ 	.byte	0x08
	.zero		1


	//   ....[29]....
        /*02e8*/ 	.word	0x00000cb0
        /*02ec*/ 	.word	0x000000ff
        /*02f0*/ 	.word	0x000000e8
        /*02f4*/ 	.short	0x0100
        /*02f6*/ 	.byte	0x08
	.zero		1


	//   ....[30]....
        /*02f8*/ 	.word	0x00000da0
        /*02fc*/ 	.word	0x000000ff
        /*0300*/ 	.word	0x000000f0
        /*0304*/ 	.short	0x0100
        /*0306*/ 	.byte	0x07
	.zero		1


	//   ....[31]....
        /*0308*/ 	.word	0x000017b0
        /*030c*/ 	.word	0x00000003
        /*0310*/ 	.word	0x000000e0
        /*0314*/ 	.short	0x010a
        /*0316*/ 	.byte	0xff
	.zero		1


	//   ....[32]....
        /*0318*/ 	.word	0x000017e0
        /*031c*/ 	.word	0x00000003
        /*0320*/ 	.word	0x000000d0
        /*0324*/ 	.short	0x0101
        /*0326*/ 	.byte	0xff
	.zero		1


	//   ....[33]....
        /*0328*/ 	.word	0x000018e0
        /*032c*/ 	.word	0x000000ff
        /*0330*/ 	.word	0x00000020
        /*0334*/ 	.short	0x010a
        /*0336*/ 	.byte	0x08
	.zero		1


	//   ....[34]....
        /*0338*/ 	.word	0x000019a0
        /*033c*/ 	.word	0x000000ff
        /*0340*/ 	.word	0x00000020
        /*0344*/ 	.short	0x010a
        /*0346*/ 	.byte	0x21
	.zero		1


	//   ....[35]....
        /*0348*/ 	.word	0x00001b60
        /*034c*/ 	.word	0x000000ff
        /*0350*/ 	.word	0x00000020
        /*0354*/ 	.short	0x010a
        /*0356*/ 	.byte	0x08
	.zero		1


	//   ....[36]....
        /*0358*/ 	.word	0x00001c40
        /*035c*/ 	.word	0x000000ff
        /*0360*/ 	.word	0x00000088
        /*0364*/ 	.short	0x0101
        /*0366*/ 	.byte	0x06
	.zero		1


	//   ....[37]....
        /*0368*/ 	.word	0x00001c60
        /*036c*/ 	.word	0x000000ff
        /*0370*/ 	.word	0x00000020
        /*0374*/ 	.short	0x010a
        /*0376*/ 	.byte	0x08
	.zero		1


	//   ....[38]....
        /*0378*/ 	.word	0x00001ce0
        /*037c*/ 	.word	0x000000ff
        /*0380*/ 	.word	0x00000020
        /*0384*/ 	.short	0x010a
        /*0386*/ 	.byte	0x11
	.zero		1


	//   ....[39]....
        /*0388*/ 	.word	0x00001e70
        /*038c*/ 	.word	0x000000ff
        /*0390*/ 	.word	0x00000020
        /*0394*/ 	.short	0x010a
        /*0396*/ 	.byte	0x08
	.zero		1


	//   ....[40]....
        /*0398*/ 	.word	0x00001fb0
        /*039c*/ 	.word	0x00000002
        /*03a0*/ 	.word	0x00000090
        /*03a4*/ 	.short	0x010a
        /*03a6*/ 	.byte	0xff
	.zero		1


	//   ....[41]....
        /*03a8*/ 	.word	0x00002070
        /*03ac*/ 	.word	0x00000002
        /*03b0*/ 	.word	0x00000000
        /*03b4*/ 	.short	0x0101
        /*03b6*/ 	.byte	0xff
	.zero		1


	//   ....[42]....
        /*03b8*/ 	.word	0x000025d0
        /*03bc*/ 	.word	0x000000ff
        /*03c0*/ 	.word	0x00000000
        /*03c4*/ 	.short	0x010a
        /*03c6*/ 	.byte	0x04
	.zero		1


	//   ....[43]....
        /*03c8*/ 	.word	0x00002660
        /*03cc*/ 	.word	0x000000ff
        /*03d0*/ 	.word	0x00000000
        /*03d4*/ 	.short	0x010a
        /*03d6*/ 	.byte	0x04
	.zero		1


	//   ....[44]....
        /*03d8*/ 	.word	0x000026f0
        /*03dc*/ 	.word	0x000000ff
        /*03e0*/ 	.word	0x00000000
        /*03e4*/ 	.short	0x010a
        /*03e6*/ 	.byte	0x04
	.zero		1


	//   ....[45]....
        /*03e8*/ 	.word	0x00002790
        /*03ec*/ 	.word	0x00000000
        /*03f0*/ 	.word	0x00000000
        /*03f4*/ 	.short	0x010a
        /*03f6*/ 	.byte	0xff
	.zero		1


	//   ....[46]....
        /*03f8*/ 	.word	0x000028c0
        /*03fc*/ 	.word	0x00000000
        /*0400*/ 	.word	0x000000d0
        /*0404*/ 	.short	0x010a
        /*0406*/ 	.byte	0xff
	.zero		1


	//   ....[47]....
        /*0408*/ 	.word	0x00002930
        /*040c*/ 	.word	0x00000004
        /*0410*/ 	.word	0x00000000
        /*0414*/ 	.short	0x0101
        /*0416*/ 	.byte	0xff
	.zero		1


	//   ....[48]....
        /*0418*/ 	.word	0x00002950
        /*041c*/ 	.word	0x000000ff
        /*0420*/ 	.word	0x000000a0
        /*0424*/ 	.short	0x010a
        /*0426*/ 	.byte	0x05
	.zero		1


	//   ....[49]....
        /*0428*/ 	.word	0x00002a70
        /*042c*/ 	.word	0x00000000
        /*0430*/ 	.word	0x00000090
        /*0434*/ 	.short	0x010a
        /*0436*/ 	.byte	0xff
	.zero		1


	//   ....[50]....
        /*0438*/ 	.word	0x00002b70
        /*043c*/ 	.word	0x00000000
        /*0440*/ 	.word	0x00000000
        /*0444*/ 	.short	0x0101
        /*0446*/ 	.byte	0xff
	.zero		1


	//   ....[51]....
        /*0448*/ 	.word	0x00002c00
        /*044c*/ 	.word	0x000000ff
        /*0450*/ 	.word	0x000000a0
        /*0454*/ 	.short	0x0106
        /*0456*/ 	.byte	0x05
	.zero		1


	//   ....[52]....
        /*0458*/ 	.word	0x00002c20
        /*045c*/ 	.word	0x000000ff
        /*0460*/ 	.word	0x000000a0
        /*0464*/ 	.short	0x010a
        /*0466*/ 	.byte	0x05
	.zero		1


	//   ....[53]....
        /*0468*/ 	.word	0x00002cb0
        /*046c*/ 	.word	0x000000ff
        /*0470*/ 	.word	0x000000a0
        /*0474*/ 	.short	0x0106
        /*0476*/ 	.byte	0x04
	.zero		1


	//   ....[54]....
        /*0478*/ 	.word	0x00002cf0
        /*047c*/ 	.word	0x00000000
        /*0480*/ 	.word	0x000000a0
        /*0484*/ 	.short	0x010a
        /*0486*/ 	.byte	0xff
	.zero		1


	//   ....[55]....
        /*0488*/ 	.word	0x00002f30
        /*048c*/ 	.word	0x000000ff
        /*0490*/ 	.word	0x00000008
        /*0494*/ 	.short	0x010a
        /*0496*/ 	.byte	0x06
	.zero		1


	//   ....[56]....
        /*0498*/ 	.word	0x00002f50
        /*049c*/ 	.word	0x000000ff
        /*04a0*/ 	.word	0x00000008
        /*04a4*/ 	.short	0x010a
        /*04a6*/ 	.byte	0x06
	.zero		1


	//   ....[57]....
        /*04a8*/ 	.word	0x000030e0
        /*04ac*/ 	.word	0x000000ff
        /*04b0*/ 	.word	0x00000008
        /*04b4*/ 	.short	0x010a
        /*04b6*/ 	.byte	0x06
	.zero		1


	//   ....[58]....
        /*04b8*/ 	.word	0x00003100
        /*04bc*/ 	.word	0x000000ff
        /*04c0*/ 	.word	0x00000008
        /*04c4*/ 	.short	0x010a
        /*04c6*/ 	.byte	0x06
	.zero		1


	//   ....[59]....
        /*04c8*/ 	.word	0x000031c0
        /*04cc*/ 	.word	0x000000ff
        /*04d0*/ 	.word	0x00000000
        /*04d4*/ 	.short	0x0101
        /*04d6*/ 	.byte	0x07
	.zero		1


	//   ....[60]....
        /*04d8*/ 	.word	0x000034c0
        /*04dc*/ 	.word	0x00000000
        /*04e0*/ 	.word	0x00000090
        /*04e4*/ 	.short	0x010a
        /*04e6*/ 	.byte	0xff
	.zero		1


	//   ....[61]....
        /*04e8*/ 	.word	0x00003580
        /*04ec*/ 	.word	0x00000000
        /*04f0*/ 	.word	0x00000000
        /*04f4*/ 	.short	0x0101
        /*04f6*/ 	.byte	0xff
	.zero		1


	//   ....[62]....
        /*04f8*/ 	.word	0x00003640
        /*04fc*/ 	.word	0x000000ff
        /*0500*/ 	.word	0x00000000
        /*0504*/ 	.short	0x010a
        /*0506*/ 	.byte	0x06
	.zero		1


	//   ....[63]....
        /*0508*/ 	.word	0x00003650
        /*050c*/ 	.word	0x000000ff
        /*0510*/ 	.word	0x000000c0
        /*0514*/ 	.short	0x010a
        /*0516*/ 	.byte	0x0a
	.zero		1


	//   ....[64]....
        /*0518*/ 	.word	0x00003700
        /*051c*/ 	.word	0x000000ff
        /*0520*/ 	.word	0x00000000
        /*0524*/ 	.short	0x010a
        /*0526*/ 	.byte	0x09
	.zero		1


	//   ....[65]....
        /*0528*/ 	.word	0x00003840
        /*052c*/ 	.word	0x000000ff
        /*0530*/ 	.word	0x00000000
        /*0534*/ 	.short	0x010a
        /*0536*/ 	.byte	0x06
	.zero		1


	//   ....[66]....
        /*0538*/ 	.word	0x00003a90
        /*053c*/ 	.word	0x000000ff
        /*0540*/ 	.word	0x00000000
        /*0544*/ 	.short	0x010a
        /*0546*/ 	.byte	0x05
	.zero		1


	//   ....[67]....
        /*0548*/ 	.word	0x00003b30
        /*054c*/ 	.word	0x00000000
        /*0550*/ 	.word	0x00000000
        /*0554*/ 	.short	0x010a
        /*0556*/ 	.byte	0xff
	.zero		1


	//   ....[68]....
        /*0558*/ 	.word	0x00003b70
        /*055c*/ 	.word	0x00000000
        /*0560*/ 	.word	0x00000000
        /*0564*/ 	.short	0x010a
        /*0566*/ 	.byte	0xff
	.zero		1


	//   ....[69]....
        /*0568*/ 	.word	0x00003be0
        /*056c*/ 	.word	0x000000ff
        /*0570*/ 	.word	0x00000000
        /*0574*/ 	.short	0x0101
        /*0576*/ 	.byte	0x05
	.zero		1


	//   ....[70]....
        /*0578*/ 	.word	0x00003c20
        /*057c*/ 	.word	0x000000ff
        /*0580*/ 	.word	0x000000f0
        /*0584*/ 	.short	0x010a
        /*0586*/ 	.byte	0x08
	.zero		1


	//   ....[71]....
        /*0588*/ 	.word	0x00003c70
        /*058c*/ 	.word	0x000000ff
        /*0590*/ 	.word	0x00000000
        /*0594*/ 	.short	0x0101
        /*0596*/ 	.byte	0x05
	.zero		1


	//   ....[72]....
        /*0598*/ 	.word	0x000040c0
        /*059c*/ 	.word	0x00000000
        /*05a0*/ 	.word	0x00000090
        /*05a4*/ 	.short	0x010a
        /*05a6*/ 	.byte	0xff
	.zero		1


	//   ....[73]....
        /*05a8*/ 	.word	0x00004180
        /*05ac*/ 	.word	0x00000000
        /*05b0*/ 	.word	0x00000000
        /*05b4*/ 	.short	0x0101
        /*05b6*/ 	.byte	0xff
	.zero		1


	//   ....[74]....
        /*05b8*/ 	.word	0x000044a0
        /*05bc*/ 	.word	0x000000ff
        /*05c0*/ 	.word	0x00000088
        /*05c4*/ 	.short	0x010a
        /*05c6*/ 	.byte	0x07
	.zero		1


	//   ....[75]....
        /*05c8*/ 	.word	0x00004690
        /*05cc*/ 	.word	0x000000ff
        /*05d0*/ 	.word	0x00000060
        /*05d4*/ 	.short	0x010a
        /*05d6*/ 	.byte	0x07
	.zero		1


	//   ....[76]....
        /*05d8*/ 	.word	0x00004800
        /*05dc*/ 	.word	0x000000ff
        /*05e0*/ 	.word	0x00000040
        /*05e4*/ 	.short	0x010b
        /*05e6*/ 	.byte	0x07
	.zero		1


	//   ....[77]....
        /*05e8*/ 	.word	0x00004810
        /*05ec*/ 	.word	0x000000ff
        /*05f0*/ 	.word	0x00000000
        /*05f4*/ 	.short	0x0101
        /*05f6*/ 	.byte	0x08
	.zero		1


	//   ....[78]....
        /*05f8*/ 	.word	0x00004830
        /*05fc*/ 	.word	0x000000ff
        /*0600*/ 	.word	0x00000068
        /*0604*/ 	.short	0x010a
        /*0606*/ 	.byte	0x07
	.zero		1


	//   ....[79]....
        /*0608*/ 	.word	0x00004990
        /*060c*/ 	.word	0x000000ff
        /*0610*/ 	.word	0x00000048
        /*0614*/ 	.short	0x010b
        /*0616*/ 	.byte	0x07
	.zero		1


	//   ....[80]....
        /*0618*/ 	.word	0x000049a0
        /*061c*/ 	.word	0x000000ff
        /*0620*/ 	.word	0x00000000
        /*0624*/ 	.short	0x0101
        /*0626*/ 	.byte	0x08
	.zero		1


	//   ....[81]....
        /*0628*/ 	.word	0x000049b0
        /*062c*/ 	.word	0x000000ff
        /*0630*/ 	.word	0x00000070
        /*0634*/ 	.short	0x010a
        /*0636*/ 	.byte	0x07
	.zero		1


	//   ....[82]....
        /*0638*/ 	.word	0x00004b50
        /*063c*/ 	.word	0x000000ff
        /*0640*/ 	.word	0x00000050
        /*0644*/ 	.short	0x010b
        /*0646*/ 	.byte	0x07
	.zero		1


	//   ....[83]....
        /*0648*/ 	.word	0x00004bc0
        /*064c*/ 	.word	0x000000ff
        /*0650*/ 	.word	0x00000000
        /*0654*/ 	.short	0x0101
        /*0656*/ 	.byte	0x08
	.zero		1


	//   ....[84]....
        /*0658*/ 	.word	0x00004bf0
        /*065c*/ 	.word	0x000000ff
        /*0660*/ 	.word	0x00000078
        /*0664*/ 	.short	0x010a
        /*0666*/ 	.byte	0x07
	.zero		1


	//   ....[85]....
        /*0668*/ 	.word	0x00004e00
        /*066c*/ 	.word	0x000000ff
        /*0670*/ 	.word	0x00000058
        /*0674*/ 	.short	0x010b
        /*0676*/ 	.byte	0x07
	.zero		1


	//   ....[86]....
        /*0678*/ 	.word	0x00004e20
        /*067c*/ 	.word	0x000000ff
        /*0680*/ 	.word	0x00000000
        /*0684*/ 	.short	0x0101
        /*0686*/ 	.byte	0x0d
	.zero		1


	//   ....[87]....
        /*0688*/ 	.word	0x00004e50
        /*068c*/ 	.word	0x000000ff
        /*0690*/ 	.word	0x00000060
        /*0694*/ 	.short	0x010a
        /*0696*/ 	.byte	0x07
	.zero		1


	//   ....[88]....
        /*0698*/ 	.word	0x00004e70
        /*069c*/ 	.word	0x000000ff
        /*06a0*/ 	.word	0x00000068
        /*06a4*/ 	.short	0x010a
        /*06a6*/ 	.byte	0x07
	.zero		1


	//   ....[89]....
        /*06a8*/ 	.word	0x00004e90
        /*06ac*/ 	.word	0x000000ff
        /*06b0*/ 	.word	0x00000070
        /*06b4*/ 	.short	0x010a
        /*06b6*/ 	.byte	0x07
	.zero		1


	//   ....[90]....
        /*06b8*/ 	.word	0x00004ed0
        /*06bc*/ 	.word	0x00000000
        /*06c0*/ 	.word	0x00000078
        /*06c4*/ 	.short	0x010a
        /*06c6*/ 	.byte	0xff
	.zero		1


	//   ....[91]....
        /*06c8*/ 	.word	0x00005230
        /*06cc*/ 	.word	0x00000000
        /*06d0*/ 	.word	0x00000090
        /*06d4*/ 	.short	0x010a
        /*06d6*/ 	.byte	0xff
	.zero		1


	//   ....[92]....
        /*06d8*/ 	.word	0x00005340
        /*06dc*/ 	.word	0x00000000
        /*06e0*/ 	.word	0x00000000
        /*06e4*/ 	.short	0x0101
        /*06e6*/ 	.byte	0xff
	.zero		1


	//   ....[93]....
        /*06e8*/ 	.word	0x00005df0
        /*06ec*/ 	.word	0x000000ff
        /*06f0*/ 	.word	0x00000040
        /*06f4*/ 	.short	0x010a
        /*06f6*/ 	.byte	0x30
	.zero		1


	//   ....[94]....
        /*06f8*/ 	.word	0x00005ed0
        /*06fc*/ 	.word	0x000000b7
        /*0700*/ 	.word	0x000000b0
        /*0704*/ 	.short	0x010a
        /*0706*/ 	.byte	0xff
	.zero		1


	//   ....[95]....
        /*0708*/ 	.word	0x00006090
        /*070c*/ 	.word	0x000000ff
        /*0710*/ 	.word	0x00000040
        /*0714*/ 	.short	0x010a
        /*0716*/ 	.byte	0x30
	.zero		1


	//   ....[96]....
        /*0718*/ 	.word	0x000061c0
        /*071c*/ 	.word	0x000000b7
        /*0720*/ 	.word	0x000000b0
        /*0724*/ 	.short	0x010a
        /*0726*/ 	.byte	0xff
	.zero		1


	//   ....[97]....
        /*0728*/ 	.word	0x000073d0
        /*072c*/ 	.word	0x00000000
        /*0730*/ 	.word	0x00000000
        /*0734*/ 	.short	0x0101
        /*0736*/ 	.byte	0xff
	.zero		1


	//   ....[98]....
        /*0738*/ 	.word	0x000073e0
        /*073c*/ 	.word	0x00000003
        /*0740*/ 	.word	0x00000040
        /*0744*/ 	.short	0x010a
        /*0746*/ 	.byte	0xff
	.zero		1


	//   ....[99]....
        /*0748*/ 	.word	0x000074c0
        /*074c*/ 	.word	0x00000003
        /*0750*/ 	.word	0x00000040
        /*0754*/ 	.short	0x010a
        /*0756*/ 	.byte	0xff
	.zero		1


	//   ....[100]....
        /*0758*/ 	.word	0x000087f0
        /*075c*/ 	.word	0x00000055
        /*0760*/ 	.word	0x00000000
        /*0764*/ 	.short	0x0101
        /*0766*/ 	.byte	0xff
	.zero		1


	//   ....[101]....
        /*0768*/ 	.word	0x00008810
        /*076c*/ 	.word	0x00000000
        /*0770*/ 	.word	0x00000040
        /*0774*/ 	.short	0x010a
        /*0776*/ 	.byte	0xff
	.zero		1


	//   ....[102]....
        /*0778*/ 	.word	0x000088e0
        /*077c*/ 	.word	0x00000000
        /*0780*/ 	.word	0x00000040
        /*0784*/ 	.short	0x010a
        /*0786*/ 	.byte	0xff
	.zero		1


	//   ....[103]....
        /*0788*/ 	.word	0x00009c10
        /*078c*/ 	.word	0x00000054
        /*0790*/ 	.word	0x00000000
        /*0794*/ 	.short	0x0101
        /*0796*/ 	.byte	0xff
	.zero		1


	//   ....[104]....
        /*0798*/ 	.word	0x00009c30
        /*079c*/ 	.word	0x00000003
        /*07a0*/ 	.word	0x00000040
        /*07a4*/ 	.short	0x010a
        /*07a6*/ 	.byte	0xff
	.zero		1


	//   ....[105]....
        /*07a8*/ 	.word	0x00009d00
        /*07ac*/ 	.word	0x00000003
        /*07b0*/ 	.word	0x00000040
        /*07b4*/ 	.short	0x010a
        /*07b6*/ 	.byte	0xff
	.zero		1


	//   ....[106]....
        /*07b8*/ 	.word	0x0000a190
        /*07bc*/ 	.word	0x000000b7
        /*07c0*/ 	.word	0x00000000
        /*07c4*/ 	.short	0x0101
        /*07c6*/ 	.byte	0xff
	.zero		1


	//   ....[107]....
        /*07c8*/ 	.word	0x0000b070
        /*07cc*/ 	.word	0x00000000
        /*07d0*/ 	.word	0x00000000
        /*07d4*/ 	.short	0x0101
        /*07d6*/ 	.byte	0xff
	.zero		1


	//   ....[108]....
        /*07d8*/ 	.word	0x0000b2e0
        /*07dc*/ 	.word	0x000000ff
        /*07e0*/ 	.word	0x00000000
        /*07e4*/ 	.short	0x0101
        /*07e6*/ 	.byte	0x04
	.zero		1


	//   ....[109]....
        /*07e8*/ 	.word	0x0000b300
        /*07ec*/ 	.word	0x00000003
        /*07f0*/ 	.word	0x000000e0
        /*07f4*/ 	.short	0x010a
        /*07f6*/ 	.byte	0xff
	.zero		1


	//   ....[110]....
        /*07f8*/ 	.word	0x0000b360
        /*07fc*/ 	.word	0x00000002
        /*0800*/ 	.word	0x00000020
        /*0804*/ 	.short	0x010a
        /*0806*/ 	.byte	0xff
	.zero		1


	//   ....[111]....
        /*0808*/ 	.word	0x0000b3c0
        /*080c*/ 	.word	0x00000002
        /*0810*/ 	.word	0x00000020
        /*0814*/ 	.short	0x010a
        /*0816*/ 	.byte	0xff
	.zero		1


	//   ....[112]....
        /*0818*/ 	.word	0x0000b410
        /*081c*/ 	.word	0x00000002
        /*0820*/ 	.word	0x00000090
        /*0824*/ 	.short	0x010a
        /*0826*/ 	.byte	0xff
	.zero		1


	//   ....[113]....
        /*0828*/ 	.word	0x0000b470
        /*082c*/ 	.word	0x00000000
        /*0830*/ 	.word	0x00000000
        /*0834*/ 	.short	0x010a
        /*0836*/ 	.byte	0xff
	.zero		1


	//   ....[114]....
        /*0838*/ 	.word	0x0000b4d0
        /*083c*/ 	.word	0x00000000
        /*0840*/ 	.word	0x00000000
        /*0844*/ 	.short	0x010a
        /*0846*/ 	.byte	0xff
	.zero		1


	//   ....[115]....
        /*0848*/ 	.word	0x0000b530
        /*084c*/ 	.word	0x00000000
        /*0850*/ 	.word	0x00000000
        /*0854*/ 	.short	0x010a
        /*0856*/ 	.byte	0xff
	.zero		1


	//   ....[116]....
        /*0858*/ 	.word	0x0000b580
        /*085c*/ 	.word	0x00000000
        /*0860*/ 	.word	0x000000d0
        /*0864*/ 	.short	0x010a
        /*0866*/ 	.byte	0xff
	.zero		1


	//   ....[117]....
        /*0868*/ 	.word	0x0000b5e0
        /*086c*/ 	.word	0x00000000
        /*0870*/ 	.word	0x000000a0
        /*0874*/ 	.short	0x010a
        /*0876*/ 	.byte	0xff
	.zero		1


	//   ....[118]....
        /*0878*/ 	.word	0x0000b630
        /*087c*/ 	.word	0x00000000
        /*0880*/ 	.word	0x00000090
        /*0884*/ 	.short	0x010a
        /*0886*/ 	.byte	0xff
	.zero		1


	//   ....[119]....
        /*0888*/ 	.word	0x0000b690
        /*088c*/ 	.word	0x00000000
        /*0890*/ 	.word	0x000000a0
        /*0894*/ 	.short	0x010a
        /*0896*/ 	.byte	0xff
	.zero		1


	//   ....[120]....
        /*0898*/ 	.word	0x0000b6f0
        /*089c*/ 	.word	0x00000004
        /*08a0*/ 	.word	0x00000008
        /*08a4*/ 	.short	0x010a
        /*08a6*/ 	.byte	0xff
	.zero		1


	//   ....[121]....
        /*08a8*/ 	.word	0x0000b7d0
        /*08ac*/ 	.word	0x00000002
        /*08b0*/ 	.word	0x00000008
        /*08b4*/ 	.short	0x010a
        /*08b6*/ 	.byte	0xff
	.zero		1


	//   ....[122]....
        /*08b8*/ 	.word	0x0000b820
        /*08bc*/ 	.word	0x00000000
        /*08c0*/ 	.word	0x00000090
        /*08c4*/ 	.short	0x010a
        /*08c6*/ 	.byte	0xff
	.zero		1


	//   ....[123]....
        /*08c8*/ 	.word	0x0000b880
        /*08cc*/ 	.word	0x00000000
        /*08d0*/ 	.word	0x000000c0
        /*08d4*/ 	.short	0x010a
        /*08d6*/ 	.byte	0xff
	.zero		1


	//   ....[124]....
        /*08d8*/ 	.word	0x0000b8e0
        /*08dc*/ 	.word	0x00000000
        /*08e0*/ 	.word	0x00000000
        /*08e4*/ 	.short	0x010a
        /*08e6*/ 	.byte	0xff
	.zero		1


	//   ....[125]....
        /*08e8*/ 	.word	0x0000b940
        /*08ec*/ 	.word	0x00000000
        /*08f0*/ 	.word	0x00000000
        /*08f4*/ 	.short	0x010a
        /*08f6*/ 	.byte	0xff
	.zero		1


	//   ....[126]....
        /*08f8*/ 	.word	0x0000b9a0
        /*08fc*/ 	.word	0x00000000
        /*0900*/ 	.word	0x000000f0
        /*0904*/ 	.short	0x010a
        /*0906*/ 	.byte	0xff
	.zero		1


	//   ....[127]....
        /*0908*/ 	.word	0x0000b9f0
        /*090c*/ 	.word	0x00000000
        /*0910*/ 	.word	0x00000090
        /*0914*/ 	.short	0x010a
        /*0916*/ 	.byte	0xff
	.zero		1


	//   ....[128]....
        /*0918*/ 	.word	0x0000ba50
        /*091c*/ 	.word	0x00000000
        /*0920*/ 	.word	0x00000088
        /*0924*/ 	.short	0x010a
        /*0926*/ 	.byte	0xff
	.zero		1


	//   ....[129]....
        /*0928*/ 	.word	0x0000bab0
        /*092c*/ 	.word	0x00000003
        /*0930*/ 	.word	0x00000060
        /*0934*/ 	.short	0x010a
        /*0936*/ 	.byte	0xff
	.zero		1


	//   ....[130]....
        /*0938*/ 	.word	0x0000bb10
        /*093c*/ 	.word	0x00000003
        /*0940*/ 	.word	0x00000068
        /*0944*/ 	.short	0x010a
        /*0946*/ 	.byte	0xff
	.zero		1


	//   ....[131]....
        /*0948*/ 	.word	0x0000bb70
        /*094c*/ 	.word	0x00000003
        /*0950*/ 	.word	0x00000070
        /*0954*/ 	.short	0x010a
        /*0956*/ 	.byte	0xff
	.zero		1


	//   ....[132]....
        /*0958*/ 	.word	0x0000bbd0
        /*095c*/ 	.word	0x00000003
        /*0960*/ 	.word	0x00000078
        /*0964*/ 	.short	0x010a
        /*0966*/ 	.byte	0xff
	.zero		1


	//   ....[133]....
        /*0968*/ 	.word	0x0000bc30
        /*096c*/ 	.word	0x00000000
        /*0970*/ 	.word	0x00000060
        /*0974*/ 	.short	0x010a
        /*0976*/ 	.byte	0xff
	.zero		1


	//   ....[134]....
        /*0978*/ 	.word	0x0000bc90
        /*097c*/ 	.word	0x00000000
        /*0980*/ 	.word	0x00000068
        /*0984*/ 	.short	0x010a
        /*0986*/ 	.byte	0xff
	.zero		1


	//   ....[135]....
        /*0988*/ 	.word	0x0000bcf0
        /*098c*/ 	.word	0x00000000
        /*0990*/ 	.word	0x00000070
        /*0994*/ 	.short	0x010a
        /*0996*/ 	.byte	0xff
	.zero		1


	//   ....[136]....
        /*0998*/ 	.word	0x0000bd40
        /*099c*/ 	.word	0x00000000
        /*09a0*/ 	.word	0x00000090
        /*09a4*/ 	.short	0x010a
        /*09a6*/ 	.byte	0xff
	.zero		1


	//   ....[137]....
        /*09a8*/ 	.word	0x0000bda0
        /*09ac*/ 	.word	0x00000002
        /*09b0*/ 	.word	0x00000040
        /*09b4*/ 	.short	0x010a
        /*09b6*/ 	.byte	0xff
	.zero		1


	//   ....[138]....
        /*09b8*/ 	.word	0x0000bdf0
        /*09bc*/ 	.word	0x000000b7
        /*09c0*/ 	.word	0x000000b0
        /*09c4*/ 	.short	0x010a
        /*09c6*/ 	.byte	0xff
	.zero		1


	//   ....[139]....
        /*09c8*/ 	.word	0x0000be40
        /*09cc*/ 	.word	0x00000003
        /*09d0*/ 	.word	0x00000040
        /*09d4*/ 	.short	0x010a
        /*09d6*/ 	.byte	0xff
	.zero		1


	//   ....[140]....
        /*09d8*/ 	.word	0x0000be90
        /*09dc*/ 	.word	0x00000000
        /*09e0*/ 	.word	0x00000040
        /*09e4*/ 	.short	0x010a
        /*09e6*/ 	.byte	0xff
	.zero		1


	//   ....[141]....
        /*09e8*/ 	.word	0x0000bee0
        /*09ec*/ 	.word	0x00000003
        /*09f0*/ 	.word	0x00000040
        /*09f4*/ 	.short	0x010a
        /*09f6*/ 	.byte	0xff
	.zero		1


	//----- nvinfo : EIATTR_NUM_MBARRIERS
	.align		4
.L_47:
        /*09f8*/ 	.byte	0x03, 0x38
        /*09fa*/ 	.short	0x001f


	//----- nvinfo : EIATTR_EXIT_INSTR_OFFSETS
	.align		4
        /*09fc*/ 	.byte	0x04, 0x1c
        /*09fe*/ 	.short	(.L_49 - .L_48)


	//   ....[0]....
.L_48:
        /*0a00*/ 	.word	0x000027c0


	//   ....[1]....
        /*0a04*/ 	.word	0x00002cc0


	//   ....[2]....
        /*0a08*/ 	.word	0x00002d20


	//   ....[3]....
        /*0a0c*/ 	.word	0x00003ea0


	//   ....[4]....
        /*0a10*/ 	.word	0x00004f00


	//   ....[5]....
        /*0a14*/ 	.word	0x00004f40


	//   ....[6]....
        /*0a18*/ 	.word	0x0000b1d0


	//   ....[7]....
        /*0a1c*/ 	.word	0x0000b250


	//   ....[8]....
        /*0a20*/ 	.word	0x0000b280


	//   ....[9]....
        /*0a24*/ 	.word	0x0000b2f0


	//----- nvinfo : EIATTR_MAX_THREADS
	.align		4
.L_49:
        /*0a28*/ 	.byte	0x04, 0x05
        /*0a2a*/ 	.short	(.L_51 - .L_50)
.L_50:
        /*0a2c*/ 	.word	0x00000100
        /*0a30*/ 	.word	0x00000001
        /*0a34*/ 	.word	0x00000001


	//----- nvinfo : EIATTR_CRS_STACK_SIZE
	.align		4
.L_51:
        /*0a38*/ 	.byte	0x04, 0x1e
        /*0a3a*/ 	.short	(.L_53 - .L_52)
.L_52:
        /*0a3c*/ 	.word	0x00000000


	//----- nvinfo : EIATTR_CBANK_PARAM_SIZE
	.align		4
.L_53:
        /*0a40*/ 	.byte	0x03, 0x19
        /*0a42*/ 	.short	0x0800


	//----- nvinfo : EIATTR_PARAM_CBANK
	.align		4
        /*0a44*/ 	.byte	0x04, 0x0a
        /*0a46*/ 	.short	(.L_55 - .L_54)
	.align		4
.L_54:
        /*0a48*/ 	.word	index@(.nv.constant0._ZN7cutlass13device_kernelINS_4gemm6kernel13GemmUniversalIN4cute5tupleIJiiiiEEENS1_10collective13CollectiveMmaINS1_35MainloopSm100TmaUmmaWarpSpecializedILi4ELi2ELi2ENS5_IJNS4_1CILi2EEENSA_ILi1EEESC_EEEEENS5_IJNSA_ILi256EEESF_NSA_ILi32EEEEEENS_10bfloat16_tENS5_IJlSC_lEEESI_SJ_NS4_8TiledMMAINS4_8MMA_AtomIJNS4_26SM100_MMA_F16BF16_2x1SM_SSISI_SI_fLi256ELi256ELNS4_4UMMA5MajorE0ELSO_0ELNSN_7ScaleInE0ELSP_0EEEEEENS4_6LayoutINS5_IJSC_SC_SC_EEENS5_IJNSA_ILi0EEESU_SU_EEEEENS5_IJNS4_10UnderscoreESX_SX_EEEEENS4_18SM100_TMA_2SM_LOADENS4_14ComposedLayoutINS4_7SwizzleILi2ELi4ELi3EEENS4_18smem_ptr_flag_bitsILi16EEENSS_INS5_IJNSA_ILi8EEESG_EEENS5_IJSG_SC_EEEEEEEvNS4_8identityES10_S1A_vS1B_EENS_8epilogue10collective18CollectiveEpilogueINS1D_23Sm100TmaWarpSpecializedILi4ELi2ELi64ELb1ELb0EEEJNS5_IJNSA_ILi128EEESF_SG_EEENS5_IJNSS_IS1I_SC_EENSS_INSA_ILi64EEESC_EEEEESI_SJ_SI_SJ_NS1D_6fusion15FusionCallbacksIS1H_NS1O_17LinearCombinationISI_fSI_fLNS_15FloatRoundStyleE2EEES1J_S1N_JEEENS4_5SM1004TMEM4LOAD26SM100_TMEM_LOAD_32dp32b64xENS4_13SM90_TMA_LOADENS11_INS12_ILi3ELi4ELi3EEES15_NSS_INS5_IJS16_S1L_EEENS5_IJS1L_SC_EEEEEEENS4_39AutoVectorizingCopyWithAssumedAlignmentILi128EEENS4_14SM90_TMA_STOREES23_S25_S25_EEEvvEEEEvNT_6ParamsE)
        /*0a4c*/ 	.short	0x0380
        /*0a4e*/ 	.short	0x0800


	//----- nvinfo : EIATTR_SW_WAR
	.align		4
.L_55:
        /*0a50*/ 	.byte	0x04, 0x36
        /*0a52*/ 	.short	(.L_57 - .L_56)
.L_56:
        /*0a54*/ 	.word	0x00000008
.L_57:


//--------------------- .nv.callgraph             --------------------------
	.section	.nv.callgraph,"",@"SHT_CUDA_CALLGRAPH"
	.align	4
	.sectionentsize	8
	.align		4
        /*0000*/ 	.word	0x00000000
	.align		4
        /*0004*/ 	.word	0xffffffff
	.align		4
        /*0008*/ 	.word	index@(_ZN7cutlass13device_kernelINS_4gemm6kernel13GemmUniversalIN4cute5tupleIJiiiiEEENS1_10collective13CollectiveMmaINS1_35MainloopSm100TmaUmmaWarpSpecializedILi4ELi2ELi2ENS5_IJNS4_1CILi2EEENSA_ILi1EEESC_EEEEENS5_IJNSA_ILi256EEESF_NSA_ILi32EEEEEENS_10bfloat16_tENS5_IJlSC_lEEESI_SJ_NS4_8TiledMMAINS4_8MMA_AtomIJNS4_26SM100_MMA_F16BF16_2x1SM_SSISI_SI_fLi256ELi256ELNS4_4UMMA5MajorE0ELSO_0ELNSN_7ScaleInE0ELSP_0EEEEEENS4_6LayoutINS5_IJSC_SC_SC_EEENS5_IJNSA_ILi0EEESU_SU_EEEEENS5_IJNS4_10UnderscoreESX_SX_EEEEENS4_18SM100_TMA_2SM_LOADENS4_14ComposedLayoutINS4_7SwizzleILi2ELi4ELi3EEENS4_18smem_ptr_flag_bitsILi16EEENSS_INS5_IJNSA_ILi8EEESG_EEENS5_IJSG_SC_EEEEEEEvNS4_8identityES10_S1A_vS1B_EENS_8epilogue10collective18CollectiveEpilogueINS1D_23Sm100TmaWarpSpecializedILi4ELi2ELi64ELb1ELb0EEEJNS5_IJNSA_ILi128EEESF_SG_EEENS5_IJNSS_IS1I_SC_EENSS_INSA_ILi64EEESC_EEEEESI_SJ_SI_SJ_NS1D_6fusion15FusionCallbacksIS1H_NS1O_17LinearCombinationISI_fSI_fLNS_15FloatRoundStyleE2EEES1J_S1N_JEEENS4_5SM1004TMEM4LOAD26SM100_TMEM_LOAD_32dp32b64xENS4_13SM90_TMA_LOADENS11_INS12_ILi3ELi4ELi3EEES15_NSS_INS5_IJS16_S1L_EEENS5_IJS1L_SC_EEEEEEENS4_39AutoVectorizingCopyWithAssumedAlignmentILi128EEENS4_14SM90_TMA_STOREES23_S25_S25_EEEvvEEEEvNT_6ParamsE)
	.align		4
        /*000c*/ 	.word	index@(__assertfail)
	.align		4
        /*0010*/ 	.word	0x00000000
	.align		4
        /*0014*/ 	.word	0xfffffffe
	.align		4
        /*0018*/ 	.word	0x00000000
	.align		4
        /*001c*/ 	.word	0xfffffffd
	.align		4
        /*0020*/ 	.word	0x00000000
	.align		4
        /*0024*/ 	.word	0xfffffffc


//--------------------- .nv.constant4             --------------------------
	.section	.nv.constant4,"a",@progbits
	.align	8
	.align		8
.nv.constant4:
        /*0000*/ 	.dword	__assertfail
	.align		8
        /*0008*/ 	.dword	__unnamed_1
	.align		8
        /*0010*/ 	.dword	__unnamed_2
	.align		8
        /*0018*/ 	.dword	_ZN39_INTERNAL_861b4543_4_k_cu_93caab11_83814cuda3std3__45__cpo5beginE
	.align		8
        /*0020*/ 	.dword	_ZN39_INTERNAL_861b4543_4_k_cu_93caab11_83814cuda3std3__45__cpo3endE
	.align		8
        /*0028*/ 	.dword	_ZN39_INTERNAL_861b4543_4_k_cu_93caab11_83814cuda3std3__45__cpo6cbeginE
	.align		8
        /*0030*/ 	.dword	_ZN39_INTERNAL_861b4543_4_k_cu_93caab11_83814cuda3std3__45__cpo4cendE
	.align		8
        /*0038*/ 	.dword	_ZN39_INTERNAL_861b4543_4_k_cu_93caab11_83814cuda3std3__441_GLOBAL__N__861b4543_4_k_cu_93caab11_83816ignoreE
	.align		8
        /*0040*/ 	.dword	_ZN39_INTERNAL_861b4543_4_k_cu_93caab11_83814cuda3std3__419piecewise_constructE
	.align		8
        /*0048*/ 	.dword	_ZN39_INTERNAL_861b4543_4_k_cu_93caab11_83814cuda3std3__48in_placeE
	.align		8
        /*0050*/ 	.dword	_ZN39_INTERNAL_861b4543_4_k_cu_93caab11_83814cuda3std6ranges3__45__cpo4swapE
	.align		8
        /*0058*/ 	.dword	_ZN39_INTERNAL_861b4543_4_k_cu_93caab11_83814cuda3std6ranges3__45__cpo9iter_moveE
	.align		8
        /*0060*/ 	.dword	_ZN39_INTERNAL_861b4543_4_k_cu_93caab11_83814cute7productE
	.align		8
        /*0068*/ 	.dword	_ZN39_INTERNAL_861b4543_4_k_cu_93caab11_83814cute1_E
	.align		8
        /*0070*/ 	.dword	$str$25
	.align		8
        /*0078*/ 	.dword	$str$26
	.align		8
        /*0080*/ 	.dword	$str$27
	.align		8
        /*0088*/ 	.dword	$str$28


//--------------------- .text._ZN7cutlass13device_kernelINS_4gemm6kernel13GemmUniversalIN4cute5tupleIJiiiiEEENS1_10collective13CollectiveMmaINS1_35MainloopSm100TmaUmmaWarpSpecializedILi4ELi2ELi2ENS5_IJNS4_1CILi2EEENSA_ILi1EEESC_EEEEENS5_IJNSA_ILi256EEESF_NSA_ILi32EEEEEENS_10bfloat16_tENS5_IJlSC_lEEESI_SJ_NS4_8TiledMMAINS4_8MMA_AtomIJNS4_26SM100_MMA_F16BF16_2x1SM_SSISI_SI_fLi256ELi256ELNS4_4UMMA5MajorE0ELSO_0ELNSN_7ScaleInE0ELSP_0EEEEEENS4_6LayoutINS5_IJSC_SC_SC_EEENS5_IJNSA_ILi0EEESU_SU_EEEEENS5_IJNS4_10UnderscoreESX_SX_EEEEENS4_18SM100_TMA_2SM_LOADENS4_14ComposedLayoutINS4_7SwizzleILi2ELi4ELi3EEENS4_18smem_ptr_flag_bitsILi16EEENSS_INS5_IJNSA_ILi8EEESG_EEENS5_IJSG_SC_EEEEEEEvNS4_8identityES10_S1A_vS1B_EENS_8epilogue10collective18CollectiveEpilogueINS1D_23Sm100TmaWarpSpecializedILi4ELi2ELi64ELb1ELb0EEEJNS5_IJNSA_ILi128EEESF_SG_EEENS5_IJNSS_IS1I_SC_EENSS_INSA_ILi64EEESC_EEEEESI_SJ_SI_SJ_NS1D_6fusion15FusionCallbacksIS1H_NS1O_17LinearCombinationISI_fSI_fLNS_15FloatRoundStyleE2EEES1J_S1N_JEEENS4_5SM1004TMEM4LOAD26SM100_TMEM_LOAD_32dp32b64xENS4_13SM90_TMA_LOADENS11_INS12_ILi3ELi4ELi3EEES15_NSS_INS5_IJS16_S1L_EEENS5_IJS1L_SC_EEEEEEENS4_39AutoVectorizingCopyWithAssumedAlignmentILi128EEENS4_14SM90_TMA_STOREES23_S25_S25_EEEvvEEEEvNT_6ParamsE --------------------------
	.section	.text._ZN7cutlass13device_kernelINS_4gemm6kernel13GemmUniversalIN4cute5tupleIJiiiiEEENS1_10collective13CollectiveMmaINS1_35MainloopSm100TmaUmmaWarpSpecializedILi4ELi2ELi2ENS5_IJNS4_1CILi2EEENSA_ILi1EEESC_EEEEENS5_IJNSA_ILi256EEESF_NSA_ILi32EEEEEENS_10bfloat16_tENS5_IJlSC_lEEESI_SJ_NS4_8TiledMMAINS4_8MMA_AtomIJNS4_26SM100_MMA_F16BF16_2x1SM_SSISI_SI_fLi256ELi256ELNS4_4UMMA5MajorE0ELSO_0ELNSN_7ScaleInE0ELSP_0EEEEEENS4_6LayoutINS5_IJSC_SC_SC_EEENS5_IJNSA_ILi0EEESU_SU_EEEEENS5_IJNS4_10UnderscoreESX_SX_EEEEENS4_18SM100_TMA_2SM_LOADENS4_14ComposedLayoutINS4_7SwizzleILi2ELi4ELi3EEENS4_18smem_ptr_flag_bitsILi16EEENSS_INS5_IJNSA_ILi8EEESG_EEENS5_IJSG_SC_EEEEEEEvNS4_8identityES10_S1A_vS1B_EENS_8epilogue10collective18CollectiveEpilogueINS1D_23Sm100TmaWarpSpecializedILi4ELi2ELi64ELb1ELb0EEEJNS5_IJNSA_ILi128EEESF_SG_EEENS5_IJNSS_IS1I_SC_EENSS_INSA_ILi64EEESC_EEEEESI_SJ_SI_SJ_NS1D_6fusion15FusionCallbacksIS1H_NS1O_17LinearCombinationISI_fSI_fLNS_15FloatRoundStyleE2EEES1J_S1N_JEEENS4_5SM1004TMEM4LOAD26SM100_TMEM_LOAD_32dp32b64xENS4_13SM90_TMA_LOADENS11_INS12_ILi3ELi4ELi3EEES15_NSS_INS5_IJS16_S1L_EEENS5_IJS1L_SC_EEEEEEENS4_39AutoVectorizingCopyWithAssumedAlignmentILi128EEENS4_14SM90_TMA_STOREES23_S25_S25_EEEvvEEEEvNT_6ParamsE,"ax",@progbits
	.align	128
.text._ZN7cutlass13device_kernelINS_4gemm6kernel13GemmUniversalIN4cute5tupleIJiiiiEEENS1_10collective13CollectiveMmaINS1_35MainloopSm100TmaUmmaWarpSpecializedILi4ELi2ELi2ENS5_IJNS4_1CILi2EEENSA_ILi1EEESC_EEEEENS5_IJNSA_ILi256EEESF_NSA_ILi32EEEEEENS_10bfloat16_tENS5_IJlSC_lEEESI_SJ_NS4_8TiledMMAINS4_8MMA_AtomIJNS4_26SM100_MMA_F16BF16_2x1SM_SSISI_SI_fLi256ELi256ELNS4_4UMMA5MajorE0ELSO_0ELNSN_7ScaleInE0ELSP_0EEEEEENS4_6LayoutINS5_IJSC_SC_SC_EEENS5_IJNSA_ILi0EEESU_SU_EEEEENS5_IJNS4_10UnderscoreESX_SX_EEEEENS4_18SM100_TMA_2SM_LOADENS4_14ComposedLayoutINS4_7SwizzleILi2ELi4ELi3EEENS4_18smem_ptr_flag_bitsILi16EEENSS_INS5_IJNSA_ILi8EEESG_EEENS5_IJSG_SC_EEEEEEEvNS4_8identityES10_S1A_vS1B_EENS_8epilogue10collective18CollectiveEpilogueINS1D_23Sm100TmaWarpSpecializedILi4ELi2ELi64ELb1ELb0EEEJNS5_IJNSA_ILi128EEESF_SG_EEENS5_IJNSS_IS1I_SC_EENSS_INSA_ILi64EEESC_EEEEESI_SJ_SI_SJ_NS1D_6fusion15FusionCallbacksIS1H_NS1O_17LinearCombinationISI_fSI_fLNS_15FloatRoundStyleE2EEES1J_S1N_JEEENS4_5SM1004TMEM4LOAD26SM100_TMEM_LOAD_32dp32b64xENS4_13SM90_TMA_LOADENS11_INS12_ILi3ELi4ELi3EEES15_NSS_INS5_IJS16_S1L_EEENS5_IJS1L_SC_EEEEEEENS4_39AutoVectorizingCopyWithAssumedAlignmentILi128EEENS4_14SM90_TMA_STOREES23_S25_S25_EEEvvEEEEvNT_6ParamsE:
        .type           _ZN7cutlass13device_kernelINS_4gemm6kernel13GemmUniversalIN4cute5tupleIJiiiiEEENS1_10collective13CollectiveMmaINS1_35MainloopSm100TmaUmmaWarpSpecializedILi4ELi2ELi2ENS5_IJNS4_1CILi2EEENSA_ILi1EEESC_EEEEENS5_IJNSA_ILi256EEESF_NSA_ILi32EEEEEENS_10bfloat16_tENS5_IJlSC_lEEESI_SJ_NS4_8TiledMMAINS4_8MMA_AtomIJNS4_26SM100_MMA_F16BF16_2x1SM_SSISI_SI_fLi256ELi256ELNS4_4UMMA5MajorE0ELSO_0ELNSN_7ScaleInE0ELSP_0EEEEEENS4_6LayoutINS5_IJSC_SC_SC_EEENS5_IJNSA_ILi0EEESU_SU_EEEEENS5_IJNS4_10UnderscoreESX_SX_EEEEENS4_18SM100_TMA_2SM_LOADENS4_14ComposedLayoutINS4_7SwizzleILi2ELi4ELi3EEENS4_18smem_ptr_flag_bitsILi16EEENSS_INS5_IJNSA_ILi8EEESG_EEENS5_IJSG_SC_EEEEEEEvNS4_8identityES10_S1A_vS1B_EENS_8epilogue10collective18CollectiveEpilogueINS1D_23Sm100TmaWarpSpecializedILi4ELi2ELi64ELb1ELb0EEEJNS5_IJNSA_ILi128EEESF_SG_EEENS5_IJNSS_IS1I_SC_EENSS_INSA_ILi64EEESC_EEEEESI_SJ_SI_SJ_NS1D_6fusion15FusionCallbacksIS1H_NS1O_17LinearCombinationISI_fSI_fLNS_15FloatRoundStyleE2EEES1J_S1N_JEEENS4_5SM1004TMEM4LOAD26SM100_TMEM_LOAD_32dp32b64xENS4_13SM90_TMA_LOADENS11_INS12_ILi3ELi4ELi3EEES15_NSS_INS5_IJS16_S1L_EEENS5_IJS1L_SC_EEEEEEENS4_39AutoVectorizingCopyWithAssumedAlignmentILi128EEENS4_14SM90_TMA_STOREES23_S25_S25_EEEvvEEEEvNT_6ParamsE,@function
        .size           _ZN7cutlass13device_kernelINS_4gemm6kernel13GemmUniversalIN4cute5tupleIJiiiiEEENS1_10collective13CollectiveMmaINS1_35MainloopSm100TmaUmmaWarpSpecializedILi4ELi2ELi2ENS5_IJNS4_1CILi2EEENSA_ILi1EEESC_EEEEENS5_IJNSA_ILi256EEESF_NSA_ILi32EEEEEENS_10bfloat16_tENS5_IJlSC_lEEESI_SJ_NS4_8TiledMMAINS4_8MMA_AtomIJNS4_26SM100_MMA_F16BF16_2x1SM_SSISI_SI_fLi256ELi256ELNS4_4UMMA5MajorE0ELSO_0ELNSN_7ScaleInE0ELSP_0EEEEEENS4_6LayoutINS5_IJSC_SC_SC_EEENS5_IJNSA_ILi0EEESU_SU_EEEEENS5_IJNS4_10UnderscoreESX_SX_EEEEENS4_18SM100_TMA_2SM_LOADENS4_14ComposedLayoutINS4_7SwizzleILi2ELi4ELi3EEENS4_18smem_ptr_flag_bitsILi16EEENSS_INS5_IJNSA_ILi8EEESG_EEENS5_IJSG_SC_EEEEEEEvNS4_8identityES10_S1A_vS1B_EENS_8epilogue10collective18CollectiveEpilogueINS1D_23Sm100TmaWarpSpecializedILi4ELi2ELi64ELb1ELb0EEEJNS5_IJNSA_ILi128EEESF_SG_EEENS5_IJNSS_IS1I_SC_EENSS_INSA_ILi64EEESC_EEEEESI_SJ_SI_SJ_NS1D_6fusion15FusionCallbacksIS1H_NS1O_17LinearCombinationISI_fSI_fLNS_15FloatRoundStyleE2EEES1J_S1N_JEEENS4_5SM1004TMEM4LOAD26SM100_TMEM_LOAD_32dp32b64xENS4_13SM90_TMA_LOADENS11_INS12_ILi3ELi4ELi3EEES15_NSS_INS5_IJS16_S1L_EEENS5_IJS1L_SC_EEEEEEENS4_39AutoVectorizingCopyWithAssumedAlignmentILi128EEENS4_14SM90_TMA_STOREES23_S25_S25_EEEvvEEEEvNT_6ParamsE,(.L_x_191 - _ZN7cutlass13device_kernelINS_4gemm6kernel13GemmUniversalIN4cute5tupleIJiiiiEEENS1_10collective13CollectiveMmaINS1_35MainloopSm100TmaUmmaWarpSpecializedILi4ELi2ELi2ENS5_IJNS4_1CILi2EEENSA_ILi1EEESC_EEEEENS5_IJNSA_ILi256EEESF_NSA_ILi32EEEEEENS_10bfloat16_tENS5_IJlSC_lEEESI_SJ_NS4_8TiledMMAINS4_8MMA_AtomIJNS4_26SM100_MMA_F16BF16_2x1SM_SSISI_SI_fLi256ELi256ELNS4_4UMMA5MajorE0ELSO_0ELNSN_7ScaleInE0ELSP_0EEEEEENS4_6LayoutINS5_IJSC_SC_SC_EEENS5_IJNSA_ILi0EEESU_SU_EEEEENS5_IJNS4_10UnderscoreESX_SX_EEEEENS4_18SM100_TMA_2SM_LOADENS4_14ComposedLayoutINS4_7SwizzleILi2ELi4ELi3EEENS4_18smem_ptr_flag_bitsILi16EEENSS_INS5_IJNSA_ILi8EEESG_EEENS5_IJSG_SC_EEEEEEEvNS4_8identityES10_S1A_vS1B_EENS_8epilogue10collective18CollectiveEpilogueINS1D_23Sm100TmaWarpSpecializedILi4ELi2ELi64ELb1ELb0EEEJNS5_IJNSA_ILi128EEESF_SG_EEENS5_IJNSS_IS1I_SC_EENSS_INSA_ILi64EEESC_EEEEESI_SJ_SI_SJ_NS1D_6fusion15FusionCallbacksIS1H_NS1O_17LinearCombinationISI_fSI_fLNS_15FloatRoundStyleE2EEES1J_S1N_JEEENS4_5SM1004TMEM4LOAD26SM100_TMEM_LOAD_32dp32b64xENS4_13SM90_TMA_LOADENS11_INS12_ILi3ELi4ELi3EEES15_NSS_INS5_IJS16_S1L_EEENS5_IJS1L_SC_EEEEEEENS4_39AutoVectorizingCopyWithAssumedAlignmentILi128EEENS4_14SM90_TMA_STOREES23_S25_S25_EEEvvEEEEvNT_6ParamsE)
        .other          _ZN7cutlass13device_kernelINS_4gemm6kernel13GemmUniversalIN4cute5tupleIJiiiiEEENS1_10collective13CollectiveMmaINS1_35MainloopSm100TmaUmmaWarpSpecializedILi4ELi2ELi2ENS5_IJNS4_1CILi2EEENSA_ILi1EEESC_EEEEENS5_IJNSA_ILi256EEESF_NSA_ILi32EEEEEENS_10bfloat16_tENS5_IJlSC_lEEESI_SJ_NS4_8TiledMMAINS4_8MMA_AtomIJNS4_26SM100_MMA_F16BF16_2x1SM_SSISI_SI_fLi256ELi256ELNS4_4UMMA5MajorE0ELSO_0ELNSN_7ScaleInE0ELSP_0EEEEEENS4_6LayoutINS5_IJSC_SC_SC_EEENS5_IJNSA_ILi0EEESU_SU_EEEEENS5_IJNS4_10UnderscoreESX_SX_EEEEENS4_18SM100_TMA_2SM_LOADENS4_14ComposedLayoutINS4_7SwizzleILi2ELi4ELi3EEENS4_18smem_ptr_flag_bitsILi16EEENSS_INS5_IJNSA_ILi8EEESG_EEENS5_IJSG_SC_EEEEEEEvNS4_8identityES10_S1A_vS1B_EENS_8epilogue10collective18CollectiveEpilogueINS1D_23Sm100TmaWarpSpecializedILi4ELi2ELi64ELb1ELb0EEEJNS5_IJNSA_ILi128EEESF_SG_EEENS5_IJNSS_IS1I_SC_EENSS_INSA_ILi64EEESC_EEEEESI_SJ_SI_SJ_NS1D_6fusion15FusionCallbacksIS1H_NS1O_17LinearCombinationISI_fSI_fLNS_15FloatRoundStyleE2EEES1J_S1N_JEEENS4_5SM1004TMEM4LOAD26SM100_TMEM_LOAD_32dp32b64xENS4_13SM90_TMA_LOADENS11_INS12_ILi3ELi4ELi3EEES15_NSS_INS5_IJS16_S1L_EEENS5_IJS1L_SC_EEEEEEENS4_39AutoVectorizingCopyWithAssumedAlignmentILi128EEENS4_14SM90_TMA_STOREES23_S25_S25_EEEvvEEEEvNT_6ParamsE,@"STO_CUDA_ENTRY STV_DEFAULT"
_ZN7cutlass13device_kernelINS_4gemm6kernel13GemmUniversalIN4cute5tupleIJiiiiEEENS1_10collective13CollectiveMmaINS1_35MainloopSm100TmaUmmaWarpSpecializedILi4ELi2ELi2ENS5_IJNS4_1CILi2EEENSA_ILi1EEESC_EEEEENS5_IJNSA_ILi256EEESF_NSA_ILi32EEEEEENS_10bfloat16_tENS5_IJlSC_lEEESI_SJ_NS4_8TiledMMAINS4_8MMA_AtomIJNS4_26SM100_MMA_F16BF16_2x1SM_SSISI_SI_fLi256ELi256ELNS4_4UMMA5MajorE0ELSO_0ELNSN_7ScaleInE0ELSP_0EEEEEENS4_6LayoutINS5_IJSC_SC_SC_EEENS5_IJNSA_ILi0EEESU_SU_EEEEENS5_IJNS4_10UnderscoreESX_SX_EEEEENS4_18SM100_TMA_2SM_LOADENS4_14ComposedLayoutINS4_7SwizzleILi2ELi4ELi3EEENS4_18smem_ptr_flag_bitsILi16EEENSS_INS5_IJNSA_ILi8EEESG_EEENS5_IJSG_SC_EEEEEEEvNS4_8identityES10_S1A_vS1B_EENS_8epilogue10collective18CollectiveEpilogueINS1D_23Sm100TmaWarpSpecializedILi4ELi2ELi64ELb1ELb0EEEJNS5_IJNSA_ILi128EEESF_SG_EEENS5_IJNSS_IS1I_SC_EENSS_INSA_ILi64EEESC_EEEEESI_SJ_SI_SJ_NS1D_6fusion15FusionCallbacksIS1H_NS1O_17LinearCombinationISI_fSI_fLNS_15FloatRoundStyleE2EEES1J_S1N_JEEENS4_5SM1004TMEM4LOAD26SM100_TMEM_LOAD_32dp32b64xENS4_13SM90_TMA_LOADENS11_INS12_ILi3ELi4ELi3EEES15_NSS_INS5_IJS16_S1L_EEENS5_IJS1L_SC_EEEEEEENS4_39AutoVectorizingCopyWithAssumedAlignmentILi128EEENS4_14SM90_TMA_STOREES23_S25_S25_EEEvvEEEEvNT_6ParamsE:
[----:B------:R-:W1:Y:S01]  /*0000*/  LDC R1, c[0x0][0x37c] ;  /* 0x0000df00ff017b82 */ /* 0x000e620000000800 */
[----:B------:R-:W2:Y:S01]  /*0010*/  S2R R170, SR_TID.X ;  /* 0x0000000000aa7919 */ /* 0x000ea20000002100 */
[----:B------:R-:W3:Y:S06]  /*0020*/  LDCU.64 UR6, c[0x0][0x890] ;  /* 0x00011200ff0677ac */ /* 0x000eec0008000a00 */
[----:B------:R-:W4:Y:S01]  /*0030*/  S2UR UR37, SR_CgaCtaId ;  /* 0x00000000002579c3 */ /* 0x000f220000008800 */
[----:B------:R-:W-:Y:S02]  /*0040*/  PRMT R155, RZ, 0x7610, R155 ;  /* 0x00007610ff9b7816 */ /* 0x000fe4000000009b */
[----:B------:R-:W-:Y:S01]  /*0050*/  ELECT P1, URZ, PT ;  /* 0x0000000000ff782f */ /* 0x000fe20003820000 */
[----:B------:R-:W1:Y:S01]  /*0060*/  LDCU.64 UR46, c[0x0][0x358] ;  /* 0x00006b00ff2e77ac */ /* 0x000e620008000a00 */
[----:B---3--:R-:W-:-:S04]  /*0070*/  UISETP.NE.U32.AND UP0, UPT, UR6, URZ, UPT ;  /* 0x000000ff0600728c */ /* 0x008fc8000bf05070 */
[----:B------:R-:W-:Y:S02]  /*0080*/  UISETP.NE.AND.EX UP0, UPT, UR7, URZ, UPT, UP0 ;  /* 0x000000ff0700728c */ /* 0x000fe4000bf05300 */
[----:B----4-:R-:W-:Y:S02]  /*0090*/  ULOP3.LUT UR5, UR37, 0x1, URZ, 0xc0, !UPT ;  /* 0x0000000125057892 */ /* 0x010fe4000f8ec0ff */
[----:B------:R-:W-:Y:S01]  /*00a0*/  ULOP3.LUT UR4, UR37, 0x1, URZ, 0x3c, !UPT ;  /* 0x0000000125047892 */ /* 0x000fe2000f8e3cff */
[----:B--2---:R-:W-:-:S05]  /*00b0*/  SHF.R.U32.HI R162, RZ, 0x5, R170 ;  /* 0x00000005ffa27819 */ /* 0x004fca00000116aa */
[----:B------:R-:W2:Y:S02]  /*00c0*/  SHFL.IDX PT, R0, R162, RZ, 0x1f ;  /* 0x00001fffa2007589 */ /* 0x000ea400000e0000 */
[----:B--2---:R-:W-:Y:S01]  /*00d0*/  R2UR UR10, R0 ;  /* 0x00000000000a72ca */ /* 0x004fe200000e0000 */
[----:B-1----:R-:W-:-:S14]  /*00e0*/  BRA.U UP0, `(.L_x_0) ;  /* 0x00000001002c7547 */ /* 0x002fdc000b800000 */
[----:B------:R-:W1:Y:S02]  /*00f0*/  LDCU.64 UR8, c[0x0][0x888] ;  /* 0x00011100ff0877ac */ /* 0x000e640008000a00 */
[----:B-1----:R-:W-:-:S04]  /*0100*/  UISETP.NE.U32.AND UP0, UPT, UR8, URZ, UPT ;  /* 0x000000ff0800728c */ /* 0x002fc8000bf05070 */
[----:B------:R-:W-:-:S09]  /*0110*/  UISETP.NE.AND.EX UP0, UPT, UR9, URZ, UPT, UP0 ;  /* 0x000000ff0900728c */ /* 0x000fd2000bf05300 */
[----:B------:R-:W-:Y:S05]  /*0120*/  BRA.U !UP0, `(.L_x_1) ;  /* 0x0000000108107547 */ /* 0x000fea000b800000 */
[----:B------:R-:W1:Y:S02]  /*0130*/  LDC.64 R2, c[0x0][0x888] ;  /* 0x00022200ff027b82 */ /* 0x000e640000000a00 */
[----:B-1----:R1:W5:Y:S01]  /*0140*/  LDG.E R81, desc[UR46][R2.64] ;  /* 0x0000002e02517981 */ /* 0x002362000c1e1900 */
[----:B------:R-:W-:Y:S01]  /*0150*/  HFMA2 R155, -RZ, RZ, 0, 5.9604644775390625e-08 ;  /* 0x00000001ff9b7431 */ /* 0x000fe200000001ff */
[----:B------:R-:W-:Y:S05]  /*0160*/  BRA `(.L_x_0) ;  /* 0x00000000000c7947 */ /* 0x000fea0003800000 */
.L_x_1:
[----:B------:R-:W1:Y:S01]  /*0170*/  LDCU UR8, c[0x0][0x880] ;  /* 0x00011000ff0877ac */ /* 0x000e620008000800 */
[----:B------:R-:W-:Y:S01]  /*0180*/  HFMA2 R155, -RZ, RZ, 0, 5.9604644775390625e-08 ;  /* 0x00000001ff9b7431 */ /* 0x000fe200000001ff */
[----:B-1----:R-:W-:-:S07]  /*0190*/  MOV R81, UR8 ;  /* 0x0000000800517c02 */ /* 0x002fce0008000f00 */
.L_x_0:
[----:B------:R-:W2:Y:S02]  /*01a0*/  LDCU.64 UR8, c[0x0][0x8b0] ;  /* 0x00011600ff0877ac */ /* 0x000ea40008000a00 */
[----:B--2---:R-:W-:-:S04]  /*01b0*/  UISETP.NE.U32.AND UP0, UPT, UR8, URZ, UPT ;  /* 0x000000ff0800728c */ /* 0x004fc8000bf05070 */
[----:B------:R-:W-:-:S09]  /*01c0*/  UISETP.NE.AND.EX UP0, UPT, UR9, URZ, UPT, UP0 ;  /* 0x000000ff0900728c */ /* 0x000fd2000bf05300 */
[----:B------:R-:W-:Y:S05]  /*01d0*/  BRA.U UP0, `(.L_x_2) ;  /* 0x0000000100247547 */ /* 0x000fea000b800000 */
[----:B------:R-:W2:Y:S02]  /*01e0*/  LDCU.64 UR8, c[0x0][0x8a8] ;  /* 0x00011500ff0877ac */ /* 0x000ea40008000a00 */
[----:B--2---:R-:W-:-:S04]  /*01f0*/  UISETP.NE.U32.AND UP0, UPT, UR8, URZ, UPT ;  /* 0x000000ff0800728c */ /* 0x004fc8000bf05070 */
[----:B------:R-:W-:-:S09]  /*0200*/  UISETP.NE.AND.EX UP0, UPT, UR9, URZ, UPT, UP0 ;  /* 0x000000ff0900728c */ /* 0x000fd2000bf05300 */
[----:B------:R-:W-:Y:S05]  /*0210*/  BRA.U !UP0, `(.L_x_3) ;  /* 0x00000001080c7547 */ /* 0x000fea000b800000 */
[----:B------:R-:W2:Y:S02]  /*0220*/  LDC.64 R78, c[0x0][0x8a8] ;  /* 0x00022a00ff4e7b82 */ /* 0x000ea40000000a00 */
[----:B--2---:R2:W5:Y:S01]  /*0230*/  LDG.E R78, desc[UR46][R78.64] ;  /* 0x0000002e4e4e7981 */ /* 0x004562000c1e1900 */
[----:B------:R-:W-:Y:S05]  /*0240*/  BRA `(.L_x_2) ;  /* 0x0000000000087947 */ /* 0x000fea0003800000 */
.L_x_3:
[----:B------:R-:W2:Y:S02]  /*0250*/  LDCU UR8, c[0x0][0x8a0] ;  /* 0x00011400ff0877ac */ /* 0x000ea40008000800 */
[----:B--2---:R-:W-:Y:S02]  /*0260*/  MOV R78, UR8 ;  /* 0x00000008004e7c02 */ /* 0x004fe40008000f00 */
.L_x_2:
[----:B------:R-:W-:Y:S01]  /*0270*/  IMAD.U32 R0, RZ, RZ, UR10 ;  /* 0x0000000aff007e24 */ /* 0x000fe2000f8e00ff */
[----:B------:R-:W-:Y:S04]  /*0280*/  BSSY.RECONVERGENT B0, `(.L_x_4) ;  /* 0x000000c000007945 */ /* 0x000fe80003800200 */
[C---:B------:R-:W-:Y:S02]  /*0290*/  ISETP.NE.OR P2, PT, R0.reuse, 0x1, !P1 ;  /* 0x000000010000780c */ /* 0x040fe40004f45670 */
[----:B------:R-:W-:-:S11]  /*02a0*/  ISETP.NE.OR P0, PT, R0, 0x3, !P1 ;  /* 0x000000030000780c */ /* 0x000fd60004f05670 */
[----:B------:R-:W-:Y:S05]  /*02b0*/  @P2 BRA `(.L_x_5) ;  /* 0x0000000000202947 */ /* 0x000fea0003800000 */
[----:B------:R-:W3:Y:S02]  /*02c0*/  LDCU.64 UR8, c[0x0][0x348] ;  /* 0x00006900ff0877ac */ /* 0x000ee40008000a00 */
[----:B---3--:R-:W-:Y:S02]  /*02d0*/  UIADD3 UR12, UP1, UPT, UR8, 0x80, URZ ;  /* 0x00000080080c7890 */ /* 0x008fe4000ff3e0ff */
[----:B------:R-:W-:Y:S02]  /*02e0*/  UIADD3 UR8, UP0, UPT, UR8, 0x180, URZ ;  /* 0x0000018008087890 */ /* 0x000fe4000ff1e0ff */
[----:B------:R-:W-:Y:S02]  /*02f0*/  UIADD3.X UR13, UPT, UPT, URZ, UR9, URZ, UP1, !UPT ;  /* 0x00000009ff0d7290 */ /* 0x000fe40008ffe4ff */
[----:B------:R-:W-:-:S07]  /*0300*/  UIADD3.X UR9, UPT, UPT, URZ, UR9, URZ, UP0, !UPT ;  /* 0x00000009ff097290 */ /* 0x000fce00087fe4ff */
[----:B------:R3:W-:Y:S02]  /*0310*/  UTMACCTL.PF [UR12] ;  /* 0x000000000c0079b9 */ /* 0x0007e40008040000 */
[----:B------:R3:W-:Y:S02]  /*0320*/  UTMACCTL.PF [UR8] ;  /* 0x00000000080079b9 */ /* 0x0007e40008040000 */
[----:B---3--:R-:W-:Y:S01]  /*0330*/  NOP ;  /* 0x0000000000007918 */ /* 0x008fe20000000000 */
.L_x_5:
[----:B------:R-:W-:Y:S05]  /*0340*/  BSYNC.RECONVERGENT B0 ;  /* 0x0000000000007941 */ /* 0x000fea0003800200 */
.L_x_4:
[----:B------:R-:W-:Y:S04]  /*0350*/  BSSY.RECONVERGENT B0, `(.L_x_6) ;  /* 0x000000a000007945 */ /* 0x000fe80003800200 */
        /* <DEDUP_REMOVED lines=9> */
.L_x_7:
[----:B------:R-:W-:Y:S05]  /*03f0*/  BSYNC.RECONVERGENT B0 ;  /* 0x0000000000007941 */ /* 0x000fea0003800200 */
.L_x_6:
[----:B------:R-:W3:Y:S01]  /*0400*/  LDCU.64 UR8, c[0x0][0x888] ;  /* 0x00011100ff0877ac */ /* 0x000ee20008000a00 */
[----:B------:R-:W-:Y:S02]  /*0410*/  UISETP.EQ.U32.AND UP1, UPT, UR6, URZ, UPT ;  /* 0x000000ff0600728c */ /* 0x000fe4000bf22070 */
[----:B------:R-:W-:Y:S02]  /*0420*/  UPLOP3.LUT UP5, UPT, UPT, UPT, UPT, 0x80, 0x8 ;  /* 0x000000000008789c */ /* 0x000fe40003faf070 */
[----:B---3--:R-:W-:-:S04]  /*0430*/  UISETP.NE.U32.AND UP0, UPT, UR8, URZ, UPT ;  /* 0x000000ff0800728c */ /* 0x008fc8000bf05070 */
[----:B------:R-:W-:-:S04]  /*0440*/  UISETP.NE.AND.EX UP0, UPT, UR9, URZ, UPT, UP0 ;  /* 0x000000ff0900728c */ /* 0x000fc8000bf05300 */
[----:B------:R-:W-:-:S04]  /*0450*/  UISETP.EQ.OR.EX UP2, UPT, UR7, URZ, !UP0, UP1 ;  /* 0x000000ff0700728c */ /* 0x000fc8000c742710 */
[----:B------:R-:W-:-:S05]  /*0460*/  UP2UR UR50, UPR, URZ, 0x4 ;  /* 0x00000004ff327883 */ /* 0x000fca0008000000 */
[----:B------:R-:W-:Y:S07]  /*0470*/  BRA.U !UP2, `(.L_x_8) ;  /* 0x000000010a207547 */ /* 0x000fee000b800000 */
[----:B------:R-:W-:Y:S01]  /*0480*/  UISETP.NE.U32.AND UP2, UPT, UR6, URZ, UPT ;  /* 0x000000ff0600728c */ /* 0x000fe2000bf45070 */
[----:B-----5:R-:W-:Y:S01]  /*0490*/  FSETP.NEU.AND P0, PT, R81, RZ, PT ;  /* 0x000000ff5100720b */ /* 0x020fe20003f0d000 */
[----:B------:R-:W-:Y:S02]  /*04a0*/  USEL UR6, URZ, 0xffffffff, UP0 ;  /* 0xffffffffff067887 */ /* 0x000fe40008000000 */
[----:B------:R-:W-:-:S10]  /*04b0*/  UISETP.NE.AND.EX UP2, UPT, UR7, URZ, UPT, UP2 ;  /* 0x000000ff0700728c */ /* 0x000fd4000bf45320 */
[----:B------:R-:W-:Y:S01]  /*04c0*/  VOTEU.ANY UP1, P0 ;  /* 0x0000000000ff7886 */ /* 0x000fe20000020100 */
[----:B------:R-:W-:-:S04]  /*04d0*/  @!UP2 USEL UR6, URZ, 0xffffffff, UP1 ;  /* 0xffffffffff06a887 */ /* 0x000fc80008800000 */
[----:B------:R-:W-:-:S04]  /*04e0*/  ULOP3.LUT UR6, UR6, 0x1, URZ, 0xc0, !UPT ;  /* 0x0000000106067892 */ /* 0x000fc8000f8ec0ff */
[----:B------:R-:W-:-:S11]  /*04f0*/  UISETP.NE.U32.AND UP5, UPT, UR6, 0x1, UPT ;  /* 0x000000010600788c */ /* 0x000fd6000bfa5070 */
.L_x_8:
[----:B------:R-:W3:Y:S01]  /*0500*/  SHFL.IDX PT, R0, R162, RZ, 0x1f ;  /* 0x00001fffa2007589 */ /* 0x000ee200000e0000 */
[----:B------:R-:W-:-:S04]  /*0510*/  UISETP.NE.AND UP1, UPT, UR10, 0x2, UPT ;  /* 0x000000020a00788c */ /* 0x000fc8000bf25270 */
[----:B------:R-:W-:Y:S02]  /*0520*/  UISETP.EQ.AND UP2, UPT, UR5, URZ, !UP1 ;  /* 0x000000ff0500728c */ /* 0x000fe4000cf42270 */
[----:B------:R-:W-:-:S04]  /*0530*/  USEL UR6, URZ, 0x1, UP1 ;  /* 0x00000001ff067887 */ /* 0x000fc80008800000 */
[----:B------:R-:W-:Y:S02]  /*0540*/  PLOP3.LUT P5, PT, P1, PT, UP2, 0x80, 0x8 ;  /* 0x000000000008781c */ /* 0x000fe40000faf028 */
[----:B---3--:R-:W-:-:S13]  /*0550*/  ISETP.NE.AND P0, PT, R0, RZ, PT ;  /* 0x000000ff0000720c */ /* 0x008fda0003f05270 */
[----:B------:R-:W-:Y:S05]  /*0560*/  @P0 BRA `(.L_x_9) ;  /* 0x0000000000440947 */ /* 0x000fea0003800000 */
[----:B------:R-:W-:Y:S01]  /*0570*/  UMOV UR8, 0x400 ;  /* 0x0000040000087882 */ /* 0x000fe20000000000 */
[----:B------:R-:W-:Y:S01]  /*0580*/  UMOV UR7, 0x1 ;  /* 0x0000000100077882 */ /* 0x000fe20000000000 */
[----:B------:R-:W-:Y:S02]  /*0590*/  ULEA UR8, UR37, UR8, 0x18 ;  /* 0x0000000825087291 */ /* 0x000fe4000f8ec0ff */
[----:B------:R-:W-:-:S04]  /*05a0*/  UIADD3 UR12, UPT, UPT, -UR7, 0x100000, URZ ;  /* 0x00100000070c7890 */ /* 0x000fc8000fffe1ff */
[----:B------:R-:W-:Y:S02]  /*05b0*/  USHF.L.U32 UR13, UR12, 0xb, URZ ;  /* 0x0000000b0c0d7899 */ /* 0x000fe400080006ff */
[----:B------:R-:W-:Y:S01]  /*05c0*/  USHF.L.U32 UR12, UR12, 0x1, URZ ;  /* 0x000000010c0c7899 */ /* 0x000fe200080006ff */
[----:B------:R-:W-:Y:S01]  /*05d0*/  ELECT P0, URZ, PT ;  /* 0x0000000000ff782f */ /* 0x000fe20003800000 */
[----:B------:R-:W3:Y:S10]  /*05e0*/  FENCE.VIEW.ASYNC.S ;  /* 0x00000000000073c6 */ /* 0x000ef40000000000 */
[----:B---3--:R3:W4:Y:S01]  /*05f0*/  SYNCS.EXCH.64 URZ, [UR8], UR12 ;  /* 0x0000000c08ff75b2 */ /* 0x0087220008000100 */
[----:B------:R3:W1:Y:S01]  /*0600*/  SYNCS.EXCH.64 URZ, [UR8+0x20], UR12 ;  /* 0x0000200c08ff75b2 */ /* 0x0006620008000100 */
[----:B------:R3:W1:Y:S01]  /*0610*/  SYNCS.EXCH.64 URZ, [UR8+0x8], UR12 ;  /* 0x0000080c08ff75b2 */ /* 0x0006620008000100 */
[----:B------:R3:W1:Y:S01]  /*0620*/  SYNCS.EXCH.64 URZ, [UR8+0x28], UR12 ;  /* 0x0000280c08ff75b2 */ /* 0x0006620008000100 */
[----:B------:R3:W1:Y:S01]  /*0630*/  SYNCS.EXCH.64 URZ, [UR8+0x10], UR12 ;  /* 0x0000100c08ff75b2 */ /* 0x0006620008000100 */
[----:B------:R3:W1:Y:S01]  /*0640*/  SYNCS.EXCH.64 URZ, [UR8+0x30], UR12 ;  /* 0x0000300c08ff75b2 */ /* 0x0006620008000100 */
[----:B------:R3:W1:Y:S01]  /*0650*/  SYNCS.EXCH.64 URZ, [UR8+0x18], UR12 ;  /* 0x0000180c08ff75b2 */ /* 0x0006620008000100 */
[----:B------:R3:W1:Y:S01]  /*0660*/  SYNCS.EXCH.64 URZ, [UR8+0x38], UR12 ;  /* 0x0000380c08ff75b2 */ /* 0x0006620008000100 */
[----:B------:R-:W-:Y:S01]  /*0670*/  NOP ;  /* 0x0000000000007918 */ /* 0x000fe20000000000 */
.L_x_9:
[----:B------:R-:W2:Y:S01]  /*0680*/  SHFL.IDX PT, R0, R162, RZ, 0x1f ;  /* 0x00001fffa2007589 */ /* 0x000ea200000e0000 */
[----:B------:R-:W-:Y:S01]  /*0690*/  NOP ;  /* 0x0000000000007918 */ /* 0x000fe20000000000 */
[----:B--2---:R-:W-:-:S13]  /*06a0*/  ISETP.NE.AND P0, PT, R0, 0x1, PT ;  /* 0x000000010000780c */ /* 0x004fda0003f05270 */
[----:B------:R-:W-:Y:S05]  /*06b0*/  @P0 BRA `(.L_x_10) ;  /* 0x0000000000540947 */ /* 0x000fea0003800000 */
[----:B------:R-:W-:Y:S01]  /*06c0*/  UMOV UR9, 0x400 ;  /* 0x0000040000097882 */ /* 0x000fe20000000000 */
[----:B---3--:R-:W-:Y:S01]  /*06d0*/  UMOV UR8, 0x20 ;  /* 0x0000002000087882 */ /* 0x008fe20000000000 */
[----:B------:R-:W-:Y:S01]  /*06e0*/  UMOV UR7, 0x80 ;  /* 0x0000008000077882 */ /* 0x000fe20000000000 */
[----:B------:R-:W-:Y:S02]  /*06f0*/  ULEA UR9, UR37, UR9, 0x18 ;  /* 0x0000000925097291 */ /* 0x000fe4000f8ec0ff */
[----:B------:R-:W-:-:S04]  /*0700*/  UIADD3 UR12, UPT, UPT, -UR8, 0x100000, URZ ;  /* 0x00100000080c7890 */ /* 0x000fc8000fffe1ff */
[----:B------:R-:W-:Y:S02]  /*0710*/  USHF.L.U32 UR13, UR12, 0xb, URZ ;  /* 0x0000000b0c0d7899 */ /* 0x000fe400080006ff */
[----:B------:R-:W-:Y:S02]  /*0720*/  USHF.L.U32 UR12, UR12, 0x1, URZ ;  /* 0x000000010c0c7899 */ /* 0x000fe400080006ff */
[----:B------:R-:W-:-:S04]  /*0730*/  UIADD3 UR14, UPT, UPT, -UR7, 0x100000, URZ ;  /* 0x00100000070e7890 */ /* 0x000fc8000fffe1ff */
[----:B------:R-:W-:Y:S02]  /*0740*/  USHF.L.U32 UR15, UR14, 0xb, URZ ;  /* 0x0000000b0e0f7899 */ /* 0x000fe400080006ff */
[----:B------:R-:W-:Y:S01]  /*0750*/  USHF.L.U32 UR14, UR14, 0x1, URZ ;  /* 0x000000010e0e7899 */ /* 0x000fe200080006ff */
[----:B------:R-:W-:Y:S01]  /*0760*/  ELECT P0, URZ, PT ;  /* 0x0000000000ff782f */ /* 0x000fe20003800000 */
[----:B------:R-:W2:Y:S02]  /*0770*/  FENCE.VIEW.ASYNC.S ;  /* 0x00000000000073c6 */ /* 0x000ea40000000000 */
[----:B--2---:R2:W3:Y:S08]  /*0780*/  SYNCS.EXCH.64 URZ, [UR9+0x40], UR12 ;  /* 0x0000400c09ff75b2 */ /* 0x0044f00008000100 */
        /* <DEDUP_REMOVED lines=8> */
.L_x_10:
[----:B------:R-:W4:Y:S01]  /*0810*/  SHFL.IDX PT, R0, R162, RZ, 0x1f ;  /* 0x00001fffa2007589 */ /* 0x000f2200000e0000 */
[----:B------:R-:W-:Y:S01]  /*0820*/  NOP ;  /* 0x0000000000007918 */ /* 0x000fe20000000000 */
[----:B----4-:R-:W-:-:S13]  /*0830*/  ISETP.NE.AND P0, PT, R0, 0x3, PT ;  /* 0x000000030000780c */ /* 0x010fda0003f05270 */
[----:B------:R-:W-:Y:S05]  /*0840*/  @P0 BRA `(.L_x_11) ;  /* 0x00000000002c0947 */ /* 0x000fea0003800000 */
[----:B---3--:R-:W-:Y:S01]  /*0850*/  UMOV UR8, 0x400 ;  /* 0x0000040000087882 */ /* 0x008fe20000000000 */
[----:B------:R-:W-:Y:S01]  /*0860*/  UMOV UR7, 0x20 ;  /* 0x0000002000077882 */ /* 0x000fe20000000000 */
[----:B------:R-:W-:Y:S02]  /*0870*/  ULEA UR8, UR37, UR8, 0x18 ;  /* 0x0000000825087291 */ /* 0x000fe4000f8ec0ff */
[----:B--2---:R-:W-:-:S04]  /*0880*/  UIADD3 UR12, UPT, UPT, -UR7, 0x100000, URZ ;  /* 0x00100000070c7890 */ /* 0x004fc8000fffe1ff */
[----:B------:R-:W-:Y:S02]  /*0890*/  USHF.L.U32 UR13, UR12, 0xb, URZ ;  /* 0x0000000b0c0d7899 */ /* 0x000fe400080006ff */
[----:B------:R-:W-:Y:S01]  /*08a0*/  USHF.L.U32 UR12, UR12, 0x1, URZ ;  /* 0x000000010c0c7899 */ /* 0x000fe200080006ff */
[----:B------:R-:W-:Y:S01]  /*08b0*/  ELECT P0, URZ, PT ;  /* 0x0000000000ff782f */ /* 0x000fe20003800000 */
[----:B------:R-:W2:Y:S10]  /*08c0*/  FENCE.VIEW.ASYNC.S ;  /* 0x00000000000073c6 */ /* 0x000eb40000000000 */
[----:B--2---:R4:W2:Y:S01]  /*08d0*/  SYNCS.EXCH.64 URZ, [UR8+0x80], UR12 ;  /* 0x0000800c08ff75b2 */ /* 0x0048a20008000100 */
[----:B------:R4:W3:Y:S02]  /*08e0*/  SYNCS.EXCH.64 URZ, [UR8+0x88], UR12 ;  /* 0x0000880c08ff75b2 */ /* 0x0008e40008000100 */
[----:B----4-:R-:W-:Y:S01]  /*08f0*/  NOP ;  /* 0x0000000000007918 */ /* 0x010fe20000000000 */
.L_x_11:
[----:B------:R-:W4:Y:S01]  /*0900*/  SHFL.IDX PT, R0, R162, RZ, 0x1f ;  /* 0x00001fffa2007589 */ /* 0x000f2200000e0000 */
[----:B------:R-:W-:Y:S01]  /*0910*/  NOP ;  /* 0x0000000000007918 */ /* 0x000fe20000000000 */
[----:B----4-:R-:W-:-:S13]  /*0920*/  ISETP.NE.AND P0, PT, R0, 0x4, PT ;  /* 0x000000040000780c */ /* 0x010fda0003f05270 */
[----:B------:R-:W-:Y:S05]  /*0930*/  @P0 BRA `(.L_x_12) ;  /* 0x0000000000480947 */ /* 0x000fea0003800000 */
[----:B--2---:R-:W-:Y:S01]  /*0940*/  UMOV UR9, 0x1e0 ;  /* 0x000001e000097882 */ /* 0x004fe20000000000 */
[----:B---3--:R-:W-:Y:S01]  /*0950*/  UMOV UR8, 0x400 ;  /* 0x0000040000087882 */ /* 0x008fe20000000000 */
[----:B------:R-:W-:Y:S01]  /*0960*/  USEL UR9, UR9, 0x1a0, UP5 ;  /* 0x000001a009097887 */ /* 0x000fe2000a800000 */
        /* <DEDUP_REMOVED lines=10> */
[----:B--2---:R4:W2:Y:S08]  /*0a10*/  SYNCS.EXCH.64 URZ, [UR8+0x90], UR12 ;  /* 0x0000900c08ff75b2 */ /* 0x0048b00008000100 */
[----:B------:R4:W3:Y:S01]  /*0a20*/  SYNCS.EXCH.64 URZ, [UR8+0xa0], UR14 ;  /* 0x0000a00e08ff75b2 */ /* 0x0008e20008000100 */
[----:B------:R4:W1:Y:S01]  /*0a30*/  SYNCS.EXCH.64 URZ, [UR8+0x98], UR12 ;  /* 0x0000980c08ff75b2 */ /* 0x0008620008000100 */
[----:B------:R4:W1:Y:S02]  /*0a40*/  SYNCS.EXCH.64 URZ, [UR8+0xa8], UR14 ;  /* 0x0000a80e08ff75b2 */ /* 0x0008640008000100 */
[----:B----4-:R-:W-:Y:S01]  /*0a50*/  NOP ;  /* 0x0000000000007918 */ /* 0x010fe20000000000 */
.L_x_12:
[----:B------:R-:W4:Y:S01]  /*0a60*/  SHFL.IDX PT, R0, R162, RZ, 0x1f ;  /* 0x00001fffa2007589 */ /* 0x000f2200000e0000 */
[----:B------:R-:W-:Y:S01]  /*0a70*/  NOP ;  /* 0x0000000000007918 */ /* 0x000fe20000000000 */
[----:B----4-:R-:W-:-:S13]  /*0a80*/  ISETP.NE.AND P0, PT, R0, 0x5, PT ;  /* 0x000000050000780c */ /* 0x010fda0003f05270 */
[----:B------:R-:W-:Y:S05]  /*0a90*/  @P0 BRA `(.L_x_13) ;  /* 0x0000000000440947 */ /* 0x000fea0003800000 */
[----:B--2---:R-:W-:Y:S01]  /*0aa0*/  UMOV UR9, 0x400 ;  /* 0x0000040000097882 */ /* 0x004fe20000000000 */
        /* <DEDUP_REMOVED lines=16> */
.L_x_13:
[----:B------:R-:W4:Y:S01]  /*0bb0*/  SHFL.IDX PT, R0, R162, RZ, 0x1f ;  /* 0x00001fffa2007589 */ /* 0x000f2200000e0000 */
[----:B------:R-:W-:Y:S01]  /*0bc0*/  ISETP.NE.OR P1, PT, RZ, UR10, !P1 ;  /* 0x0000000aff007c0c */ /* 0x000fe2000cf25670 */
        /* <DEDUP_REMOVED lines=12> */
[----:B------:R4:W3:Y:S01]  /*0c90*/  SYNCS.EXCH.64 URZ, [UR8+0xe0], UR12 ;  /* 0x0000e00c08ff75b2 */ /* 0x0008e20008000100 */
[----:B------:R4:W1:Y:S01]  /*0ca0*/  SYNCS.EXCH.64 URZ, [UR8+0xd8], UR12 ;  /* 0x0000d80c08ff75b2 */ /* 0x0008620008000100 */
[----:B------:R4:W1:Y:S02]  /*0cb0*/  SYNCS.EXCH.64 URZ, [UR8+0xe8], UR12 ;  /* 0x0000e80c08ff75b2 */ /* 0x0008640008000100 */
[----:B----4-:R-:W-:Y:S01]  /*0cc0*/  NOP ;  /* 0x0000000000007918 */ /* 0x010fe20000000000 */
.L_x_14:
[----:B------:R-:W-:Y:S01]  /*0cd0*/  VOTEU.ALL UP1, P1 ;  /* 0x0000000000ff7886 */ /* 0x000fe20000820000 */
[----:B---3--:R-:W3:Y:S01]  /*0ce0*/  LDCU UR8, c[0x0][0x36c] ;  /* 0x00006d80ff0877ac */ /* 0x008ee20008000800 */
[----:B------:R-:W-:Y:S01]  /*0cf0*/  NOP ;  /* 0x0000000000007918 */ /* 0x000fe20000000000 */
[----:B------:R-:W-:Y:S01]  /*0d00*/  LOP3.LUT R10, R170, 0x1f, RZ, 0xc0, !PT ;  /* 0x0000001faa0a7812 */ /* 0x000fe200078ec0ff */
[----:B--2---:R-:W-:Y:S01]  /*0d10*/  UMOV UR12, 0x20 ;  /* 0x00000020000c7882 */ /* 0x004fe20000000000 */
[----:B------:R-:W-:Y:S01]  /*0d20*/  @!UP1 UMOV UR7, 0x400 ;  /* 0x0000040000079882 */ /* 0x000fe20000000000 */
[----:B------:R-:W-:-:S04]  /*0d30*/  @!UP1 UIADD3 UR12, UPT, UPT, -UR12, 0x100000, URZ ;  /* 0x001000000c0c9890 */ /* 0x000fc8000fffe1ff */
[----:B------:R-:W-:Y:S02]  /*0d40*/  @!UP1 USHF.L.U32 UR13, UR12, 0xb, URZ ;  /* 0x0000000b0c0d9899 */ /* 0x000fe400080006ff */
[----:B------:R-:W-:Y:S02]  /*0d50*/  @!UP1 USHF.L.U32 UR12, UR12, 0x1, URZ ;  /* 0x000000010c0c9899 */ /* 0x000fe400080006ff */
[----:B------:R-:W-:Y:S01]  /*0d60*/  @!UP1 ULEA UR7, UR37, UR7, 0x18 ;  /* 0x0000000725079291 */ /* 0x000fe2000f8ec0ff */
[----:B------:R-:W-:Y:S01]  /*0d70*/  VOTEU.ALL UP1, P1 ;  /* 0x0000000000ff7886 */ /* 0x000fe20000820000 */
[----:B------:R-:W-:Y:S01]  /*0d80*/  UISETP.NE.AND UP4, UPT, UR10, URZ, UPT ;  /* 0x000000ff0a00728c */ /* 0x000fe2000bf85270 */
[----:B------:R-:W2:Y:S09]  /*0d90*/  FENCE.VIEW.ASYNC.S ;  /* 0x00000000000073c6 */ /* 0x000eb20000000000 */
[----:B--2---:R2:W4:Y:S01]  /*0da0*/  @!UP1 SYNCS.EXCH.64 URZ, [UR7+0xf0], UR12 ;  /* 0x0000f00c07ff95b2 */ /* 0x0045220008000100 */
[----:B---3--:R-:W-:-:S09]  /*0db0*/  UISETP.EQ.U32.AND UP1, UPT, UR8, 0x1, UPT ;  /* 0x000000010800788c */ /* 0x008fd2000bf22070 */
[----:B------:R-:W-:Y:S05]  /*0dc0*/  BRA.U !UP1, `(.L_x_15) ;  /* 0x0000000109087547 */ /* 0x000fea000b800000 */
[----:B-1--4-:R-:W-:Y:S01]  /*0dd0*/  UCGABAR_ARV ;  /* 0x00000000000079c7 */ /* 0x012fe20008000000 */
[----:B------:R-:W-:Y:S05]  /*0de0*/  BRA `(.L_x_16) ;  /* 0x0000000000047947 */ /* 0x000fea0003800000 */
.L_x_15:
[----:B-1--4-:R-:W-:Y:S01]  /*0df0*/  NOP ;  /* 0x0000000000007918 */ /* 0x012fe20000000000 */
.L_x_16:
[----:B------:R-:W1:Y:S01]  /*0e00*/  S2R R11, SR_CTAID.X ;  /* 0x00000000000b7919 */ /* 0x000e620000002500 */
[----:B------:R-:W-:-:S05]  /*0e10*/  CS2R.32 R156, SR_CgaSize ;  /* 0x00000000009c7805 */ /* 0x000fca0000008a00 */
[----:B------:R-:W-:-:S05]  /*0e20*/  IMAD R156, R156, -0xa0, RZ ;  /* 0xffffff609c9c7824 */ /* 0x000fca00078e02ff */
[----:B------:R-:W-:-:S14]  /*0e30*/  R2UR UR8, R156 ;  /* 0x000000009c0872ca */ /* 0x000fdc00000e0000 */
[----:B------:R-:W3:Y:S01]  /*0e40*/  LDCU UR8, c[0x0][UR8+0x2b0] ;  /* 0x00005600080877ac */ /* 0x000ee20008000800 */
[----:B------:R-:W-:-:S05]  /*0e50*/  CS2R.32 R0, SR_CgaSize ;  /* 0x0000000000007805 */ /* 0x000fca0000008a00 */
[----:B------:R-:W-:-:S06]  /*0e60*/  IMAD R0, R0, -0xa0, RZ ;  /* 0xffffff6000007824 */ /* 0x000fcc00078e02ff */
[----:B------:R-:W4:Y:S01]  /*0e70*/  LDC R0, c[0x0][R0+0x2a0] ;  /* 0x0000a80000007b82 */ /* 0x000f220000000800 */
[----:B------:R-:W-:Y:S01]  /*0e80*/  PRMT R8, RZ, 0x7610, R8 ;  /* 0x00007610ff087816 */ /* 0x000fe20000000008 */
[----:B------:R-:W3:Y:S01]  /*0e90*/  S2R R20, SR_CTAID.Y ;  /* 0x0000000000147919 */ /* 0x000ee20000002600 */
[----:B------:R-:W-:-:S05]  /*0ea0*/  CS2R.32 R156, SR_CgaSize ;  /* 0x00000000009c7805 */ /* 0x000fca0000008a00 */
[----:B------:R-:W-:-:S05]  /*0eb0*/  IMAD R156, R156, -0xa0, RZ ;  /* 0xffffff609c9c7824 */ /* 0x000fca00078e02ff */
[----:B--2---:R-:W-:-:S14]  /*0ec0*/  R2UR UR7, R156 ;  /* 0x000000009c0772ca */ /* 0x004fdc00000e0000 */
[----:B------:R-:W2:Y:S01]  /*0ed0*/  LDCU UR7, c[0x0][UR7+0x2b4] ;  /* 0x00005680070777ac */ /* 0x000ea20008000800 */
[----:B------:R-:W-:Y:S01]  /*0ee0*/  UISETP.NE.AND UP2, UPT, UR10, 0x2, UPT ;  /* 0x000000020a00788c */ /* 0x000fe2000bf45270 */
[----:B------:R-:W3:Y:S01]  /*0ef0*/  LDC R9, c[0x0][0xb24] ;  /* 0x0002c900ff097b82 */ /* 0x000ee20000000800 */
[----:B------:R-:W-:-:S05]  /*0f00*/  CS2R.32 R154, SR_CgaSize ;  /* 0x00000000009a7805 */ /* 0x000fca0000008a00 */
[----:B------:R-:W-:-:S06]  /*0f10*/  IMAD R154, R154, -0xa0, RZ ;  /* 0xffffff609a9a7824 */ /* 0x000fcc00078e02ff */
[----:B------:R-:W4:Y:S08]  /*0f20*/  LDC R154, c[0x0][R154+0x2a4] ;  /* 0x0000a9009a9a7b82 */ /* 0x000f300000000800 */
[----:B------:R-:W4:Y:S01]  /*0f30*/  LDC R72, c[0x0][0xb24] ;  /* 0x0002c900ff487b82 */ /* 0x000f220000000800 */
[----:B-1----:R-:W-:Y:S01]  /*0f40*/  I2FP.F32.U32 R4, R11 ;  /* 0x0000000b00047245 */ /* 0x002fe20000201000 */
[----:B------:R-:W-:-:S06]  /*0f50*/  IMAD.MOV.U32 R21, RZ, RZ, R11 ;  /* 0x000000ffff157224 */ /* 0x000fcc00078e000b */
[----:B------:R-:W1:Y:S01]  /*0f60*/  S2UR UR36, SR_CTAID.Z ;  /* 0x00000000002479c3 */ /* 0x000e620000002700 */
[----:B---3--:R-:W-:Y:S02]  /*0f70*/  ISETP.GE.AND P0, PT, R9, 0x1, PT ;  /* 0x000000010900780c */ /* 0x008fe40003f06270 */
[----:B------:R-:W-:Y:S01]  /*0f80*/  I2FP.F32.U32 R2, R20 ;  /* 0x0000001400027245 */ /* 0x000fe20000201000 */
[----:B------:R-:W-:-:S04]  /*0f90*/  FMUL R4, R4, UR8 ;  /* 0x0000000804047c20 */ /* 0x000fc80008400000 */
[----:B--2---:R-:W-:Y:S01]  /*0fa0*/  FMUL R2, R2, UR7 ;  /* 0x0000000702027c20 */ /* 0x004fe20008400000 */
[----:B------:R-:W2:Y:S01]  /*0fb0*/  F2I.U32.TRUNC.NTZ R156, R4 ;  /* 0x00000004009c7305 */ /* 0x000ea2000020f000 */
[----:B------:R-:W3:Y:S07]  /*0fc0*/  LDCU UR7, c[0x0][0xb30] ;  /* 0x00016600ff0777ac */ /* 0x000eee0008000800 */
[----:B------:R-:W1:Y:S01]  /*0fd0*/  F2I.U32.TRUNC.NTZ R3, R2 ;  /* 0x0000000200037305 */ /* 0x000e62000020f000 */
[----:B--2---:R-:W-:-:S04]  /*0fe0*/  IMAD.MOV R156, RZ, RZ, -R156 ;  /* 0x000000ffff9c7224 */ /* 0x004fc800078e0a9c */
[----:B----4-:R-:W-:Y:S01]  /*0ff0*/  IMAD R156, R0, R156, R11 ;  /* 0x0000009c009c7224 */ /* 0x010fe200078e020b */
[----:B------:R-:W-:Y:S01]  /*1000*/  PRMT R0, RZ, 0x7610, R0 ;  /* 0x00007610ff007816 */ /* 0x000fe20000000000 */
[----:B---3--:R-:W-:Y:S01]  /*1010*/  UISETP.NE.AND UP3, UPT, UR7, 0x1, UPT ;  /* 0x000000010700788c */ /* 0x008fe2000bf65270 */
[----:B-1----:R-:W-:-:S05]  /*1020*/  IADD3 R3, PT, PT, -R3, RZ, RZ ;  /* 0x000000ff03037210 */ /* 0x002fca0007ffe1ff */
[----:B------:R-:W-:Y:S01]  /*1030*/  IMAD R154, R154, R3, R20 ;  /* 0x000000039a9a7224 */ /* 0x000fe200078e0214 */
[----:B------:R-:W-:Y:S06]  /*1040*/  BRA.U UP4, `(.L_x_17) ;  /* 0x0000000104247547 */ /* 0x000fec000b800000 */
[----:B------:R-:W-:Y:S01]  /*1050*/  ISETP.NE.AND P1, PT, R154, RZ, PT ;  /* 0x000000ff9a00720c */ /* 0x000fe20003f25270 */
[----:B------:R-:W-:Y:S01]  /*1060*/  IMAD.MOV.U32 R0, RZ, RZ, 0x3 ;  /* 0x00000003ff007424 */ /* 0x000fe200078e00ff */
[C---:B------:R-:W-:Y:S02]  /*1070*/  LOP3.LUT R3, R156.reuse, 0xfffffffe, RZ, 0xc0, !PT ;  /* 0xfffffffe9c037812 */ /* 0x040fe400078ec0ff */
[----:B------:R-:W-:Y:S02]  /*1080*/  ISETP.LT.U32.OR P1, PT, R156, 0x2, !P1 ;  /* 0x000000029c00780c */ /* 0x000fe40004f21470 */
[----:B------:R-:W-:Y:S02]  /*1090*/  SHF.L.U32 R0, R0, R3, RZ ;  /* 0x0000000300007219 */ /* 0x000fe400000006ff */
[----:B------:R-:W-:Y:S02]  /*10a0*/  SEL R5, RZ, 0x1, !P1 ;  /* 0x00000001ff057807 */ /* 0x000fe40004800000 */
[----:B------:R-:W-:-:S05]  /*10b0*/  SEL R2, RZ, 0x2, !P1 ;  /* 0x00000002ff027807 */ /* 0x000fca0004800000 */
[----:B------:R-:W-:-:S05]  /*10c0*/  IMAD.IADD R2, R5, 0x1, R2 ;  /* 0x0000000105027824 */ /* 0x000fca00078e0202 */
[----:B------:R-:W-:Y:S02]  /*10d0*/  PRMT R8, R2, 0x7610, R8 ;  /* 0x0000761002087816 */ /* 0x000fe40000000008 */
.L_x_17:
[----:B------:R-:W-:Y:S05]  /*10e0*/  @!P0 BRA `(.L_x_18) ;  /* 0x0000000000b88947 */ /* 0x000fea0003800000 */
[----:B------:R-:W1:Y:S01]  /*10f0*/  LDC.64 R4, c[0x0][0xb18] ;  /* 0x0002c600ff047b82 */ /* 0x000e620000000a00 */
[----:B------:R-:W-:-:S07]  /*1100*/  ISETP.NE.AND P0, PT, R9, 0x1, PT ;  /* 0x000000010900780c */ /* 0x000fce0003f05270 */
[----:B------:R-:W2:Y:S08]  /*1110*/  LDC R14, c[0x0][0xb0c] ;  /* 0x0002c300ff0e7b82 */ /* 0x000eb00000000800 */
[----:B------:R-:W3:Y:S08]  /*1120*/  LDC R13, c[0x0][0x370] ;  /* 0x0000dc00ff0d7b82 */ /* 0x000ef00000000800 */
[----:B------:R-:W4:Y:S01]  /*1130*/  LDC R16, c[0x0][0x374] ;  /* 0x0000dd00ff107b82 */ /* 0x000f220000000800 */
[----:B-1----:R-:W-:-:S07]  /*1140*/  ISETP.NE.AND P1, PT, R4, 0x1, PT ;  /* 0x000000010400780c */ /* 0x002fce0003f25270 */
[----:B------:R-:W3:Y:S01]  /*1150*/  LDC.64 R6, c[0x0][0xb10] ;  /* 0x0002c400ff067b82 */ /* 0x000ee20000000a00 */
[----:B--2---:R-:W-:-:S07]  /*1160*/  ISETP.NE.AND P2, PT, R14, 0x1, PT ;  /* 0x000000010e00780c */ /* 0x004fce0003f45270 */
[----:B------:R-:W1:Y:S08]  /*1170*/  LDC R12, c[0x0][0xb20] ;  /* 0x0002c800ff0c7b82 */ /* 0x000e700000000800 */
[----:B------:R-:W2:Y:S01]  /*1180*/  LDC.64 R2, c[0x0][0xb28] ;  /* 0x0002ca00ff027b82 */ /* 0x000ea20000000a00 */
[----:B----4-:R-:W-:-:S04]  /*1190*/  IMAD.HI.U32 R15, R16, R5, RZ ;  /* 0x00000005100f7227 */ /* 0x010fc800078e00ff */
[----:B------:R-:W-:-:S04]  /*11a0*/  IMAD.HI.U32 R5, R20, R5, RZ ;  /* 0x0000000514057227 */ /* 0x000fc800078e00ff */
[----:B---3--:R-:W-:-:S04]  /*11b0*/  IMAD.HI.U32 R18, R13, R6, RZ ;  /* 0x000000060d127227 */ /* 0x008fc800078e00ff */
[C---:B------:R-:W-:Y:S01]  /*11c0*/  IMAD.HI.U32 R22, R11.reuse, R6, RZ ;  /* 0x000000060b167227 */ /* 0x040fe200078e00ff */
[-C--:B------:R-:W-:Y:S02]  /*11d0*/  @P2 SHF.R.U32.HI R13, RZ, R7.reuse, R18 ;  /* 0x00000007ff0d2219 */ /* 0x080fe40000011612 */
[-C--:B-1----:R-:W-:Y:S02]  /*11e0*/  @P1 SHF.R.U32.HI R16, RZ, R12.reuse, R15 ;  /* 0x0000000cff101219 */ /* 0x082fe4000001160f */
[----:B------:R-:W-:Y:S02]  /*11f0*/  SHF.R.U32.HI R5, RZ, R12, R5 ;  /* 0x0000000cff057219 */ /* 0x000fe40000011605 */
[----:B------:R-:W-:Y:S02]  /*1200*/  SHF.R.U32.HI R22, RZ, R7, R22 ;  /* 0x00000007ff167219 */ /* 0x000fe40000011616 */
[----:B------:R-:W-:Y:S01]  /*1210*/  SEL R5, R20, R5, !P1 ;  /* 0x0000000514057207 */ /* 0x000fe20004800000 */
[----:B--2---:R-:W-:Y:S01]  /*1220*/  IMAD.HI.U32 R18, R16, R2, RZ ;  /* 0x0000000210127227 */ /* 0x004fe200078e00ff */
[----:B------:R-:W-:-:S02]  /*1230*/  SEL R21, R11, R22, !P2 ;  /* 0x000000160b157207 */ /* 0x000fc40005000000 */
[----:B------:R-:W-:Y:S01]  /*1240*/  IADD3 R7, PT, PT, -R5, RZ, RZ ;  /* 0x000000ff05077210 */ /* 0x000fe20007ffe1ff */
[----:B------:R-:W-:Y:S01]  /*1250*/  IMAD.HI.U32 R6, R13, R2, RZ ;  /* 0x000000020d067227 */ /* 0x000fe200078e00ff */
[----:B------:R-:W-:-:S03]  /*1260*/  @P0 SHF.R.U32.HI R16, RZ, R3, R18 ;  /* 0x00000003ff100219 */ /* 0x000fc60000011612 */
[----:B------:R-:W-:Y:S01]  /*1270*/  IMAD R7, R4, R7, R20 ;  /* 0x0000000704077224 */ /* 0x000fe200078e0214 */
[----:B------:R-:W-:Y:S01]  /*1280*/  @P0 SHF.R.U32.HI R13, RZ, R3, R6 ;  /* 0x00000003ff0d0219 */ /* 0x000fe20000011606 */
[----:B------:R-:W-:-:S04]  /*1290*/  IMAD R16, R16, R9, RZ ;  /* 0x0000000910107224 */ /* 0x000fc800078e02ff */
[----:B------:R-:W-:Y:S01]  /*12a0*/  IMAD R6, R13, R9, RZ ;  /* 0x000000090d067224 */ /* 0x000fe200078e02ff */
[----:B------:R-:W-:-:S04]  /*12b0*/  ISETP.GE.AND P1, PT, R5, R16, PT ;  /* 0x000000100500720c */ /* 0x000fc80003f26270 */
[----:B------:R-:W-:Y:S01]  /*12c0*/  ISETP.GE.OR P1, PT, R21, R6, P1 ;  /* 0x000000061500720c */ /* 0x000fe20000f26670 */
[----:B------:R-:W-:-:S05]  /*12d0*/  IMAD.HI.U32 R6, R5, R2, RZ ;  /* 0x0000000205067227 */ /* 0x000fca00078e00ff */
[----:B------:R-:W-:-:S04]  /*12e0*/  SHF.R.U32.HI R6, RZ, R3, R6 ;  /* 0x00000003ff067219 */ /* 0x000fc80000011606 */
[----:B------:R-:W-:-:S03]  /*12f0*/  SEL R6, R5, R6, !P0 ;  /* 0x0000000605067207 */ /* 0x000fc60004000000 */
[----:B------:R-:W-:Y:S01]  /*1300*/  @!P1 IMAD.HI.U32 R12, R21, R2, RZ ;  /* 0x00000002150c9227 */ /* 0x000fe200078e00ff */
[----:B------:R-:W-:-:S04]  /*1310*/  IADD3 R2, PT, PT, -R6, RZ, RZ ;  /* 0x000000ff06027210 */ /* 0x000fc80007ffe1ff */
[----:B------:R-:W-:Y:S01]  /*1320*/  @!P1 SHF.R.U32.HI R12, RZ, R3, R12 ;  /* 0x00000003ff0c9219 */ /* 0x000fe2000001160c */
[----:B------:R-:W-:-:S03]  /*1330*/  IMAD R2, R9, R2, R5 ;  /* 0x0000000209027224 */ /* 0x000fc600078e0205 */
[----:B------:R-:W-:-:S05]  /*1340*/  @!P1 SEL R3, R21, R12, !P0 ;  /* 0x0000000c15039207 */ /* 0x000fca0004000000 */
[--C-:B------:R-:W-:Y:S02]  /*1350*/  @!P1 IMAD.IADD R6, R6, 0x1, -R3.reuse ;  /* 0x0000000106069824 */ /* 0x100fe400078e0a03 */
[----:B------:R-:W-:Y:S01]  /*1360*/  @!P1 IMAD R3, R2, R13, R3 ;  /* 0x0000000d02039224 */ /* 0x000fe200078e0203 */
[----:B------:R-:W-:Y:S01]  /*1370*/  IADD3 R2, PT, PT, -R21, RZ, RZ ;  /* 0x000000ff15027210 */ /* 0x000fe20007ffe1ff */
[----:B------:R-:W-:Y:S02]  /*1380*/  @!P1 IMAD R5, R6, R9, R21 ;  /* 0x0000000906059224 */ /* 0x000fe400078e0215 */
[----:B------:R-:W-:Y:S02]  /*1390*/  @!P1 IMAD.MOV.U32 R21, RZ, RZ, R3 ;  /* 0x000000ffff159224 */ /* 0x000fe400078e0003 */
[----:B------:R-:W-:Y:S02]  /*13a0*/  IMAD R2, R14, R2, R11 ;  /* 0x000000020e027224 */ /* 0x000fe400078e020b */
[----:B------:R-:W-:-:S02]  /*13b0*/  IMAD R20, R5, R4, R7 ;  /* 0x0000000405147224 */ /* 0x000fc400078e0207 */
[----:B------:R-:W-:Y:S02]  /*13c0*/  IMAD R21, R21, R14, R2 ;  /* 0x0000000e15157224 */ /* 0x000fe400078e0202 */
.L_x_18:
[----:B------:R-:W-:Y:S05]  /*13d0*/  BRA.U UP3, `(.L_x_19) ;  /* 0x0000000103407547 */ /* 0x000fea000b800000 */
[----:B------:R-:W1:Y:S08]  /*13e0*/  LDC.64 R4, c[0x0][0xb10] ;  /* 0x0002c400ff047b82 */ /* 0x000e700000000a00 */
[----:B------:R-:W2:Y:S08]  /*13f0*/  LDC.64 R2, c[0x0][0xb18] ;  /* 0x0002c600ff027b82 */ /* 0x000eb00000000a00 */
[----:B------:R-:W3:Y:S08]  /*1400*/  LDC R6, c[0x0][0xb20] ;  /* 0x0002c800ff067b82 */ /* 0x000ef00000000800 */
[----:B------:R-:W4:Y:S01]  /*1410*/  LDC R12, c[0x0][0xb0c] ;  /* 0x0002c300ff0c7b82 */ /* 0x000f220000000800 */
[----:B-1----:R-:W-:-:S05]  /*1420*/  IMAD.HI.U32 R4, R21, R4, RZ ;  /* 0x0000000415047227 */ /* 0x002fca00078e00ff */
[----:B------:R-:W-:Y:S01]  /*1430*/  SHF.R.U32.HI R4, RZ, R5, R4 ;  /* 0x00000005ff047219 */ /* 0x000fe20000011604 */
[----:B--2---:R-:W-:Y:S01]  /*1440*/  IMAD.HI.U32 R3, R20, R3, RZ ;  /* 0x0000000314037227 */ /* 0x004fe200078e00ff */
[----:B------:R-:W-:-:S04]  /*1450*/  ISETP.NE.AND P0, PT, R2, 0x1, PT ;  /* 0x000000010200780c */ /* 0x000fc80003f05270 */
[----:B---3--:R-:W-:-:S04]  /*1460*/  SHF.R.U32.HI R3, RZ, R6, R3 ;  /* 0x00000006ff037219 */ /* 0x008fc80000011603 */
[----:B------:R-:W-:Y:S02]  /*1470*/  SEL R3, R20, R3, !P0 ;  /* 0x0000000314037207 */ /* 0x000fe40004000000 */
[----:B----4-:R-:W-:-:S04]  /*1480*/  ISETP.NE.AND P1, PT, R12, 0x1, PT ;  /* 0x000000010c00780c */ /* 0x010fc80003f25270 */
[----:B------:R-:W-:-:S05]  /*1490*/  SEL R6, R21, R4, !P1 ;  /* 0x0000000415067207 */ /* 0x000fca0004800000 */
[----:B------:R-:W-:Y:S02]  /*14a0*/  IMAD.IADD R4, R3, 0x1, -R6 ;  /* 0x0000000103047824 */ /* 0x000fe400078e0a06 */
[----:B------:R-:W-:Y:S02]  /*14b0*/  IMAD.IADD R3, R6, 0x1, -R3 ;  /* 0x0000000106037824 */ /* 0x000fe400078e0a03 */
[----:B------:R-:W-:Y:S02]  /*14c0*/  IMAD R21, R4, R12, R21 ;  /* 0x0000000c04157224 */ /* 0x000fe400078e0215 */
[----:B------:R-:W-:Y:S02]  /*14d0*/  IMAD R20, R3, R2, R20 ;  /* 0x0000000203147224 */ /* 0x000fe400078e0214 */
.L_x_19:
[----:B------:R-:W-:Y:S05]  /*14e0*/  BRA.U !UP1, `(.L_x_20) ;  /* 0x00000001090c7547 */ /* 0x000fea000b800000 */
[----:B------:R-:W-:Y:S01]  /*14f0*/  UCGABAR_WAIT ;  /* 0x0000000000007dc7 */ /* 0x000fe20008000000 */
[----:B------:R-:W-:Y:S01]  /*1500*/  CCTL.IVALL ;  /* 0x00000000ff00798f */ /* 0x000fe20002000000 */
[----:B------:R-:W-:Y:S05]  /*1510*/  BRA `(.L_x_21) ;  /* 0x0000000000047947 */ /* 0x000fea0003800000 */
.L_x_20:
[----:B------:R-:W-:Y:S06]  /*1520*/  BAR.SYNC.DEFER_BLOCKING 0x0 ;  /* 0x0000000000007b1d */ /* 0x000fec0000010000 */
.L_x_21:
[----:B------:R-:W-:Y:S05]  /*1530*/  BRA.U UP2, `(.L_x_22) ;  /* 0x0000001102a87547 */ /* 0x000fea000b800000 */
[----:B------:R-:W1:Y:S01]  /*1540*/  LDCU UR4, c[0x0][0x38c] ;  /* 0x00007180ff0477ac */ /* 0x000e620008000800 */
[----:B------:R-:W2:Y:S01]  /*1550*/  LDC R9, c[0x0][0x370] ;  /* 0x0000dc00ff097b82 */ /* 0x000ea20000000800 */
[----:B------:R-:W-:Y:S01]  /*1560*/  IMAD.SHL.U32 R16, R11, 0x80, RZ ;  /* 0x000000800b107824 */ /* 0x000fe200078e00ff */
[----:B------:R-:W-:Y:S01]  /*1570*/  PLOP3.LUT P1, PT, PT, PT, UP5, 0x80, 0x8 ;  /* 0x000000000008781c */ /* 0x000fe20003f2f058 */
[----:B------:R-:W-:Y:S01]  /*1580*/  HFMA2 R12, -RZ, RZ, 0, 0 ;  /* 0x00000000ff0c7431 */ /* 0x000fe200000001ff */
[----:B------:R-:W-:Y:S01]  /*1590*/  UISETP.NE.AND UP1, UPT, UR10, URZ, UPT ;  /* 0x000000ff0a00728c */ /* 0x000fe2000bf25270 */
[----:B------:R-:W-:Y:S01]  /*15a0*/  ISETP.NE.AND P4, PT, R10, RZ, P5 ;  /* 0x000000ff0a00720c */ /* 0x000fe20002f85270 */
[----:B------:R-:W-:Y:S01]  /*15b0*/  IMAD.MOV.U32 R15, RZ, RZ, 0x1 ;  /* 0x00000001ff0f7424 */ /* 0x000fe200078e00ff */
[----:B------:R-:W-:Y:S01]  /*15c0*/  PLOP3.LUT P1, PT, P1, PT, PT, 0x8, 0x80 ;  /* 0x000000000080781c */ /* 0x000fe20000f2e170 */
[----:B------:R-:W3:Y:S01]  /*15d0*/  LDC R0, c[0x0][0x374] ;  /* 0x0000dd00ff007b82 */ /* 0x000ee20000000800 */
[----:B------:R-:W-:Y:S01]  /*15e0*/  IMAD.MOV.U32 R14, RZ, RZ, RZ ;  /* 0x000000ffff0e7224 */ /* 0x000fe200078e00ff */
[----:B------:R-:W-:Y:S01]  /*15f0*/  MOV R8, 0x1 ;  /* 0x0000000100087802 */ /* 0x000fe20000000f00 */
[----:B------:R-:W-:Y:S01]  /*1600*/  IMAD.MOV.U32 R10, RZ, RZ, RZ ;  /* 0x000000ffff0a7224 */ /* 0x000fe200078e00ff */
[----:B------:R-:W-:Y:S01]  /*1610*/  LOP3.LUT R16, R16, 0x80, RZ, 0xc0, !PT ;  /* 0x0000008010107812 */ /* 0x000fe200078ec0ff */
[----:B------:R-:W4:Y:S01]  /*1620*/  LDCU.64 UR14, c[0x0][0x348] ;  /* 0x00006900ff0e77ac */ /* 0x000f220008000a00 */
[----:B-1----:R-:W-:-:S02]  /*1630*/  UIADD3 UR5, UPT, UPT, UR4, 0x1f, URZ ;  /* 0x0000001f04057890 */ /* 0x002fc4000fffe0ff */
[----:B------:R-:W-:Y:S02]  /*1640*/  USEL UR22, UR6, 0x2, UP1 ;  /* 0x0000000206167887 */ /* 0x000fe40008800000 */
[----:B------:R-:W-:Y:S01]  /*1650*/  USHF.R.S32.HI UR7, URZ, 0x1f, UR5 ;  /* 0x0000001fff077899 */ /* 0x000fe20008011405 */
[----:B------:R-:W-:-:S03]  /*1660*/  UMOV UR23, URZ ;  /* 0x000000ff00177c82 */ /* 0x000fc60008000000 */
[----:B------:R-:W-:Y:S02]  /*1670*/  ULEA.HI UR7, UR7, UR5, URZ, 0x5 ;  /* 0x0000000507077291 */ /* 0x000fe4000f8f28ff */
[----:B------:R-:W-:Y:S02]  /*1680*/  UIADD3 UR5, UPT, UPT, UR4, -0x1, URZ ;  /* 0xffffffff04057890 */ /* 0x000fe4000fffe0ff */
[----:B------:R-:W-:Y:S02]  /*1690*/  USHF.R.S32.HI UR7, URZ, 0x5, UR7 ;  /* 0x00000005ff077899 */ /* 0x000fe40008011407 */
[----:B------:R-:W-:Y:S02]  /*16a0*/  UISETP.GE.U32.AND UP2, UPT, UR5, -0x3f, UPT ;  /* 0xffffffc10500788c */ /* 0x000fe4000bf46070 */
[----:B------:R-:W-:Y:S02]  /*16b0*/  UISETP.LT.U32.AND UP0, UPT, UR7, 0x4, UPT ;  /* 0x000000040700788c */ /* 0x000fe4000bf01070 */
[----:B------:R-:W-:-:S02]  /*16c0*/  UIADD3 UR4, UPT, UPT, UR4, 0x3e, URZ ;  /* 0x0000003e04047890 */ /* 0x000fc4000fffe0ff */
[----:B------:R-:W-:-:S04]  /*16d0*/  USEL UR5, UR7, 0x4, UP0 ;  /* 0x0000000407057887 */ /* 0x000fc80008000000 */
[----:B------:R-:W-:Y:S02]  /*16e0*/  UIADD3 UR21, UPT, UPT, UR5, -0x1, URZ ;  /* 0xffffffff05157890 */ /* 0x000fe4000fffe0ff */
[----:B------:R-:W-:Y:S02]  /*16f0*/  @UP2 UIADD3 UR21, UPT, UPT, UR5, URZ, URZ ;  /* 0x000000ff05152290 */ /* 0x000fe4000fffe0ff */
[----:B------:R-:W-:Y:S02]  /*1700*/  UIADD3 UR24, UPT, UPT, UR7, -UR5, URZ ;  /* 0x8000000507187290 */ /* 0x000fe4000fffe0ff */
[----:B------:R-:W-:Y:S02]  /*1710*/  UIADD3 UR13, UPT, UPT, UR21, 0x1, URZ ;  /* 0x00000001150d7890 */ /* 0x000fe4000fffe0ff */
[----:B--2-4-:R-:W-:-:S12]  /*1720*/  UIADD3 UR21, UPT, UPT, -UR21, URZ, URZ ;  /* 0x000000ff15157290 */ /* 0x014fd8000fffe1ff */
.L_x_42:
[----:B------:R-:W-:Y:S01]  /*1730*/  UISETP.NE.AND UP0, UPT, UR37, URZ, UPT ;  /* 0x000000ff2500728c */ /* 0x000fe2000bf05270 */
[----:B------:R-:W1:Y:S08]  /*1740*/  S2UR UR37, SR_CgaCtaId ;  /* 0x00000000002579c3 */ /* 0x000e700000008800 */
[----:B------:R-:W-:Y:S05]  /*1750*/  BRA.U UP0, `(.L_x_23) ;  /* 0x0000000100347547 */ /* 0x000fea000b800000 */
[----:B------:R-:W2:Y:S01]  /*1760*/  S2R R2, SR_CgaCtaId ;  /* 0x0000000000027919 */ /* 0x000ea20000008800 */
[----:B------:R-:W-:-:S04]  /*1770*/  MOV R3, 0x400 ;  /* 0x0000040000037802 */ /* 0x000fc80000000f00 */
[----:B--2---:R-:W-:Y:S02]  /*1780*/  LEA R3, R2, R3, 0x18 ;  /* 0x0000000302037211 */ /* 0x004fe400078ec0ff */
[----:B------:R-:W-:-:S03]  /*1790*/  SHF.L.U32 R2, R8, 0x1f, RZ ;  /* 0x0000001f08027819 */ /* 0x000fc600000006ff */
[----:B------:R-:W-:-:S04]  /*17a0*/  IMAD R3, R10, 0x8, R3 ;  /* 0x000000080a037824 */ /* 0x000fc800078e0203 */
[----:B------:R-:W2:Y:S02]  /*17b0*/  SYNCS.PHASECHK.TRANS64.TRYWAIT P0, [R3+URZ+0xe0], R2 ;  /* 0x0000e002030075a7 */ /* 0x000ea400080011ff */
[----:B--2---:R-:W-:Y:S05]  /*17c0*/  @!P0 BRA `(.L_x_24) ;  /* 0x0000009800cc8947 */ /* 0x004fea0003800000 */
.L_x_147:
[----:B------:R-:W-:Y:S01]  /*17d0*/  VIADD R10, R10, 0x1 ;  /* 0x000000010a0a7836 */ /* 0x000fe20000000000 */
[----:B------:R2:W-:Y:S04]  /*17e0*/  SYNCS.ARRIVE.TRANS64.A1T0 RZ, [R3+URZ+0xd0], RZ ;  /* 0x0000d0ff03ff79a7 */ /* 0x0005e800081000ff */
[----:B------:R-:W-:-:S04]  /*17f0*/  ISETP.NE.AND P0, PT, R10, 0x2, PT ;  /* 0x000000020a00780c */ /* 0x000fc80003f05270 */
[----:B------:R-:W-:Y:S02]  /*1800*/  SEL R10, R10, RZ, P0 ;  /* 0x000000ff0a0a7207 */ /* 0x000fe40000000000 */
[----:B--2---:R-:W-:-:S04]  /*1810*/  SEL R3, RZ, 0x1, P0 ;  /* 0x00000001ff037807 */ /* 0x004fc80000000000 */
[----:B------:R-:W-:-:S07]  /*1820*/  LOP3.LUT R8, R8, R3, RZ, 0x3c, !PT ;  /* 0x0000000308087212 */ /* 0x000fce00078e3cff */
.L_x_23:
[----:B------:R-:W-:Y:S01]  /*1830*/  UMOV UR6, 0x400 ;  /* 0x0000040000067882 */ /* 0x000fe20000000000 */
[----:B------:R-:W-:Y:S01]  /*1840*/  LEA.HI R3, R21, R21, RZ, 0x1 ;  /* 0x0000001515037211 */ /* 0x000fe200078f08ff */
[----:B-1----:R-:W-:Y:S01]  /*1850*/  ULEA UR6, UR37, UR6, 0x18 ;  /* 0x0000000625067291 */ /* 0x002fe2000f8ec0ff */
[----:B------:R-:W-:Y:S01]  /*1860*/  SHF.L.U32 R2, R15, 0x1f, RZ ;  /* 0x0000001f0f027819 */ /* 0x000fe200000006ff */
[----:B------:R-:W-:Y:S01]  /*1870*/  UISETP.GE.U32.AND UP0, UPT, UR4, 0x3f, UPT ;  /* 0x0000003f0400788c */ /* 0x000fe2000bf06070 */
[C---:B------:R-:W-:Y:S01]  /*1880*/  R2UR UR9, R16.reuse ;  /* 0x00000000100972ca */ /* 0x040fe200000e0000 */
[----:B------:R-:W-:Y:S01]  /*1890*/  ULEA UR8, UR23, UR6, 0x3 ;  /* 0x0000000617087291 */ /* 0x000fe2000f8e18ff */
[----:B------:R-:W-:Y:S01]  /*18a0*/  IMAD.SHL.U32 R3, R3, 0x80, RZ ;  /* 0x0000008003037824 */ /* 0x000fe200078e00ff */
[----:B------:R-:W-:Y:S01]  /*18b0*/  R2UR UR11, R16 ;  /* 0x00000000100b72ca */ /* 0x000fe200000e0000 */
[----:B------:R-:W-:-:S03]  /*18c0*/  UMOV UR25, URZ ;  /* 0x000000ff00197c82 */ /* 0x000fc60008000000 */
[----:B------:R-:W-:-:S03]  /*18d0*/  R2UR UR35, R3 ;  /* 0x00000000032372ca */ /* 0x000fc600000e0000 */
[----:B------:R1:W2:Y:S01]  /*18e0*/  SYNCS.PHASECHK.TRANS64.TRYWAIT P0, [UR8+0x20], R2 ;  /* 0x00002002ff0075a7 */ /* 0x0002a20008001108 */
[----:B------:R-:W-:-:S09]  /*18f0*/  R2UR UR8, R20 ;  /* 0x00000000140872ca */ /* 0x000fd200000e0000 */
[----:B------:R-:W-:-:S04]  /*1900*/  ULOP3.LUT UR35, UR9, 0xffffff00, UR35, 0xf8, !UPT ;  /* 0xffffff0009237892 */ /* 0x000fc8000f8ef823 */
[----:B------:R-:W-:Y:S01]  /*1910*/  ULEA UR11, UR8, UR11, 0x8 ;  /* 0x0000000b080b7291 */ /* 0x000fe2000f8e40ff */
[----:B------:R-:W-:Y:S11]  /*1920*/  BRA.U !UP0, `(.L_x_25) ;  /* 0x0000000108bc7547 */ /* 0x000ff6000b800000 */
[----:B------:R-:W-:Y:S01]  /*1930*/  UMOV UR16, UR21 ;  /* 0x0000001500107c82 */ /* 0x000fe20008000000 */
[----:B------:R-:W-:Y:S01]  /*1940*/  UMOV UR17, UR23 ;  /* 0x0000001700117c82 */ /* 0x000fe20008000000 */
[----:B------:R-:W-:-:S05]  /*1950*/  UMOV UR34, URZ ;  /* 0x000000ff00227c82 */ /* 0x000fca0008000000 */
.L_x_31:
[----:B------:R-:W-:Y:S01]  /*1960*/  ULEA UR33, UR17, UR6, 0x3 ;  /* 0x0000000611217291 */ /* 0x000fe2000f8e18ff */
[----:B------:R-:W-:Y:S01]  /*1970*/  @P5 MOV R3, 0x8000 ;  /* 0x0000800000035802 */ /* 0x000fe20000000f00 */
[----:B-12-4-:R-:W-:Y:S10]  /*1980*/  @P0 BRA `(.L_x_26) ;  /* 0x00000000000c0947 */ /* 0x016ff40003800000 */
[----:B------:R-:W-:-:S04]  /*1990*/  SHF.L.U32 R5, R15, 0x1f, RZ ;  /* 0x0000001f0f057819 */ /* 0x000fc800000006ff */
[----:B------:R-:W2:Y:S02]  /*19a0*/  SYNCS.PHASECHK.TRANS64.TRYWAIT P0, [UR33+0x20], R5 ;  /* 0x00002005ff0075a7 */ /* 0x000ea40008001121 */
[----:B--2---:R-:W-:Y:S05]  /*19b0*/  @!P0 BRA `(.L_x_27) ;  /* 0x0000009800648947 */ /* 0x004fea0003800000 */
.L_x_26:
[----:B------:R2:W-:Y:S01]  /*19c0*/  @P5 SYNCS.ARRIVE.TRANS64 RZ, [UR33], R3 ;  /* 0x00000003ffff59a7 */ /* 0x0005e20008000021 */
[----:B------:R-:W-:Y:S02]  /*19d0*/  ULOP3.LUT UR8, UR22, 0x2, URZ, 0xfc, !UPT ;  /* 0x0000000216087892 */ /* 0x000fe4000f8efcff */
[----:B------:R-:W-:Y:S02]  /*19e0*/  UIADD3 UR16, UPT, UPT, UR16, 0x1, URZ ;  /* 0x0000000110107890 */ /* 0x000fe4000fffe0ff */
[----:B------:R-:W-:Y:S02]  /*19f0*/  UISETP.NE.AND UP0, UPT, UR8, 0x2, UPT ;  /* 0x000000020800788c */ /* 0x000fe4000bf05270 */
[----:B------:R-:W-:-:S07]  /*1a00*/  UISETP.NE.AND UP2, UPT, UR16, 0x1, UPT ;  /* 0x000000011000788c */ /* 0x000fce000bf45270 */
[----:B------:R-:W-:Y:S05]  /*1a10*/  BRA.U UP0, `(.L_x_28) ;  /* 0x0000000100047547 */ /* 0x000fea000b800000 */
[----:B------:R-:W-:Y:S05]  /*1a20*/  BPT.TRAP 0x1 ;  /* 0x000000040000795c */ /* 0x000fea0000300000 */
.L_x_28:
[----:B------:R-:W-:Y:S04]  /*1a30*/  BSSY.RECONVERGENT B0, `(.L_x_29) ;  /* 0x0000003000007945 */ /* 0x000fe80003800200 */
[----:B------:R-:W-:Y:S05]  /*1a40*/  @!P4 BRA `(.L_x_30) ;  /* 0x000000000004c947 */ /* 0x000fea0003800000 */
[----:B------:R-:W-:Y:S05]  /*1a50*/  BPT.TRAP 0x1 ;  /* 0x000000040000795c */ /* 0x000fea0000300000 */
.L_x_30:
[----:B------:R-:W-:Y:S05]  /*1a60*/  BSYNC.RECONVERGENT B0 ;  /* 0x0000000000007941 */ /* 0x000fea0003800200 */
.L_x_29:
[----:B------:R-:W-:Y:S02]  /*1a70*/  UIADD3 UR23, UPT, UPT, UR17, 0x1, URZ ;  /* 0x0000000111177890 */ /* 0x000fe4000fffe0ff */
[----:B------:R-:W-:Y:S02]  /*1a80*/  UIADD3 UR28, UP1, UPT, UR14, 0x80, URZ ;  /* 0x000000800e1c7890 */ /* 0x000fe4000ff3e0ff */
[----:B------:R-:W-:Y:S02]  /*1a90*/  UISETP.NE.AND UP0, UPT, UR23, 0x4, UPT ;  /* 0x000000041700788c */ /* 0x000fe4000bf05270 */
[----:B------:R-:W-:Y:S02]  /*1aa0*/  ULOP3.LUT UR33, UR33, 0xfefffff8, URZ, 0xc0, !UPT ;  /* 0xfefffff821217892 */ /* 0x000fe4000f8ec0ff */
[----:B------:R-:W-:Y:S02]  /*1ab0*/  USEL UR9, URZ, 0x1, UP0 ;  /* 0x00000001ff097887 */ /* 0x000fe40008000000 */
[----:B------:R-:W-:-:S02]  /*1ac0*/  USEL UR23, UR23, URZ, UP0 ;  /* 0x000000ff17177287 */ /* 0x000fc40008000000 */
[----:B------:R-:W-:Y:S02]  /*1ad0*/  UIADD3 UR26, UP0, UPT, UR14, 0x180, URZ ;  /* 0x000001800e1a7890 */ /* 0x000fe4000ff1e0ff */
[----:B------:R-:W-:Y:S01]  /*1ae0*/  ULEA UR8, UR23, UR6, 0x3 ;  /* 0x0000000617087291 */ /* 0x000fe2000f8e18ff */
[----:B------:R-:W-:Y:S01]  /*1af0*/  LOP3.LUT R15, R15, UR9, RZ, 0x3c, !PT ;  /* 0x000000090f0f7c12 */ /* 0x000fe2000f8e3cff */
[----:B------:R-:W-:Y:S02]  /*1b00*/  UIADD3.X UR29, UPT, UPT, URZ, UR15, URZ, UP1, !UPT ;  /* 0x0000000fff1d7290 */ /* 0x000fe40008ffe4ff */
[----:B------:R-:W-:Y:S01]  /*1b10*/  UIADD3.X UR27, UPT, UPT, URZ, UR15, URZ, UP0, !UPT ;  /* 0x0000000fff1b7290 */ /* 0x000fe200087fe4ff */
[----:B-1----:R-:W-:Y:S01]  /*1b20*/  SHF.L.U32 R2, R15, 0x1f, RZ ;  /* 0x0000001f0f027819 */ /* 0x002fe200000006ff */
[----:B------:R-:W-:Y:S01]  /*1b30*/  UMOV UR18, 0x0 ;  /* 0x0000000000127882 */ /* 0x000fe20000000000 */
[----:B------:R-:W-:Y:S01]  /*1b40*/  UMOV UR19, 0x10000000 ;  /* 0x1000000000137882 */ /* 0x000fe20000000000 */
[----:B------:R-:W-:Y:S01]  /*1b50*/  UMOV UR10, UR34 ;  /* 0x00000022000a7c82 */ /* 0x000fe20008000000 */
[----:B------:R4:W1:Y:S01]  /*1b60*/  SYNCS.PHASECHK.TRANS64.TRYWAIT P0, [UR8+0x20], R2 ;  /* 0x00002002ff0075a7 */ /* 0x0008620008001108 */
[----:B------:R-:W-:Y:S01]  /*1b70*/  ULEA UR8, UR17, UR6, 0xd ;  /* 0x0000000611087291 */ /* 0x000fe2000f8e68ff */
[----:B------:R-:W-:Y:S01]  /*1b80*/  UMOV UR12, UR36 ;  /* 0x00000024000c7c82 */ /* 0x000fe20008000000 */
[----:B------:R-:W-:-:S02]  /*1b90*/  UMOV UR9, UR33 ;  /* 0x0000002100097c82 */ /* 0x000fc40008000000 */
[----:B------:R-:W-:Y:S02]  /*1ba0*/  UIADD3 UR32, UPT, UPT, UR8, 0x10800, URZ ;  /* 0x0001080008207890 */ /* 0x000fe4000fffe0ff */
[----:B------:R-:W-:Y:S01]  /*1bb0*/  UIADD3 UR8, UPT, UPT, UR8, 0x18800, URZ ;  /* 0x0001880008087890 */ /* 0x000fe2000fffe0ff */
[----:B------:R-:W-:Y:S01]  /*1bc0*/  UMOV UR25, UR13 ;  /* 0x0000000d00197c82 */ /* 0x000fe20008000000 */
[----:B------:R-:W-:-:S05]  /*1bd0*/  UMOV UR17, UR23 ;  /* 0x0000001700117c82 */ /* 0x000fca0008000000 */
[----:B------:R2:W-:Y:S02]  /*1be0*/  UTMALDG.3D.2CTA [UR32], [UR28], desc[UR18] ;  /* 0x000012201c0075b4 */ /* 0x0005e40008211000 */
[----:B------:R4:W-:Y:S01]  /*1bf0*/  UTMALDG.3D.2CTA [UR8], [UR26], desc[UR18] ;  /* 0x000012081a0075b4 */ /* 0x0009e20008211000 */
[----:B--2---:R-:W-:Y:S01]  /*1c00*/  UIADD3 UR34, UPT, UPT, UR34, 0x20, URZ ;  /* 0x0000002022227890 */ /* 0x004fe2000fffe0ff */
[----:B------:R-:W-:Y:S11]  /*1c10*/  BRA.U UP2, `(.L_x_31) ;  /* 0xfffffffd02507547 */ /* 0x000ff6000b83ffff */
.L_x_25:
[----:B----4-:R-:W-:Y:S01]  /*1c20*/  ULEA UR8, UR23, UR6, 0x3 ;  /* 0x0000000617087291 */ /* 0x010fe2000f8e18ff */
[----:B-1----:R-:W-:Y:S01]  /*1c30*/  SHF.L.U32 R2, R15, 0x1f, RZ ;  /* 0x0000001f0f027819 */ /* 0x002fe200000006ff */
[----:B------:R-:W-:Y:S01]  /*1c40*/  @!P1 SYNCS.ARRIVE.TRANS64.A1T0 RZ, [UR6+0x88], RZ ;  /* 0x000088ffffff99a7 */ /* 0x000fe20008100006 */
[----:B------:R-:W-:-:S06]  /*1c50*/  UISETP.GT.AND UP0, UPT, UR7, UR5, UPT ;  /* 0x000000050700728c */ /* 0x000fcc000bf04270 */
[----:B--2---:R1:W2:Y:S03]  /*1c60*/  SYNCS.PHASECHK.TRANS64.TRYWAIT P0, [UR8+0x20], R2 ;  /* 0x00002002ff0075a7 */ /* 0x0042a60008001108 */
[----:B------:R-:W-:Y:S05]  /*1c70*/  BRA.U !UP0, `(.L_x_32) ;  /* 0x0000000108bc7547 */ /* 0x000fea000b800000 */
[----:B------:R-:W-:Y:S01]  /*1c80*/  UIADD3 UR26, UPT, UPT, UR24, UR25, URZ ;  /* 0x00000019181a7290 */ /* 0x000fe2000fffe0ff */
[----:B------:R-:W-:-:S11]  /*1c90*/  UMOV UR27, UR23 ;  /* 0x00000017001b7c82 */ /* 0x000fd60008000000 */
.L_x_38:
[----:B------:R-:W-:Y:S01]  /*1ca0*/  ULEA UR17, UR27, UR6, 0x3 ;  /* 0x000000061b117291 */ /* 0x000fe2000f8e18ff */
[----:B--2---:R-:W-:Y:S01]  /*1cb0*/  @P5 MOV R3, 0x8000 ;  /* 0x0000800000035802 */ /* 0x004fe20000000f00 */
[----:B-12---:R-:W-:Y:S10]  /*1cc0*/  @P0 BRA `(.L_x_33) ;  /* 0x00000000000c0947 */ /* 0x006ff40003800000 */
[----:B------:R-:W-:-:S04]  /*1cd0*/  SHF.L.U32 R5, R15, 0x1f, RZ ;  /* 0x0000001f0f057819 */ /* 0x000fc800000006ff */
[----:B------:R-:W2:Y:S02]  /*1ce0*/  SYNCS.PHASECHK.TRANS64.TRYWAIT P0, [UR17+0x20], R5 ;  /* 0x00002005ff0075a7 */ /* 0x000ea40008001111 */
[----:B--2---:R-:W-:Y:S05]  /*1cf0*/  @!P0 BRA `(.L_x_34) ;  /* 0x0000009400ac8947 */ /* 0x004fea0003800000 */
.L_x_33:
[----:B------:R2:W-:Y:S01]  /*1d00*/  @P5 SYNCS.ARRIVE.TRANS64 RZ, [UR17], R3 ;  /* 0x00000003ffff59a7 */ /* 0x0005e20008000011 */
[----:B------:R-:W-:-:S04]  /*1d10*/  ULOP3.LUT UR8, UR22, 0x2, URZ, 0xfc, !UPT ;  /* 0x0000000216087892 */ /* 0x000fc8000f8efcff */
[----:B------:R-:W-:-:S09]  /*1d20*/  UISETP.NE.AND UP0, UPT, UR8, 0x2, UPT ;  /* 0x000000020800788c */ /* 0x000fd2000bf05270 */
[----:B------:R-:W-:Y:S05]  /*1d30*/  BRA.U UP0, `(.L_x_35) ;  /* 0x0000000100047547 */ /* 0x000fea000b800000 */
[----:B------:R-:W-:Y:S05]  /*1d40*/  BPT.TRAP 0x1 ;  /* 0x000000040000795c */ /* 0x000fea0000300000 */
.L_x_35:
[----:B------:R-:W-:Y:S04]  /*1d50*/  BSSY.RECONVERGENT B0, `(.L_x_36) ;  /* 0x0000003000007945 */ /* 0x000fe80003800200 */
[----:B------:R-:W-:Y:S05]  /*1d60*/  @!P4 BRA `(.L_x_37) ;  /* 0x000000000004c947 */ /* 0x000fea0003800000 */
[----:B------:R-:W-:Y:S05]  /*1d70*/  BPT.TRAP 0x1 ;  /* 0x000000040000795c */ /* 0x000fea0000300000 */
.L_x_37:
[----:B------:R-:W-:Y:S05]  /*1d80*/  BSYNC.RECONVERGENT B0 ;  /* 0x0000000000007941 */ /* 0x000fea0003800200 */
.L_x_36:
[----:B------:R-:W-:Y:S02]  /*1d90*/  UIADD3 UR23, UPT, UPT, UR27, 0x1, URZ ;  /* 0x000000011b177890 */ /* 0x000fe4000fffe0ff */
[----:B------:R-:W-:Y:S02]  /*1da0*/  UIADD3 UR32, UP1, UPT, UR14, 0x80, URZ ;  /* 0x000000800e207890 */ /* 0x000fe4000ff3e0ff */
[----:B------:R-:W-:Y:S02]  /*1db0*/  UISETP.NE.AND UP0, UPT, UR23, 0x4, UPT ;  /* 0x000000041700788c */ /* 0x000fe4000bf05270 */
[----:B------:R-:W-:Y:S02]  /*1dc0*/  USHF.L.U32 UR18, UR25, 0x5, URZ ;  /* 0x0000000519127899 */ /* 0x000fe400080006ff */
[----:B------:R-:W-:Y:S02]  /*1dd0*/  USEL UR9, URZ, 0x1, UP0 ;  /* 0x00000001ff097887 */ /* 0x000fe40008000000 */
[----:B------:R-:W-:-:S02]  /*1de0*/  USEL UR23, UR23, URZ, UP0 ;  /* 0x000000ff17177287 */ /* 0x000fc40008000000 */
[----:B------:R-:W-:Y:S02]  /*1df0*/  UIADD3 UR30, UP0, UPT, UR14, 0x180, URZ ;  /* 0x000001800e1e7890 */ /* 0x000fe4000ff1e0ff */
[----:B------:R-:W-:Y:S01]  /*1e00*/  ULEA UR8, UR23, UR6, 0x3 ;  /* 0x0000000617087291 */ /* 0x000fe2000f8e18ff */
[----:B------:R-:W-:Y:S01]  /*1e10*/  LOP3.LUT R15, R15, UR9, RZ, 0x3c, !PT ;  /* 0x000000090f0f7c12 */ /* 0x000fe2000f8e3cff */
[----:B------:R-:W-:Y:S02]  /*1e20*/  ULOP3.LUT UR17, UR17, 0xfefffff8, URZ, 0xc0, !UPT ;  /* 0xfefffff811117892 */ /* 0x000fe4000f8ec0ff */
[----:B------:R-:W-:Y:S01]  /*1e30*/  UIADD3.X UR33, UPT, UPT, URZ, UR15, URZ, UP1, !UPT ;  /* 0x0000000fff217290 */ /* 0x000fe20008ffe4ff */
[----:B-1----:R-:W-:Y:S01]  /*1e40*/  SHF.L.U32 R2, R15, 0x1f, RZ ;  /* 0x0000001f0f027819 */ /* 0x002fe200000006ff */
[----:B------:R-:W-:Y:S01]  /*1e50*/  UIADD3.X UR31, UPT, UPT, URZ, UR15, URZ, UP0, !UPT ;  /* 0x0000000fff1f7290 */ /* 0x000fe200087fe4ff */
[----:B------:R-:W-:Y:S02]  /*1e60*/  UMOV UR28, 0x0 ;  /* 0x00000000001c7882 */ /* 0x000fe40000000000 */
[----:B------:R4:W1:Y:S01]  /*1e70*/  SYNCS.PHASECHK.TRANS64.TRYWAIT P0, [UR8+0x20], R2 ;  /* 0x00002002ff0075a7 */ /* 0x0008620008001108 */
[----:B------:R-:W-:Y:S01]  /*1e80*/  ULEA UR8, UR27, UR6, 0xd ;  /* 0x000000061b087291 */ /* 0x000fe2000f8e68ff */
[----:B------:R-:W-:Y:S01]  /*1e90*/  UMOV UR29, 0x10000000 ;  /* 0x10000000001d7882 */ /* 0x000fe20000000000 */
[----:B------:R-:W-:-:S02]  /*1ea0*/  UMOV UR19, UR35 ;  /* 0x0000002300137c82 */ /* 0x000fc40008000000 */
[----:B------:R-:W-:Y:S02]  /*1eb0*/  UIADD3 UR16, UPT, UPT, UR8, 0x10800, URZ ;  /* 0x0001080008107890 */ /* 0x000fe4000fffe0ff */
[----:B------:R-:W-:Y:S01]  /*1ec0*/  UIADD3 UR8, UPT, UPT, UR8, 0x18800, URZ ;  /* 0x0001880008087890 */ /* 0x000fe2000fffe0ff */
[----:B------:R-:W-:Y:S01]  /*1ed0*/  UMOV UR20, UR36 ;  /* 0x0000002400147c82 */ /* 0x000fe20008000000 */
[----:B------:R-:W-:Y:S01]  /*1ee0*/  UMOV UR12, UR36 ;  /* 0x00000024000c7c82 */ /* 0x000fe20008000000 */
[----:B------:R-:W-:Y:S01]  /*1ef0*/  UMOV UR9, UR17 ;  /* 0x0000001100097c82 */ /* 0x000fe20008000000 */
[----:B------:R-:W-:Y:S01]  /*1f00*/  UMOV UR10, UR18 ;  /* 0x00000012000a7c82 */ /* 0x000fe20008000000 */
[----:B------:R-:W-:Y:S02]  /*1f10*/  UIADD3 UR25, UPT, UPT, UR25, 0x1, URZ ;  /* 0x0000000119197890 */ /* 0x000fe4000fffe0ff */
[----:B------:R4:W-:Y:S01]  /*1f20*/  UTMALDG.3D.2CTA [UR16], [UR32], desc[UR28] ;  /* 0x00001c10200075b4 */ /* 0x0009e20008211000 */
[----:B------:R-:W-:Y:S01]  /*1f30*/  UMOV UR27, UR23 ;  /* 0x00000017001b7c82 */ /* 0x000fe20008000000 */
[----:B------:R-:W-:Y:S01]  /*1f40*/  UISETP.NE.AND UP0, UPT, UR25, UR26, UPT ;  /* 0x0000001a1900728c */ /* 0x000fe2000bf05270 */
[----:B------:R4:W-:Y:S08]  /*1f50*/  UTMALDG.3D.2CTA [UR8], [UR30], desc[UR28] ;  /* 0x00001c081e0075b4 */ /* 0x0009f00008211000 */
[----:B----4-:R-:W-:Y:S05]  /*1f60*/  BRA.U UP0, `(.L_x_38) ;  /* 0xfffffffd004c7547 */ /* 0x010fea000b83ffff */
.L_x_32:
[----:B-1----:R-:W-:Y:S01]  /*1f70*/  LEA R2, R14, UR6, 0x3 ;  /* 0x000000060e027c11 */ /* 0x002fe2000f8e18ff */
[----:B------:R-:W-:Y:S01]  /*1f80*/  NOP ;  /* 0x0000000000007918 */ /* 0x000fe20000000000 */
[----:B--2---:R-:W-:Y:S02]  /*1f90*/  SHF.L.U32 R3, R12, 0x1f, RZ ;  /* 0x0000001f0c037819 */ /* 0x004fe400000006ff */
[----:B------:R-:W-:Y:S02]  /*1fa0*/  LEA R4, R14, UR6, 0x4 ;  /* 0x000000060e047c11 */ /* 0x000fe4000f8e20ff */
[----:B------:R-:W1:Y:S02]  /*1fb0*/  SYNCS.PHASECHK.TRANS64.TRYWAIT P0, [R2+URZ+0x90], R3 ;  /* 0x00009003020075a7 */ /* 0x000e6400080011ff */
[----:B-1----:R-:W-:Y:S05]  /*1fc0*/  @!P0 BRA `(.L_x_39) ;  /* 0x0000009400108947 */ /* 0x002fea0003800000 */
.L_x_150:
[----:B------:R-:W2:Y:S01]  /*1fd0*/  LDS.128 R4, [R4+0x100] ;  /* 0x0001000004047984 */ /* 0x000ea20000000c00 */
[----:B------:R-:W-:Y:S01]  /*1fe0*/  ISETP.GE.AND P0, PT, R72, 0x1, PT ;  /* 0x000000014800780c */ /* 0x000fe20003f06270 */
[----:B-1----:R-:W-:Y:S01]  /*1ff0*/  VIADD R2, R2, 0xa0 ;  /* 0x000000a002027836 */ /* 0x002fe20000000000 */
[----:B------:R-:W-:Y:S01]  /*2000*/  @!PT LDS RZ, [RZ] ;  /* 0x00000000fffff984 */ /* 0x000fe20000000800 */
[----:B------:R-:W-:Y:S01]  /*2010*/  @!PT LDS RZ, [RZ] ;  /* 0x00000000fffff984 */ /* 0x000fe20000000800 */
[----:B------:R-:W-:Y:S01]  /*2020*/  @!PT LDS RZ, [RZ] ;  /* 0x00000000fffff984 */ /* 0x000fe20000000800 */
[----:B------:R-:W-:Y:S01]  /*2030*/  @!PT LDS RZ, [RZ] ;  /* 0x00000000fffff984 */ /* 0x000fe20000000800 */
[----:B------:R1:W-:Y:S06]  /*2040*/  MEMBAR.ALL.CTA ;  /* 0x0000000000007992 */ /* 0x0003ec0000008000 */
[----:B-1----:R-:W1:Y:S01]  /*2050*/  FENCE.VIEW.ASYNC.S ;  /* 0x00000000000073c6 */ /* 0x002e620000000000 */
[----:B------:R-:W-:-:S04]  /*2060*/  PRMT R2, RZ, 0x654, R2 ;  /* 0x00000654ff027816 */ /* 0x000fc80000000002 */
[----:B-1----:R1:W-:Y:S01]  /*2070*/  SYNCS.ARRIVE.TRANS64.RED.A1T0 RZ, [R2+URZ], RZ ;  /* 0x000000ff02ff79a7 */ /* 0x0023e200081004ff */
[----:B--2---:R-:W-:-:S13]  /*2080*/  LOP3.LUT P2, RZ, R6, 0x1, RZ, 0xc0, !PT ;  /* 0x0000000106ff7812 */ /* 0x004fda000784c0ff */
[----:B------:R-:W-:Y:S01]  /*2090*/  @P2 SHF.R.U32.HI R3, RZ, 0x10, R5 ;  /* 0x00000010ff032819 */ /* 0x000fe20000011605 */
[----:B------:R-:W-:Y:S01]  /*20a0*/  VOTEU.ANY UP0, P2 ;  /* 0x0000000000ff7886 */ /* 0x000fe20001000100 */
[----:B------:R-:W-:Y:S02]  /*20b0*/  @P2 MOV R13, R4 ;  /* 0x00000004000d2202 */ /* 0x000fe40000000f00 */
[----:B------:R-:W-:Y:S02]  /*20c0*/  @P2 R2UR.BROADCAST UR8, R3 ;  /* 0x00000000030822ca */ /* 0x000fe400008e0000 */
[----:B------:R-:W-:-:S11]  /*20d0*/  @P2 LOP3.LUT R11, R5, 0xffff, RZ, 0xc0, !PT ;  /* 0x0000ffff050b2812 */ /* 0x000fd600078ec0ff */
[----:B------:R-:W-:Y:S01]  /*20e0*/  @UP0 UMOV UR36, UR8 ;  /* 0x0000000800240c82 */ /* 0x000fe20008000000 */
[----:B-1----:R-:W-:Y:S05]  /*20f0*/  @!P0 BRA `(.L_x_40) ;  /* 0x0000000000b88947 */ /* 0x002fea0003800000 */
[----:B------:R-:W3:Y:S01]  /*2100*/  LDC.64 R4, c[0x0][0xb18] ;  /* 0x0002c600ff047b82 */ /* 0x000ee20000000a00 */
[----:B------:R-:W-:-:S07]  /*2110*/  ISETP.NE.AND P3, PT, R72, 0x1, PT ;  /* 0x000000014800780c */ /* 0x000fce0003f65270 */
[----:B------:R-:W1:Y:S08]  /*2120*/  LDC.64 R6, c[0x0][0xb10] ;  /* 0x0002c400ff067b82 */ /* 0x000e700000000a00 */
[----:B------:R-:W2:Y:S08]  /*2130*/  LDC R17, c[0x0][0xb20] ;  /* 0x0002c800ff117b82 */ /* 0x000eb00000000800 */
[----:B------:R-:W4:Y:S01]  /*2140*/  LDC R18, c[0x0][0xb0c] ;  /* 0x0002c300ff127b82 */ /* 0x000f220000000800 */
[----:B---3--:R-:W-:Y:S01]  /*2150*/  IMAD.HI.U32 R22, R0, R5, RZ ;  /* 0x0000000500167227 */ /* 0x008fe200078e00ff */
[----:B------:R-:W-:-:S06]  /*2160*/  ISETP.NE.AND P0, PT, R4, 0x1, PT ;  /* 0x000000010400780c */ /* 0x000fcc0003f05270 */
[----:B------:R-:W3:Y:S01]  /*2170*/  LDC.64 R2, c[0x0][0xb28] ;  /* 0x0002ca00ff027b82 */ /* 0x000ee20000000a00 */
[----:B-1----:R-:W-:-:S04]  /*2180*/  IMAD.HI.U32 R20, R9, R6, RZ ;  /* 0x0000000609147227 */ /* 0x002fc800078e00ff */
[----:B------:R-:W-:Y:S01]  /*2190*/  IMAD.HI.U32 R24, R13, R6, RZ ;  /* 0x000000060d187227 */ /* 0x000fe200078e00ff */
[----:B------:R-:W-:Y:S02]  /*21a0*/  SHF.R.U32.HI R20, RZ, R7, R20 ;  /* 0x00000007ff147219 */ /* 0x000fe40000011614 */
[----:B--2---:R-:W-:Y:S01]  /*21b0*/  SHF.R.U32.HI R19, RZ, R17, R22 ;  /* 0x00000011ff137219 */ /* 0x004fe20000011616 */
[----:B------:R-:W-:Y:S01]  /*21c0*/  IMAD.HI.U32 R22, R11, R5, RZ ;  /* 0x000000050b167227 */ /* 0x000fe200078e00ff */
[----:B------:R-:W-:Y:S02]  /*21d0*/  SHF.R.U32.HI R24, RZ, R7, R24 ;  /* 0x00000007ff187219 */ /* 0x000fe40000011618 */
[----:B------:R-:W-:Y:S02]  /*21e0*/  SEL R19, R0, R19, !P0 ;  /* 0x0000001300137207 */ /* 0x000fe40004000000 */
[----:B------:R-:W-:Y:S02]  /*21f0*/  SHF.R.U32.HI R22, RZ, R17, R22 ;  /* 0x00000011ff167219 */ /* 0x000fe40000011616 */
[----:B----4-:R-:W-:-:S02]  /*2200*/  ISETP.NE.AND P1, PT, R18, 0x1, PT ;  /* 0x000000011200780c */ /* 0x010fc40003f25270 */
[----:B------:R-:W-:Y:S02]  /*2210*/  SEL R5, R11, R22, !P0 ;  /* 0x000000160b057207 */ /* 0x000fe40004000000 */
[----:B------:R-:W-:Y:S02]  /*2220*/  SEL R21, R9, R20, !P1 ;  /* 0x0000001409157207 */ /* 0x000fe40004800000 */
[----:B------:R-:W-:Y:S01]  /*2230*/  SEL R7, R13, R24, !P1 ;  /* 0x000000180d077207 */ /* 0x000fe20004800000 */
[----:B---3--:R-:W-:Y:S01]  /*2240*/  IMAD.HI.U32 R20, R19, R2, RZ ;  /* 0x0000000213147227 */ /* 0x008fe200078e00ff */
[----:B------:R-:W-:-:S03]  /*2250*/  IADD3 R17, PT, PT, -R5, RZ, RZ ;  /* 0x000000ff05117210 */ /* 0x000fc60007ffe1ff */
        /* <DEDUP_REMOVED lines=11> */
[----:B------:R-:W-:-:S04]  /*2310*/  @!P0 IMAD.HI.U32 R20, R7, R2, RZ ;  /* 0x0000000207148227 */ /* 0x000fc800078e00ff */
[----:B------:R-:W-:Y:S01]  /*2320*/  IMAD.MOV R2, RZ, RZ, -R6 ;  /* 0x000000ffff027224 */ /* 0x000fe200078e0a06 */
[----:B------:R-:W-:-:S03]  /*2330*/  @!P0 SHF.R.U32.HI R20, RZ, R3, R20 ;  /* 0x00000003ff148219 */ /* 0x000fc60000011614 */
[----:B------:R-:W-:Y:S01]  /*2340*/  IMAD R2, R72, R2, R5 ;  /* 0x0000000248027224 */ /* 0x000fe200078e0205 */
        /* <DEDUP_REMOVED lines=9> */
.L_x_40:
[----:B------:R-:W1:Y:S02]  /*23e0*/  LDCU UR8, c[0x0][0xb30] ;  /* 0x00016600ff0877ac */ /* 0x000e640008000800 */
[----:B-1----:R-:W-:-:S09]  /*23f0*/  UISETP.NE.AND UP0, UPT, UR8, 0x1, UPT ;  /* 0x000000010800788c */ /* 0x002fd2000bf05270 */
[----:B------:R-:W-:Y:S05]  /*2400*/  BRA.U UP0, `(.L_x_41) ;  /* 0x0000000100407547 */ /* 0x000fea000b800000 */
[----:B------:R-:W1:Y:S08]  /*2410*/  LDC.64 R4, c[0x0][0xb10] ;  /* 0x0002c400ff047b82 */ /* 0x000e700000000a00 */
[----:B------:R-:W2:Y:S08]  /*2420*/  LDC.64 R2, c[0x0][0xb18] ;  /* 0x0002c600ff027b82 */ /* 0x000eb00000000a00 */
[----:B------:R-:W4:Y:S08]  /*2430*/  LDC R6, c[0x0][0xb20] ;  /* 0x0002c800ff067b82 */ /* 0x000f300000000800 */
[----:B------:R-:W3:Y:S01]  /*2440*/  LDC R18, c[0x0][0xb0c] ;  /* 0x0002c300ff127b82 */ /* 0x000ee20000000800 */
[----:B-1----:R-:W-:-:S05]  /*2450*/  IMAD.HI.U32 R4, R13, R4, RZ ;  /* 0x000000040d047227 */ /* 0x002fca00078e00ff */
[----:B------:R-:W-:Y:S01]  /*2460*/  SHF.R.U32.HI R4, RZ, R5, R4 ;  /* 0x00000005ff047219 */ /* 0x000fe20000011604 */
[----:B--2---:R-:W-:Y:S01]  /*2470*/  IMAD.HI.U32 R3, R11, R3, RZ ;  /* 0x000000030b037227 */ /* 0x004fe200078e00ff */
[----:B------:R-:W-:-:S04]  /*2480*/  ISETP.NE.AND P0, PT, R2, 0x1, PT ;  /* 0x000000010200780c */ /* 0x000fc80003f05270 */
[----:B----4-:R-:W-:-:S04]  /*2490*/  SHF.R.U32.HI R6, RZ, R6, R3 ;  /* 0x00000006ff067219 */ /* 0x010fc80000011603 */
[----:B------:R-:W-:Y:S02]  /*24a0*/  SEL R3, R11, R6, !P0 ;  /* 0x000000060b037207 */ /* 0x000fe40004000000 */
[----:B---3--:R-:W-:-:S04]  /*24b0*/  ISETP.NE.AND P1, PT, R18, 0x1, PT ;  /* 0x000000011200780c */ /* 0x008fc80003f25270 */
[----:B------:R-:W-:-:S05]  /*24c0*/  SEL R4, R13, R4, !P1 ;  /* 0x000000040d047207 */ /* 0x000fca0004800000 */
[----:B------:R-:W-:Y:S02]  /*24d0*/  IMAD.IADD R5, R3, 0x1, -R4 ;  /* 0x0000000103057824 */ /* 0x000fe400078e0a04 */
[----:B------:R-:W-:Y:S02]  /*24e0*/  IMAD.IADD R3, R4, 0x1, -R3 ;  /* 0x0000000104037824 */ /* 0x000fe400078e0a03 */
[----:B------:R-:W-:Y:S02]  /*24f0*/  IMAD R13, R5, R18, R13 ;  /* 0x00000012050d7224 */ /* 0x000fe400078e020d */
[----:B------:R-:W-:-:S07]  /*2500*/  IMAD R11, R3, R2, R11 ;  /* 0x00000002030b7224 */ /* 0x000fce00078e020b */
.L_x_41:
[----:B------:R-:W-:Y:S01]  /*2510*/  VIADD R14, R14, 0x1 ;  /* 0x000000010e0e7836 */ /* 0x000fe20000000000 */
[----:B------:R-:W-:Y:S01]  /*2520*/  PLOP3.LUT P1, PT, PT, PT, PT, 0x80, 0x8 ;  /* 0x000000000008781c */ /* 0x000fe20003f2f070 */
[----:B------:R-:W-:Y:S02]  /*2530*/  IMAD.IADD R21, R13, 0x1, R156 ;  /* 0x000000010d157824 */ /* 0x000fe400078e029c */
[----:B------:R-:W-:Y:S01]  /*2540*/  IMAD.IADD R20, R11, 0x1, R154 ;  /* 0x000000010b147824 */ /* 0x000fe200078e029a */
[----:B------:R-:W-:-:S04]  /*2550*/  ISETP.NE.AND P0, PT, R14, 0x2, PT ;  /* 0x000000020e00780c */ /* 0x000fc80003f05270 */
[----:B------:R-:W-:Y:S02]  /*2560*/  SEL R3, RZ, 0x1, P0 ;  /* 0x00000001ff037807 */ /* 0x000fe40000000000 */
[----:B------:R-:W-:Y:S02]  /*2570*/  SEL R14, R14, RZ, P0 ;  /* 0x000000ff0e0e7207 */ /* 0x000fe40000000000 */
[----:B------:R-:W-:Y:S01]  /*2580*/  LOP3.LUT R12, R12, R3, RZ, 0x3c, !PT ;  /* 0x000000030c0c7212 */ /* 0x000fe200078e3cff */
[----:B------:R-:W-:Y:S06]  /*2590*/  @P2 BRA `(.L_x_42) ;  /* 0xfffffff000642947 */ /* 0x000fec000383ffff */
[----:B------:R-:W-:Y:S01]  /*25a0*/  UIADD3 UR6, UPT, UPT, UR6, 0x20, URZ ;  /* 0x0000002006067890 */ /* 0x000fe2000fffe0ff */
[----:B------:R-:W-:-:S03]  /*25b0*/  SHF.L.U32 R3, R15, 0x1f, RZ ;  /* 0x0000001f0f037819 */ /* 0x000fc600000006ff */
[----:B------:R-:W-:-:S09]  /*25c0*/  ULEA UR4, UR23, UR6, 0x3 ;  /* 0x0000000617047291 */ /* 0x000fd2000f8e18ff */
[----:B------:R-:W1:Y:S02]  /*25d0*/  SYNCS.PHASECHK.TRANS64.TRYWAIT P0, [UR4], R3 ;  /* 0x00000003ff0075a7 */ /* 0x000e640008001104 */
[----:B-1----:R-:W-:Y:S05]  /*25e0*/  @!P0 BRA `(.L_x_43) ;  /* 0x0000008c009c8947 */ /* 0x002fea0003800000 */
.L_x_152:
[----:B------:R-:W-:-:S04]  /*25f0*/  UIADD3 UR5, UPT, UPT, UR23, 0x1, URZ ;  /* 0x0000000117057890 */ /* 0x000fc8000fffe0ff */
[----:B------:R-:W-:-:S04]  /*2600*/  UISETP.NE.AND UP0, UPT, UR5, 0x4, UPT ;  /* 0x000000040500788c */ /* 0x000fc8000bf05270 */
[----:B------:R-:W-:Y:S02]  /*2610*/  USEL UR7, URZ, 0x1, UP0 ;  /* 0x00000001ff077887 */ /* 0x000fe40008000000 */
[----:B------:R-:W-:-:S04]  /*2620*/  USEL UR5, UR5, URZ, UP0 ;  /* 0x000000ff05057287 */ /* 0x000fc80008000000 */
[----:B------:R-:W-:Y:S01]  /*2630*/  ULEA UR4, UR5, UR6, 0x3 ;  /* 0x0000000605047291 */ /* 0x000fe2000f8e18ff */
[----:B------:R-:W-:-:S04]  /*2640*/  LOP3.LUT R2, R15, UR7, RZ, 0x3c, !PT ;  /* 0x000000070f027c12 */ /* 0x000fc8000f8e3cff */
[----:B-1----:R-:W-:-:S04]  /*2650*/  SHF.L.U32 R3, R2, 0x1f, RZ ;  /* 0x0000001f02037819 */ /* 0x002fc800000006ff */
[----:B------:R-:W1:Y:S02]  /*2660*/  SYNCS.PHASECHK.TRANS64.TRYWAIT P0, [UR4], R3 ;  /* 0x00000003ff0075a7 */ /* 0x000e640008001104 */
[----:B-1----:R-:W-:Y:S05]  /*2670*/  @!P0 BRA `(.L_x_44) ;  /* 0x0000008c00908947 */ /* 0x002fea0003800000 */
.L_x_154:
        /* <DEDUP_REMOVED lines=9> */
.L_x_156:
[----:B------:R-:W-:-:S04]  /*2710*/  UIADD3 UR5, UPT, UPT, UR5, 0x1, URZ ;  /* 0x0000000105057890 */ /* 0x000fc8000fffe0ff */
[----:B------:R-:W-:-:S04]  /*2720*/  UISETP.NE.AND UP0, UPT, UR5, 0x4, UPT ;  /* 0x000000040500788c */ /* 0x000fc8000bf05270 */
[----:B------:R-:W-:Y:S02]  /*2730*/  USEL UR4, URZ, 0x1, UP0 ;  /* 0x00000001ff047887 */ /* 0x000fe40008000000 */
[----:B------:R-:W-:-:S04]  /*2740*/  USEL UR5, UR5, URZ, UP0 ;  /* 0x000000ff05057287 */ /* 0x000fc80008000000 */
[----:B------:R-:W-:Y:S01]  /*2750*/  ULEA UR5, UR5, UR6, 0x3 ;  /* 0x0000000605057291 */ /* 0x000fe2000f8e18ff */
[----:B-1----:R-:W-:-:S04]  /*2760*/  LOP3.LUT R3, R2, UR4, RZ, 0x3c, !PT ;  /* 0x0000000402037c12 */ /* 0x002fc8000f8e3cff */
[----:B------:R-:W-:Y:S01]  /*2770*/  SHF.L.U32 R3, R3, 0x1f, RZ ;  /* 0x0000001f03037819 */ /* 0x000fe200000006ff */
[----:B---3--:R-:W-:-:S07]  /*2780*/  IMAD.U32 R0, RZ, RZ, UR5 ;  /* 0x00000005ff007e24 */ /* 0x008fce000f8e00ff */
.L_x_46:
[----:B-1----:R1:W2:Y:S02]  /*2790*/  SYNCS.PHASECHK.TRANS64.TRYWAIT P0, [R0+URZ], R3 ;  /* 0x00000003000075a7 */ /* 0x0022a400080011ff */
[----:B--2---:R-:W-:Y:S05]  /*27a0*/  @!P0 NANOSLEEP.SYNCS 0x989680 ;  /* 0x009896800000895d */ /* 0x004fea0003900000 */
[----:B------:R-:W2:Y:S02]  /*27b0*/  @!P0 SYNCS.PHASECHK.TRANS64 P0, [R0+URZ], R3 ;  /* 0x00000003000085a7 */ /* 0x000ea400080010ff */
[----:B--2---:R-:W-:Y:S05]  /*27c0*/  @P0 EXIT ;  /* 0x000000000000094d */ /* 0x004fea0003800000 */
[----:B------:R-:W-:Y:S05]  /*27d0*/  BRA `(.L_x_46) ;  /* 0xfffffffc00ec7947 */ /* 0x000fea000383ffff */
.L_x_22:
[----:B------:R-:W-:-:S04]  /*27e0*/  UISETP.NE.AND UP1, UPT, UR37, URZ, UPT ;  /* 0x000000ff2500728c */ /* 0x000fc8000bf25270 */
[----:B------:R-:W-:-:S09]  /*27f0*/  UISETP.NE.OR UP1, UPT, UR10, 0x1, UP1 ;  /* 0x000000010a00788c */ /* 0x000fd20008f25670 */
[----:B------:R-:W-:Y:S05]  /*2800*/  BRA.U UP1, `(.L_x_47) ;  /* 0x00000005014c7547 */ /* 0x000fea000b800000 */
[----:B------:R-:W-:Y:S01]  /*2810*/  HFMA2 R11, -RZ, RZ, 0, 0 ;  /* 0x00000000ff0b7431 */ /* 0x000fe200000001ff */
[----:B------:R-:W-:Y:S01]  /*2820*/  ISETP.GE.U32.AND P2, PT, R10, 0x2, PT ;  /* 0x000000020a00780c */ /* 0x000fe20003f46070 */
[----:B------:R-:W-:Y:S01]  /*2830*/  IMAD.MOV.U32 R12, RZ, RZ, 0x1 ;  /* 0x00000001ff0c7424 */ /* 0x000fe200078e00ff */
[----:B------:R-:W-:Y:S01]  /*2840*/  CS2R R8, SRZ ;  /* 0x0000000000087805 */ /* 0x000fe2000001ff00 */
[----:B------:R-:W-:Y:S01]  /*2850*/  IMAD.MOV.U32 R3, RZ, RZ, RZ ;  /* 0x000000ffff037224 */ /* 0x000fe200078e00ff */
[----:B------:R-:W-:Y:S01]  /*2860*/  UMOV UR4, 0x400 ;  /* 0x0000040000047882 */ /* 0x000fe20000000000 */
[----:B------:R-:W-:Y:S01]  /*2870*/  UMOV UR6, URZ ;  /* 0x000000ff00067c82 */ /* 0x000fe20008000000 */
[----:B------:R-:W-:-:S12]  /*2880*/  ULEA UR37, UR37, UR4, 0x18 ;  /* 0x0000000425257291 */ /* 0x000fd8000f8ec0ff */
.L_x_51:
[----:B------:R-:W-:Y:S02]  /*2890*/  LEA R0, R3, UR37, 0x3 ;  /* 0x0000002503007c11 */ /* 0x000fe4000f8e18ff */
[----:B------:R-:W-:-:S03]  /*28a0*/  SHF.L.U32 R5, R8, 0x1f, RZ ;  /* 0x0000001f08057819 */ /* 0x000fc600000006ff */
[----:B------:R-:W-:Y:S01]  /*28b0*/  VIADD R4, R0, 0xe0 ;  /* 0x000000e000047836 */ /* 0x000fe20000000000 */
[----:B------:R-:W1:Y:S02]  /*28c0*/  SYNCS.PHASECHK.TRANS64.TRYWAIT P0, [R0+URZ+0xd0], R5 ;  /* 0x0000d005000075a7 */ /* 0x000e6400080011ff */
[----:B-1----:R-:W-:Y:S05]  /*28d0*/  @!P0 BRA `(.L_x_48) ;  /* 0x0000008c00288947 */ /* 0x002fea0003800000 */
.L_x_157:
[----:B------:R-:W-:Y:S01]  /*28e0*/  ULEA UR5, UR6, UR37, 0x3 ;  /* 0x0000002506057291 */ /* 0x000fe2000f8e18ff */
[----:B------:R-:W-:Y:S01]  /*28f0*/  PRMT R4, RZ, 0x654, R4 ;  /* 0x00000654ff047816 */ /* 0x000fe20000000004 */
[----:B-1----:R-:W-:Y:S01]  /*2900*/  @!P2 IMAD.MOV.U32 R5, RZ, RZ, 0x10 ;  /* 0x00000010ff05a424 */ /* 0x002fe200078e00ff */
[----:B------:R-:W-:Y:S01]  /*2910*/  SHF.L.U32 R7, R12, 0x1f, RZ ;  /* 0x0000001f0c077819 */ /* 0x000fe200000006ff */
[----:B------:R-:W-:Y:S01]  /*2920*/  UIADD3 UR4, UPT, UPT, UR5, 0x90, URZ ;  /* 0x0000009005047890 */ /* 0x000fe2000fffe0ff */
[----:B------:R1:W-:Y:S05]  /*2930*/  SYNCS.ARRIVE.TRANS64.RED.A1T0 RZ, [R4+URZ], RZ ;  /* 0x000000ff04ff79a7 */ /* 0x0003ea00081004ff */
[----:B------:R-:W-:Y:S01]  /*2940*/  IMAD.U32 R13, RZ, RZ, UR4 ;  /* 0x00000004ff0d7e24 */ /* 0x000fe2000f8e00ff */
[----:B------:R-:W2:Y:S04]  /*2950*/  SYNCS.PHASECHK.TRANS64.TRYWAIT P0, [UR5+0xa0], R7 ;  /* 0x0000a007ff0075a7 */ /* 0x000ea80008001105 */
[----:B------:R-:W-:Y:S01]  /*2960*/  PRMT R13, R10, 0x654, R13 ;  /* 0x000006540a0d7816 */ /* 0x000fe2000000000d */
[----:B-12---:R-:W-:Y:S06]  /*2970*/  @!P0 BRA `(.L_x_49) ;  /* 0x0000008c00148947 */ /* 0x006fec0003800000 */
.L_x_159:
[----:B------:R-:W-:Y:S01]  /*2980*/  ULEA UR4, UR6, UR37, 0x4 ;  /* 0x0000002506047291 */ /* 0x000fe2000f8e20ff */
[----:B------:R-:W-:Y:S01]  /*2990*/  SEL R2, R13, R2, !P2 ;  /* 0x000000020d027207 */ /* 0x000fe20005000000 */
[----:B------:R-:W-:Y:S01]  /*29a0*/  UIADD3 UR5, UPT, UPT, UR5, 0x90, URZ ;  /* 0x0000009005057890 */ /* 0x000fe2000fffe0ff */
[----:B-1----:R-:W-:Y:S01]  /*29b0*/  LEA R0, R11, UR37, 0x3 ;  /* 0x000000250b007c11 */ /* 0x002fe2000f8e18ff */
[----:B------:R-:W-:Y:S01]  /*29c0*/  UIADD3 UR4, UPT, UPT, UR4, 0x100, URZ ;  /* 0x0000010004047890 */ /* 0x000fe2000fffe0ff */
[----:B------:R1:W-:Y:S01]  /*29d0*/  @!P2 SYNCS.ARRIVE.TRANS64.RED RZ, [R2+URZ], R5 ;  /* 0x0000000502ffa9a7 */ /* 0x0003e200080004ff */
[----:B------:R-:W-:Y:S01]  /*29e0*/  UIADD3 UR6, UPT, UPT, UR6, 0x1, URZ ;  /* 0x0000000106067890 */ /* 0x000fe2000fffe0ff */
[----:B------:R-:W-:-:S03]  /*29f0*/  VIADD R3, R3, 0x1 ;  /* 0x0000000103037836 */ /* 0x000fc60000000000 */
[----:B------:R-:W-:Y:S02]  /*2a00*/  UISETP.NE.AND UP0, UPT, UR6, 0x2, UPT ;  /* 0x000000020600788c */ /* 0x000fe4000bf05270 */
[----:B------:R-:W-:Y:S01]  /*2a10*/  ISETP.NE.AND P0, PT, R3, 0x2, PT ;  /* 0x000000020300780c */ /* 0x000fe20003f05270 */
[----:B------:R-:W-:Y:S06]  /*2a20*/  UGETNEXTWORKID.BROADCAST [UR4], [UR5] ;  /* 0x00000000040073ca */ /* 0x000fec0008000100 */
[----:B------:R-:W-:Y:S02]  /*2a30*/  USEL UR4, URZ, 0x1, UP0 ;  /* 0x00000001ff047887 */ /* 0x000fe40008000000 */
[----:B------:R-:W-:-:S04]  /*2a40*/  USEL UR6, UR6, URZ, UP0 ;  /* 0x000000ff06067287 */ /* 0x000fc80008000000 */
[----:B------:R-:W-:Y:S02]  /*2a50*/  LOP3.LUT R12, R12, UR4, RZ, 0x3c, !PT ;  /* 0x000000040c0c7c12 */ /* 0x000fe4000f8e3cff */
[----:B-1----:R-:W-:-:S04]  /*2a60*/  SHF.L.U32 R5, R9, 0x1f, RZ ;  /* 0x0000001f09057819 */ /* 0x002fc800000006ff */
[----:B------:R-:W1:Y:S02]  /*2a70*/  SYNCS.PHASECHK.TRANS64.TRYWAIT P1, [R0+URZ+0x90], R5 ;  /* 0x00009005000075a7 */ /* 0x000e6400080211ff */
[----:B-1----:R-:W-:Y:S05]  /*2a80*/  @!P1 BRA `(.L_x_50) ;  /* 0x0000008800e89947 */ /* 0x002fea0003800000 */
.L_x_160:
[----:B------:R-:W-:Y:S01]  /*2a90*/  LEA R4, R11, UR37, 0x4 ;  /* 0x000000250b047c11 */ /* 0x000fe2000f8e20ff */
[----:B-1----:R-:W-:Y:S01]  /*2aa0*/  VIADD R0, R0, 0xa0 ;  /* 0x000000a000007836 */ /* 0x002fe20000000000 */
[----:B------:R-:W-:Y:S01]  /*2ab0*/  SEL R3, R3, RZ, P0 ;  /* 0x000000ff03037207 */ /* 0x000fe20000000000 */
[----:B------:R-:W-:-:S03]  /*2ac0*/  VIADD R11, R11, 0x1 ;  /* 0x000000010b0b7836 */ /* 0x000fc60000000000 */
[----:B------:R-:W1:Y:S01]  /*2ad0*/  LDS.128 R4, [R4+0x100] ;  /* 0x0001000004047984 */ /* 0x000e620000000c00 */
[----:B------:R-:W-:Y:S02]  /*2ae0*/  PRMT R0, RZ, 0x654, R0 ;  /* 0x00000654ff007816 */ /* 0x000fe40000000000 */
[C---:B------:R-:W-:Y:S01]  /*2af0*/  ISETP.NE.AND P1, PT, R11.reuse, 0x2, PT ;  /* 0x000000020b00780c */ /* 0x040fe20003f25270 */
[----:B------:R-:W-:Y:S01]  /*2b00*/  @!PT LDS RZ, [RZ] ;  /* 0x00000000fffff984 */ /* 0x000fe20000000800 */
[----:B------:R-:W-:Y:S01]  /*2b10*/  @!PT LDS RZ, [RZ] ;  /* 0x00000000fffff984 */ /* 0x000fe20000000800 */
[----:B------:R-:W-:Y:S01]  /*2b20*/  @!PT LDS RZ, [RZ] ;  /* 0x00000000fffff984 */ /* 0x000fe20000000800 */
[----:B------:R-:W-:Y:S01]  /*2b30*/  @!PT LDS RZ, [RZ] ;  /* 0x00000000fffff984 */ /* 0x000fe20000000800 */
[----:B------:R2:W-:Y:S06]  /*2b40*/  MEMBAR.ALL.CTA ;  /* 0x0000000000007992 */ /* 0x0005ec0000008000 */
[----:B--2---:R-:W2:Y:S01]  /*2b50*/  FENCE.VIEW.ASYNC.S ;  /* 0x00000000000073c6 */ /* 0x004ea20000000000 */
[----:B------:R-:W-:Y:S01]  /*2b60*/  SEL R11, R11, RZ, P1 ;  /* 0x000000ff0b0b7207 */ /* 0x000fe20000800000 */
[----:B--2---:R2:W-:Y:S01]  /*2b70*/  SYNCS.ARRIVE.TRANS64.RED.A1T0 RZ, [R0+URZ], RZ ;  /* 0x000000ff00ff79a7 */ /* 0x0045e200081004ff */
[----:B-1----:R-:W-:-:S02]  /*2b80*/  LOP3.LUT P3, RZ, R6, 0x1, RZ, 0xc0, !PT ;  /* 0x0000000106ff7812 */ /* 0x002fc4000786c0ff */
[----:B------:R-:W-:-:S04]  /*2b90*/  SEL R5, RZ, 0x1, P0 ;  /* 0x00000001ff057807 */ /* 0x000fc80000000000 */
[----:B------:R-:W-:Y:S02]  /*2ba0*/  LOP3.LUT R8, R8, R5, RZ, 0x3c, !PT ;  /* 0x0000000508087212 */ /* 0x000fe400078e3cff */
[----:B--2---:R-:W-:-:S04]  /*2bb0*/  SEL R0, RZ, 0x1, P1 ;  /* 0x00000001ff007807 */ /* 0x004fc80000800000 */
[----:B------:R-:W-:Y:S01]  /*2bc0*/  LOP3.LUT R9, R9, R0, RZ, 0x3c, !PT ;  /* 0x0000000009097212 */ /* 0x000fe200078e3cff */
[----:B------:R-:W-:Y:S06]  /*2bd0*/  @P3 BRA `(.L_x_51) ;  /* 0xfffffffc002c3947 */ /* 0x000fec000383ffff */
[----:B------:R-:W-:Y:S01]  /*2be0*/  ULEA UR5, UR6, UR37, 0x3 ;  /* 0x0000002506057291 */ /* 0x000fe2000f8e18ff */
[----:B------:R-:W-:-:S08]  /*2bf0*/  SHF.L.U32 R3, R12, 0x1f, RZ ;  /* 0x0000001f0c037819 */ /* 0x000fd000000006ff */
[----:B------:R-:W1:Y:S02]  /*2c00*/  SYNCS.PHASECHK.TRANS64 P0, [UR5+0xa0], R3 ;  /* 0x0000a003ff0075a7 */ /* 0x000e640008001005 */
[----:B-1----:R-:W-:Y:S05]  /*2c10*/  @P0 BRA `(.L_x_52) ;  /* 0x0000000000080947 */ /* 0x002fea0003800000 */
[----:B------:R-:W1:Y:S02]  /*2c20*/  SYNCS.PHASECHK.TRANS64.TRYWAIT P0, [UR5+0xa0], R3 ;  /* 0x0000a003ff0075a7 */ /* 0x000e640008001105 */
[----:B-1----:R-:W-:Y:S05]  /*2c30*/  @!P0 BRA `(.L_x_53) ;  /* 0x0000008800908947 */ /* 0x002fea0003800000 */
.L_x_52:
[----:B------:R-:W-:-:S04]  /*2c40*/  UIADD3 UR4, UPT, UPT, UR6, 0x1, URZ ;  /* 0x0000000106047890 */ /* 0x000fc8000fffe0ff */
[----:B------:R-:W-:-:S04]  /*2c50*/  UISETP.NE.AND UP0, UPT, UR4, 0x2, UPT ;  /* 0x000000020400788c */ /* 0x000fc8000bf05270 */
[----:B------:R-:W-:Y:S02]  /*2c60*/  USEL UR7, URZ, 0x1, UP0 ;  /* 0x00000001ff077887 */ /* 0x000fe40008000000 */
[----:B------:R-:W-:-:S04]  /*2c70*/  USEL UR4, UR4, URZ, UP0 ;  /* 0x000000ff04047287 */ /* 0x000fc80008000000 */
[----:B------:R-:W-:Y:S01]  /*2c80*/  ULEA UR4, UR4, UR37, 0x3 ;  /* 0x0000002504047291 */ /* 0x000fe2000f8e18ff */
[----:B-1----:R-:W-:-:S04]  /*2c90*/  LOP3.LUT R3, R12, UR7, RZ, 0x3c, !PT ;  /* 0x000000070c037c12 */ /* 0x002fc8000f8e3cff */
[----:B------:R-:W-:-:S04]  /*2ca0*/  SHF.L.U32 R0, R3, 0x1f, RZ ;  /* 0x0000001f03007819 */ /* 0x000fc800000006ff */
[----:B------:R-:W1:Y:S02]  /*2cb0*/  SYNCS.PHASECHK.TRANS64 P0, [UR4+0xa0], R0 ;  /* 0x0000a000ff0075a7 */ /* 0x000e640008001004 */
[----:B-1----:R-:W-:Y:S05]  /*2cc0*/  @P0 EXIT ;  /* 0x000000000000094d */ /* 0x002fea0003800000 */
[----:B------:R-:W-:Y:S02]  /*2cd0*/  SHF.L.U32 R3, R3, 0x1f, RZ ;  /* 0x0000001f03037819 */ /* 0x000fe400000006ff */
[----:B------:R-:W-:-:S07]  /*2ce0*/  MOV R0, UR4 ;  /* 0x0000000400007c02 */ /* 0x000fce0008000f00 */
.L_x_54:
[----:B-1----:R1:W2:Y:S02]  /*2cf0*/  SYNCS.PHASECHK.TRANS64.TRYWAIT P0, [R0+URZ+0xa0], R3 ;  /* 0x0000a003000075a7 */ /* 0x0022a400080011ff */
[----:B--2---:R-:W-:Y:S05]  /*2d00*/  @!P0 NANOSLEEP.SYNCS 0x989680 ;  /* 0x009896800000895d */ /* 0x004fea0003900000 */
[----:B------:R-:W2:Y:S02]  /*2d10*/  @!P0 SYNCS.PHASECHK.TRANS64 P0, [R0+URZ+0xa0], R3 ;  /* 0x0000a003000085a7 */ /* 0x000ea400080010ff */
[----:B--2---:R-:W-:Y:S05]  /*2d20*/  @P0 EXIT ;  /* 0x000000000000094d */ /* 0x004fea0003800000 */
[----:B------:R-:W-:Y:S05]  /*2d30*/  BRA `(.L_x_54) ;  /* 0xfffffffc00ec7947 */ /* 0x000fea000383ffff */
.L_x_47:
[----:B------:R-:W-:Y:S05]  /*2d40*/  BRA.U UP4, `(.L_x_55) ;  /* 0x0000001104587547 */ /* 0x000fea000b800000 */
[----:B------:R-:W-:Y:S01]  /*2d50*/  UMOV UR6, 0x40 ;  /* 0x0000004000067882 */ /* 0x000fe20000000000 */
[----:B------:R-:W-:Y:S01]  /*2d60*/  NOP ;  /* 0x0000000000007918 */ /* 0x000fe20000000000 */
[----:B------:R-:W-:Y:S01]  /*2d70*/  ULEA UR6, UR37, UR6, 0x18 ;  /* 0x0000000625067291 */ /* 0x000fe2000f8ec0ff */
[----:B------:R-:W-:Y:S02]  /*2d80*/  UMOV UR7, 0x400 ;  /* 0x0000040000077882 */ /* 0x000fe40000000000 */
[----:B------:R-:W-:-:S06]  /*2d90*/  ULEA UR37, UR37, UR7, 0x18 ;  /* 0x0000000725257291 */ /* 0x000fcc000f8ec0ff */
[----:B------:R-:W1:Y:S02]  /*2da0*/  LDS.U8 R2, [UR6+0x1c] ;  /* 0x00001c06ff027984 */ /* 0x000e640008000000 */
[----:B-1----:R-:W-:-:S13]  /*2db0*/  ISETP.NE.AND P0, PT, R2, RZ, PT ;  /* 0x000000ff0200720c */ /* 0x002fda0003f05270 */
[----:B------:R-:W-:Y:S05]  /*2dc0*/  @P0 BRA `(.L_x_56) ;  /* 0x0000000400080947 */ /* 0x000fea0003800000 */
[----:B------:R-:W-:Y:S02]  /*2dd0*/  UISETP.NE.U32.AND UP0, UPT, UR5, 0x1, UPT ;  /* 0x000000010500788c */ /* 0x000fe4000bf05070 */
[----:B------:R-:W-:-:S07]  /*2de0*/  UIADD3 UR8, UPT, UPT, UR6, 0x8, URZ ;  /* 0x0000000806087890 */ /* 0x000fce000fffe0ff */
[----:B------:R-:W-:Y:S05]  /*2df0*/  BRA.U !UP0, `(.L_x_57) ;  /* 0x00000001089c7547 */ /* 0x000fea000b800000 */
[----:B------:R-:W-:Y:S01]  /*2e00*/  ELECT P0, URZ, PT ;  /* 0x0000000000ff782f */ /* 0x000fe20003800000 */
[----:B------:R-:W-:-:S12]  /*2e10*/  BSSY B0, `(.L_x_57) ;  /* 0x0000025000007945 */ /* 0x000fd80003800000 */
[----:B------:R-:W-:Y:S05]  /*2e20*/  @!P0 BRA `(.L_x_58) ;  /* 0x00000000008c8947 */ /* 0x000fea0003800000 */
[----:B------:R-:W-:-:S05]  /*2e30*/  UMOV UR7, 0x10 ;  /* 0x0000001000077882 */ /* 0x000fca0000000000 */
[----:B------:R-:W-:Y:S04]  /*2e40*/  DEPBAR.LE SB1, 0x36 ;  /* 0x00009d800000791a */ /* 0x000fe80000000000 */
[----:B------:R-:W1:Y:S02]  /*2e50*/  UTCATOMSWS.2CTA.FIND_AND_SET.ALIGN UP1, UR7, UR7 ;  /* 0x00000007000775e3 */ /* 0x000e640008220800 */
[----:B-1----:R-:W-:Y:S01]  /*2e60*/  MOV R11, UR7 ;  /* 0x00000007000b7c02 */ /* 0x002fe20008000f00 */
[----:B------:R-:W-:Y:S06]  /*2e70*/  BRA.U UP1, `(.L_x_59) ;  /* 0x0000000101187547 */ /* 0x000fec000b800000 */
.L_x_60:
[----:B------:R-:W-:Y:S05]  /*2e80*/  NANOSLEEP 0x64 ;  /* 0x000000640000795d */ /* 0x000fea0003800000 */
[----:B------:R-:W-:-:S05]  /*2e90*/  UMOV UR7, 0x10 ;  /* 0x0000001000077882 */ /* 0x000fca0000000000 */
[----:B------:R-:W-:Y:S04]  /*2ea0*/  DEPBAR.LE SB1, 0x36 ;  /* 0x00009d800000791a */ /* 0x000fe80000000000 */
[----:B------:R-:W1:Y:S02]  /*2eb0*/  UTCATOMSWS.2CTA.FIND_AND_SET.ALIGN UP1, UR7, UR7 ;  /* 0x00000007000775e3 */ /* 0x000e640008220800 */
[----:B-1----:R-:W-:Y:S01]  /*2ec0*/  MOV R11, UR7 ;  /* 0x00000007000b7c02 */ /* 0x002fe20008000f00 */
[----:B------:R-:W-:Y:S05]  /*2ed0*/  BRA.U !UP1, `(.L_x_60) ;  /* 0xfffffffd09e87547 */ /* 0x000fea000b83ffff */
.L_x_59:
[----:B------:R-:W1:Y:S01]  /*2ee0*/  LDS R5, [UR6+0x10] ;  /* 0x00001006ff057984 */ /* 0x000e620008000800 */
[----:B------:R-:W-:Y:S01]  /*2ef0*/  IMAD.U32 R3, RZ, RZ, UR37 ;  /* 0x00000025ff037e24 */ /* 0x000fe2000f8e00ff */
[----:B------:R-:W-:-:S03]  /*2f00*/  MOV R2, UR4 ;  /* 0x0000000400027c02 */ /* 0x000fc60008000f00 */
[----:B------:R-:W-:Y:S01]  /*2f10*/  VIADD R3, R3, 0x120 ;  /* 0x0000012003037836 */ /* 0x000fe20000000000 */
[----:B-1----:R-:W-:-:S04]  /*2f20*/  SHF.L.U32 R5, R5, 0x1f, RZ ;  /* 0x0000001f05057819 */ /* 0x002fc800000006ff */
[----:B------:R-:W1:Y:S02]  /*2f30*/  SYNCS.PHASECHK.TRANS64.TRYWAIT P0, [UR6+0x8], R5 ;  /* 0x00000805ff0075a7 */ /* 0x000e640008001106 */
[----:B-1----:R-:W-:Y:S05]  /*2f40*/  @P0 BRA `(.L_x_61) ;  /* 0x0000000000080947 */ /* 0x002fea0003800000 */
[----:B------:R-:W1:Y:S02]  /*2f50*/  SYNCS.PHASECHK.TRANS64.TRYWAIT P0, [UR6+0x8], R5 ;  /* 0x00000805ff0075a7 */ /* 0x000e640008001106 */
[----:B-1----:R-:W-:Y:S05]  /*2f60*/  @!P0 BRA `(.L_x_62) ;  /* 0x0000008400dc8947 */ /* 0x002fea0003800000 */
.L_x_61:
[----:B-1----:R-:W-:Y:S01]  /*2f70*/  HFMA2 R4, -RZ, RZ, 0, 5.9604644775390625e-08 ;  /* 0x00000001ff047431 */ /* 0x002fe200000001ff */
[----:B------:R-:W-:Y:S01]  /*2f80*/  UPRMT UR7, UR4, 0x654, UR8 ;  /* 0x0000065404077896 */ /* 0x000fe20008000008 */
[----:B------:R-:W-:Y:S01]  /*2f90*/  IMAD.MOV.U32 R6, RZ, RZ, 0xffff ;  /* 0x0000ffffff067424 */ /* 0x000fe200078e00ff */
[----:B------:R-:W-:Y:S01]  /*2fa0*/  PRMT R2, R2, 0x654, R3 ;  /* 0x0000065402027816 */ /* 0x000fe20000000003 */
[----:B------:R-:W-:Y:S02]  /*2fb0*/  IMAD.MOV.U32 R5, RZ, RZ, 0x4 ;  /* 0x00000004ff057424 */ /* 0x000fe400078e00ff */
[----:B------:R-:W-:Y:S01]  /*2fc0*/  IMAD.SHL.U32 R9, R11, 0x20, RZ ;  /* 0x000000200b097824 */ /* 0x000fe200078e00ff */
[----:B------:R-:W-:Y:S02]  /*2fd0*/  MOV R3, UR7 ;  /* 0x0000000700037c02 */ /* 0x000fe40008000f00 */
[-C--:B------:R-:W-:Y:S01]  /*2fe0*/  SHF.L.U32 R7, R6, R11.reuse, RZ ;  /* 0x0000000b06077219 */ /* 0x080fe200000006ff */
[----:B------:R1:W-:Y:S01]  /*2ff0*/  SYNCS.ARRIVE.TRANS64.RED RZ, [UR7], R5 ;  /* 0x00000005ffff79a7 */ /* 0x0003e20008000407 */
[----:B------:R-:W-:Y:S01]  /*3000*/  SHF.L.U32 R6, R4, R11, RZ ;  /* 0x0000000b04067219 */ /* 0x000fe200000006ff */
[----:B------:R1:W-:Y:S04]  /*3010*/  STS [UR37+0x120], R9 ;  /* 0x00012009ff007988 */ /* 0x0003e80008000825 */
[----:B------:R1:W-:Y:S04]  /*3020*/  STAS [R2.64], R11 ;  /* 0x0000000b02007dbd */ /* 0x0003e8000c0008ff */
[----:B------:R1:W-:Y:S04]  /*3030*/  ATOMS.OR RZ, [UR6+0x14], R7 ;  /* 0x00001407ffff798c */ /* 0x0003e8000b000006 */
[----:B------:R1:W-:Y:S04]  /*3040*/  ATOMS.OR RZ, [UR6+0x18], R6 ;  /* 0x00001806ffff798c */ /* 0x0003e8000b000006 */
[----:B------:R1:W-:Y:S02]  /*3050*/  ATOMS.XOR RZ, [UR6+0x10], R4 ;  /* 0x00001004ffff798c */ /* 0x0003e4000b800006 */
.L_x_58:
[----:B------:R-:W-:Y:S05]  /*3060*/  BSYNC B0 ;  /* 0x0000000000007941 */ /* 0x000fea0003800000 */
.L_x_57:
[----:B------:R-:W-:Y:S05]  /*3070*/  BRA.U UP0, `(.L_x_63) ;  /* 0x00000001006c7547 */ /* 0x000fea000b800000 */
[----:B------:R-:W-:-:S03]  /*3080*/  UMOV UR7, 0xffffffff ;  /* 0xffffffff00077882 */ /* 0x000fc60000000000 */
[----:B------:R-:W-:Y:S05]  /*3090*/  BRA.DIV UR7, `(.L_x_64) ;  /* 0x0000008607a87947 */ /* 0x000fea000b800000 */
[----:B------:R-:W-:-:S13]  /*30a0*/  ELECT P6, URZ, PT ;  /* 0x0000000000ff782f */ /* 0x000fda00038c0000 */
.L_x_164:
[----:B------:R-:W-:Y:S05]  /*30b0*/  @!P6 BRA `(.L_x_63) ;  /* 0x00000000005ce947 */ /* 0x000fea0003800000 */
[----:B-1----:R-:W1:Y:S02]  /*30c0*/  LDS R3, [UR6+0x10] ;  /* 0x00001006ff037984 */ /* 0x002e640008000800 */
[----:B-1----:R-:W-:-:S04]  /*30d0*/  SHF.L.U32 R3, R3, 0x1f, RZ ;  /* 0x0000001f03037819 */ /* 0x002fc800000006ff */
[----:B------:R-:W1:Y:S02]  /*30e0*/  SYNCS.PHASECHK.TRANS64.TRYWAIT P0, [UR6+0x8], R3 ;  /* 0x00000803ff0075a7 */ /* 0x000e640008001106 */
[----:B-1----:R-:W-:Y:S05]  /*30f0*/  @P0 BRA `(.L_x_65) ;  /* 0x0000000000080947 */ /* 0x002fea0003800000 */
[----:B------:R-:W1:Y:S02]  /*3100*/  SYNCS.PHASECHK.TRANS64.TRYWAIT P0, [UR6+0x8], R3 ;  /* 0x00000803ff0075a7 */ /* 0x000e640008001106 */
[----:B-1----:R-:W-:Y:S05]  /*3110*/  @!P0 BRA `(.L_x_66) ;  /* 0x0000008400a88947 */ /* 0x002fea0003800000 */
.L_x_65:
[----:B------:R-:W2:Y:S01]  /*3120*/  LDS R5, [UR37+0x120] ;  /* 0x00012025ff057984 */ /* 0x000ea20008000800 */
[----:B-1----:R-:W-:Y:S02]  /*3130*/  HFMA2 R2, -RZ, RZ, 0, 5.9604644775390625e-08 ;  /* 0x00000001ff027431 */ /* 0x002fe400000001ff */
[----:B------:R-:W-:Y:S01]  /*3140*/  IMAD.MOV.U32 R3, RZ, RZ, 0xffff ;  /* 0x0000ffffff037424 */ /* 0x000fe200078e00ff */
[----:B------:R-:W-:Y:S01]  /*3150*/  UPRMT UR7, UR4, 0x654, UR8 ;  /* 0x0000065404077896 */ /* 0x000fe20008000008 */
[----:B--2---:R-:W-:-:S03]  /*3160*/  IMAD.SHL.U32 R4, R5, 0x20, RZ ;  /* 0x0000002005047824 */ /* 0x004fc600078e00ff */
[-C--:B------:R-:W-:Y:S02]  /*3170*/  SHF.L.U32 R3, R3, R5.reuse, RZ ;  /* 0x0000000503037219 */ /* 0x080fe400000006ff */
[----:B------:R-:W-:Y:S01]  /*3180*/  SHF.L.U32 R5, R2, R5, RZ ;  /* 0x0000000502057219 */ /* 0x000fe200000006ff */
[----:B------:R2:W-:Y:S04]  /*3190*/  STS [UR37+0x120], R4 ;  /* 0x00012004ff007988 */ /* 0x0005e80008000825 */
[----:B------:R2:W-:Y:S04]  /*31a0*/  ATOMS.OR RZ, [UR6+0x14], R3 ;  /* 0x00001403ffff798c */ /* 0x0005e8000b000006 */
[----:B------:R2:W-:Y:S01]  /*31b0*/  ATOMS.OR RZ, [UR6+0x18], R5 ;  /* 0x00001805ffff798c */ /* 0x0005e2000b000006 */
[----:B------:R-:W-:Y:S03]  /*31c0*/  SYNCS.ARRIVE.TRANS64.RED.A1T0 RZ, [UR7], RZ ;  /* 0x000000ffffff79a7 */ /* 0x000fe60008100407 */
[----:B------:R2:W-:Y:S01]  /*31d0*/  ATOMS.XOR RZ, [UR6+0x10], R2 ;  /* 0x00001002ffff798c */ /* 0x0005e2000b800006 */
[----:B------:R-:W-:Y:S05]  /*31e0*/  BRA `(.L_x_63) ;  /* 0x0000000000107947 */ /* 0x000fea0003800000 */
.L_x_56:
[----:B------:R-:W-:-:S05]  /*31f0*/  MOV R2, 0xffffffff ;  /* 0xffffffff00027802 */ /* 0x000fca0000000f00 */
[----:B------:R1:W-:Y:S02]  /*3200*/  STS [UR37+0x120], R2 ;  /* 0x00012002ff007988 */ /* 0x0003e40008000825 */
[----:B-1----:R-:W-:Y:S02]  /*3210*/  MOV R2, 0x3230 ;  /* 0x0000323000027802 */ /* 0x002fe40000000f00 */
[----:B-----5:R-:W-:Y:S05]  /*3220*/  CALL.REL.NOINC `($__internal_1_$__cuda_sm10x_tcgen05_guardrail_trap_phase_invalid_during_alloc) ;  /* 0x0000008c004c7944 */ /* 0x020fea0003c00000 */
.L_x_63:
[----:B------:R-:W-:Y:S05]  /*3230*/  WARPSYNC.ALL ;  /* 0x0000000000007948 */ /* 0x000fea0003800000 */
[----:B------:R-:W3:Y:S01]  /*3240*/  S2UR UR8, SR_CgaCtaId ;  /* 0x00000000000879c3 */ /* 0x000ee20000008800 */
[----:B------:R-:W-:Y:S01]  /*3250*/  UMOV UR6, 0x400 ;  /* 0x0000040000067882 */ /* 0x000fe20000000000 */
[----:B------:R-:W-:-:S06]  /*3260*/  NOP ;  /* 0x0000000000007918 */ /* 0x000fcc0000000000 */
[----:B------:R-:W-:Y:S06]  /*3270*/  BAR.ARV 0x6, 0xa0 ;  /* 0x0182800000007b1d */ /* 0x000fec0000002000 */
[----:B------:R-:W-:Y:S01]  /*3280*/  LOP3.LUT R0, R0, 0xffff, RZ, 0xc0, !PT ;  /* 0x0000ffff00007812 */ /* 0x000fe200078ec0ff */
[----:B-1----:R-:W-:Y:S01]  /*3290*/  IMAD.MOV.U32 R9, RZ, RZ, 0x1 ;  /* 0x00000001ff097424 */ /* 0x002fe200078e00ff */
[----:B------:R-:W-:Y:S01]  /*32a0*/  LOP3.LUT R8, R8, 0xffff, RZ, 0xc0, !PT ;  /* 0x0000ffff08087812 */ /* 0x000fe200078ec0ff */
[----:B------:R-:W-:Y:S01]  /*32b0*/  UMOV UR22, URZ ;  /* 0x000000ff00167c82 */ /* 0x000fe20008000000 */
[----:B------:R-:W-:Y:S01]  /*32c0*/  R2UR UR12, R0 ;  /* 0x00000000000c72ca */ /* 0x000fe200000e0000 */
[----:B------:R-:W-:Y:S01]  /*32d0*/  UMOV UR21, URZ ;  /* 0x000000ff00157c82 */ /* 0x000fe20008000000 */
[----:B------:R-:W-:Y:S01]  /*32e0*/  R2UR UR13, R8 ;  /* 0x00000000080d72ca */ /* 0x000fe200000e0000 */
[----:B------:R-:W-:Y:S01]  /*32f0*/  IMAD.MOV.U32 R8, RZ, RZ, RZ ;  /* 0x000000ffff087224 */ /* 0x000fe200078e00ff */
[----:B------:R-:W-:Y:S01]  /*3300*/  UMOV UR20, URZ ;  /* 0x000000ff00147c82 */ /* 0x000fe20008000000 */
[----:B------:R-:W-:-:S02]  /*3310*/  UISETP.NE.AND UP2, UPT, UR5, URZ, UPT ;  /* 0x000000ff0500728c */ /* 0x000fc4000bf45270 */
[----:B---3--:R-:W-:Y:S01]  /*3320*/  ULEA UR8, UR8, UR6, 0x18 ;  /* 0x0000000608087291 */ /* 0x008fe2000f8ec0ff */
[----:B------:R-:W1:Y:S03]  /*3330*/  LDCU UR6, c[0x0][0x38c] ;  /* 0x00007180ff0677ac */ /* 0x000e660008000800 */
[----:B------:R-:W-:Y:S02]  /*3340*/  UIADD3 UR14, UPT, UPT, UR8, 0x10800, URZ ;  /* 0x00010800080e7890 */ /* 0x000fe4000fffe0ff */
[----:B------:R-:W-:-:S03]  /*3350*/  UIADD3 UR15, UPT, UPT, UR8, 0x18800, URZ ;  /* 0x00018800080f7890 */ /* 0x000fc6000fffe0ff */
[----:B--2---:R-:W2:Y:S01]  /*3360*/  LDS R2, [UR8+0x120] ;  /* 0x00012008ff027984 */ /* 0x004ea20008000800 */
[----:B------:R-:W-:Y:S02]  /*3370*/  USHF.R.U32.HI UR14, URZ, 0x4, UR14 ;  /* 0x00000004ff0e7899 */ /* 0x000fe4000801160e */
[----:B------:R-:W-:Y:S02]  /*3380*/  USHF.R.U32.HI UR15, URZ, 0x4, UR15 ;  /* 0x00000004ff0f7899 */ /* 0x000fe4000801160f */
[----:B------:R-:W-:Y:S02]  /*3390*/  ULOP3.LUT UR14, UR14, 0x3fff, URZ, 0xc0, !UPT ;  /* 0x00003fff0e0e7892 */ /* 0x000fe4000f8ec0ff */
[----:B------:R-:W-:Y:S02]  /*33a0*/  ULOP3.LUT UR15, UR15, 0x3fff, URZ, 0xc0, !UPT ;  /* 0x00003fff0f0f7892 */ /* 0x000fe4000f8ec0ff */
[----:B------:R-:W-:Y:S02]  /*33b0*/  ULOP3.LUT UR14, UR14, 0x10000, URZ, 0xfc, !UPT ;  /* 0x000100000e0e7892 */ /* 0x000fe4000f8efcff */
[----:B-1----:R-:W-:-:S02]  /*33c0*/  UIADD3 UR6, UPT, UPT, UR6, 0x1f, URZ ;  /* 0x0000001f06067890 */ /* 0x002fc4000fffe0ff */
[----:B------:R-:W-:Y:S02]  /*33d0*/  ULOP3.LUT UR15, UR15, 0x10000, URZ, 0xfc, !UPT ;  /* 0x000100000f0f7892 */ /* 0x000fe4000f8efcff */
[----:B------:R-:W-:Y:S01]  /*33e0*/  USHF.R.S32.HI UR7, URZ, 0x1f, UR6 ;  /* 0x0000001fff077899 */ /* 0x000fe20008011406 */
[----:B------:R-:W-:Y:S01]  /*33f0*/  UMOV UR28, 0x0 ;  /* 0x00000000001c7882 */ /* 0x000fe20000000000 */
[----:B------:R-:W-:Y:S02]  /*3400*/  UMOV UR29, 0x10400490 ;  /* 0x10400490001d7882 */ /* 0x000fe40000000000 */
[----:B------:R-:W-:Y:S01]  /*3410*/  ULEA.HI UR7, UR7, UR6, URZ, 0x5 ;  /* 0x0000000607077291 */ /* 0x000fe2000f8f28ff */
[----:B------:R-:W-:Y:S01]  /*3420*/  UMOV UR26, 0x0 ;  /* 0x00000000001a7882 */ /* 0x000fe20000000000 */
[----:B------:R-:W-:Y:S02]  /*3430*/  UMOV UR27, 0x10400490 ;  /* 0x10400490001b7882 */ /* 0x000fe40000000000 */
[----:B------:R-:W-:-:S04]  /*3440*/  USHF.R.S32.HI UR7, URZ, 0x5, UR7 ;  /* 0x00000005ff077899 */ /* 0x000fc80008011407 */
[----:B------:R-:W-:-:S04]  /*3450*/  UISETP.LT.AND UP0, UPT, UR7, 0x1, UPT ;  /* 0x000000010700788c */ /* 0x000fc8000bf01270 */
[----:B------:R-:W-:Y:S01]  /*3460*/  USEL UR23, UR7, 0x1, !UP0 ;  /* 0x0000000107177887 */ /* 0x000fe2000c000000 */
[----:B--2---:R-:W-:Y:S02]  /*3470*/  R2UR UR24, R2 ;  /* 0x00000000021872ca */ /* 0x004fe400000e0000 */
[----:B------:R-:W-:-:S13]  /*3480*/  CS2R R2, SRZ ;  /* 0x0000000000027805 */ /* 0x000fda000001ff00 */
.L_x_74:
[C---:B------:R-:W-:Y:S02]  /*3490*/  LEA R0, R8.reuse, UR8, 0x3 ;  /* 0x0000000808007c11 */ /* 0x040fe4000f8e18ff */
[----:B------:R-:W-:Y:S02]  /*34a0*/  SHF.L.U32 R5, R3, 0x1f, RZ ;  /* 0x0000001f03057819 */ /* 0x000fe400000006ff */
[----:B------:R-:W-:Y:S02]  /*34b0*/  LEA R4, R8, UR8, 0x4 ;  /* 0x0000000808047c11 */ /* 0x000fe4000f8e20ff */
[----:B------:R-:W1:Y:S02]  /*34c0*/  SYNCS.PHASECHK.TRANS64.TRYWAIT P0, [R0+URZ+0x90], R5 ;  /* 0x00009005000075a7 */ /* 0x000e6400080011ff */
[----:B-1-34-:R-:W-:Y:S05]  /*34d0*/  @!P0 BRA `(.L_x_67) ;  /* 0x0000008000d08947 */ /* 0x01afea0003800000 */
.L_x_165:
[----:B-1----:R-:W1:Y:S01]  /*34e0*/  LDS.128 R4, [R4+0x100] ;  /* 0x0001000004047984 */ /* 0x002e620000000c00 */
[----:B------:R-:W-:Y:S02]  /*34f0*/  VIADD R0, R0, 0xa0 ;  /* 0x000000a000007836 */ /* 0x000fe40000000000 */
[----:B------:R-:W-:Y:S01]  /*3500*/  VIADD R8, R8, 0x1 ;  /* 0x0000000108087836 */ /* 0x000fe20000000000 */
[----:B------:R-:W-:Y:S01]  /*3510*/  @!PT LDS RZ, [RZ] ;  /* 0x00000000fffff984 */ /* 0x000fe20000000800 */
[----:B------:R-:W-:Y:S01]  /*3520*/  @!PT LDS RZ, [RZ] ;  /* 0x00000000fffff984 */ /* 0x000fe20000000800 */
[----:B------:R-:W-:Y:S01]  /*3530*/  @!PT LDS RZ, [RZ] ;  /* 0x00000000fffff984 */ /* 0x000fe20000000800 */
[----:B------:R-:W-:Y:S01]  /*3540*/  @!PT LDS RZ, [RZ] ;  /* 0x00000000fffff984 */ /* 0x000fe20000000800 */
[----:B------:R2:W-:Y:S06]  /*3550*/  MEMBAR.ALL.CTA ;  /* 0x0000000000007992 */ /* 0x0005ec0000008000 */
[----:B--2---:R-:W2:Y:S01]  /*3560*/  FENCE.VIEW.ASYNC.S ;  /* 0x00000000000073c6 */ /* 0x004ea20000000000 */
[----:B------:R-:W-:-:S04]  /*3570*/  PRMT R0, RZ, 0x654, R0 ;  /* 0x00000654ff007816 */ /* 0x000fc80000000000 */
[----:B--2---:R2:W-:Y:S01]  /*3580*/  SYNCS.ARRIVE.TRANS64.RED.A1T0 RZ, [R0+URZ], RZ ;  /* 0x000000ff00ff79a7 */ /* 0x0045e200081004ff */
[----:B-1----:R-:W-:Y:S01]  /*3590*/  LOP3.LUT P1, RZ, R6, 0x1, RZ, 0xc0, !PT ;  /* 0x0000000106ff7812 */ /* 0x002fe2000782c0ff */
[----:B--2---:R-:W-:-:S12]  /*35a0*/  BRA.U UP2, `(.L_x_68) ;  /* 0x0000000102e07547 */ /* 0x004fd8000b800000 */
[----:B------:R-:W1:Y:S01]  /*35b0*/  LDCU UR6, c[0x0][0x38c] ;  /* 0x00007180ff0677ac */ /* 0x000e620008000800 */
[----:B------:R-:W-:Y:S02]  /*35c0*/  PLOP3.LUT P2, PT, PT, PT, PT, 0x80, 0x8 ;  /* 0x000000000008781c */ /* 0x000fe40003f4f070 */
[----:B------:R-:W-:Y:S01]  /*35d0*/  SHF.L.U32 R5, R9, 0x1f, RZ ;  /* 0x0000001f09057819 */ /* 0x000fe200000006ff */
[----:B------:R-:W-:Y:S02]  /*35e0*/  ULEA UR10, UR22, UR8, 0x3 ;  /* 0x00000008160a7291 */ /* 0x000fe4000f8e18ff */
[----:B------:R-:W-:Y:S02]  /*35f0*/  ULEA UR11, UR22, UR24, 0x8 ;  /* 0x00000018160b7291 */ /* 0x000fe4000f8e40ff */
[----:B-1----:R-:W-:-:S06]  /*3600*/  UISETP.GE.AND UP0, UPT, UR6, 0x1, UPT ;  /* 0x000000010600788c */ /* 0x002fcc000bf06270 */
[----:B------:R-:W-:-:S05]  /*3610*/  PLOP3.LUT P0, PT, PT, PT, UP0, 0x80, 0x8 ;  /* 0x000000000008781c */ /* 0x000fca0003f0f008 */
[----:B------:R-:W-:-:S08]  /*3620*/  @UP0 ULEA UR6, UR21, UR8, 0x3 ;  /* 0x0000000815060291 */ /* 0x000fd0000f8e18ff */
[----:B------:R-:W-:-:S04]  /*3630*/  @P0 SHF.L.U32 R0, R2, 0x1f, RZ ;  /* 0x0000001f02000819 */ /* 0x000fc800000006ff */
[----:B------:R1:W2:Y:S01]  /*3640*/  @P0 SYNCS.PHASECHK.TRANS64.TRYWAIT P2, [UR6], R0 ;  /* 0x00000000ff0005a7 */ /* 0x0002a20008041106 */
[----:B------:R-:W3:Y:S02]  /*3650*/  SYNCS.PHASECHK.TRANS64.TRYWAIT P0, [UR10+0xc0], R5 ;  /* 0x0000c005ff0075a7 */ /* 0x000ee4000800110a */
[----:B-123--:R-:W-:Y:S05]  /*3660*/  @!P0 BRA `(.L_x_69) ;  /* 0x0000008000808947 */ /* 0x00efea0003800000 */
.L_x_167:
[----:B------:R-:W-:Y:S01]  /*3670*/  UMOV UR19, UR20 ;  /* 0x0000001400137c82 */ /* 0x000fe20008000000 */
[----:B------:R-:W-:Y:S05]  /*3680*/  BRA.U !UP0, `(.L_x_70) ;  /* 0x0000000108987547 */ /* 0x000fea000b800000 */
[----:B------:R-:W-:Y:S02]  /*3690*/  UIADD3 UR19, UPT, UPT, UR23, UR20, URZ ;  /* 0x0000001417137290 */ /* 0x000fe4000fffe0ff */
[----:B------:R-:W-:Y:S01]  /*36a0*/  UPLOP3.LUT UP3, UPT, UPT, UPT, UPT, 0x40, 0x4 ;  /* 0x000000000004789c */ /* 0x000fe20003f6e870 */
[----:B------:R-:W-:Y:S01]  /*36b0*/  UMOV UR18, UR7 ;  /* 0x0000000700127c82 */ /* 0x000fe20008000000 */
[----:B------:R-:W-:-:S09]  /*36c0*/  UMOV UR17, UR21 ;  /* 0x0000001500117c82 */ /* 0x000fd20008000000 */
.L_x_73:
[----:B--2---:R-:W-:Y:S01]  /*36d0*/  ULEA UR9, UR17, UR8, 0x3 ;  /* 0x0000000811097291 */ /* 0x004fe2000f8e18ff */
[----:B---3--:R-:W-:Y:S11]  /*36e0*/  @P2 BRA `(.L_x_71) ;  /* 0x00000000000c2947 */ /* 0x008ff60003800000 */
[----:B-1----:R-:W-:Y:S04]  /*36f0*/  SHF.L.U32 R5, R2, 0x1f, RZ ;  /* 0x0000001f02057819 */ /* 0x002fe800000006ff */
[----:B------:R-:W1:Y:S02]  /*3700*/  SYNCS.PHASECHK.TRANS64.TRYWAIT P0, [UR9], R5 ;  /* 0x00000005ff0075a7 */ /* 0x000e640008001109 */
[----:B-1----:R-:W-:Y:S05]  /*3710*/  @!P0 BRA `(.L_x_72) ;  /* 0x00000080006c8947 */ /* 0x002fea0003800000 */
.L_x_71:
[----:B------:R-:W-:Y:S01]  /*3720*/  UISETP.NE.AND UP0, UPT, UR18, 0x1, UPT ;  /* 0x000000011200788c */ /* 0x000fe2000bf05270 */
[----:B------:R-:W-:Y:S01]  /*3730*/  PLOP3.LUT P2, PT, PT, PT, PT, 0x80, 0x8 ;  /* 0x000000000008781c */ /* 0x000fe20003f4f070 */
[----:B------:R-:W-:Y:S02]  /*3740*/  UIADD3 UR21, UPT, UPT, UR17, 0x1, URZ ;  /* 0x0000000111157890 */ /* 0x000fe4000fffe0ff */
[----:B------:R-:W-:Y:S02]  /*3750*/  ULEA UR30, UR17, UR15, 0x9 ;  /* 0x0000000f111e7291 */ /* 0x000fe4000f8e48ff */
[----:B------:R-:W-:Y:S01]  /*3760*/  UISETP.NE.AND UP1, UPT, UR21, 0x4, UPT ;  /* 0x000000041500788c */ /* 0x000fe2000bf25270 */
[----:B------:R-:W-:Y:S01]  /*3770*/  PLOP3.LUT P0, PT, PT, PT, UP0, 0x80, 0x8 ;  /* 0x000000000008781c */ /* 0x000fe20003f0f008 */
[----:B------:R-:W-:Y:S02]  /*3780*/  ULEA UR32, UR17, UR14, 0x9 ;  /* 0x0000000e11207291 */ /* 0x000fe4000f8e48ff */
[----:B------:R-:W-:Y:S02]  /*3790*/  USEL UR16, URZ, 0x1, UP1 ;  /* 0x00000001ff107887 */ /* 0x000fe40008800000 */
[----:B------:R-:W-:Y:S02]  /*37a0*/  USEL UR21, UR21, URZ, UP1 ;  /* 0x000000ff15157287 */ /* 0x000fe40008800000 */
[----:B------:R-:W-:Y:S02]  /*37b0*/  UIADD3 UR36, UPT, UPT, UR30, 0x2, URZ ;  /* 0x000000021e247890 */ /* 0x000fe4000fffe0ff */
[----:B------:R-:W-:Y:S01]  /*37c0*/  @UP0 ULEA UR6, UR21, UR8, 0x3 ;  /* 0x0000000815060291 */ /* 0x000fe2000f8e18ff */
[----:B------:R-:W-:Y:S01]  /*37d0*/  LOP3.LUT R2, R2, UR16, RZ, 0x3c, !PT ;  /* 0x0000001002027c12 */ /* 0x000fe2000f8e3cff */
[----:B------:R-:W-:Y:S02]  /*37e0*/  UIADD3 UR34, UPT, UPT, UR32, 0x2, URZ ;  /* 0x0000000220227890 */ /* 0x000fe4000fffe0ff */
[----:B------:R-:W-:Y:S01]  /*37f0*/  UIADD3 UR9, UPT, UPT, UR9, 0x20, URZ ;  /* 0x0000002009097890 */ /* 0x000fe2000fffe0ff */
[----:B-1----:R-:W-:Y:S01]  /*3800*/  @P0 SHF.L.U32 R0, R2, 0x1f, RZ ;  /* 0x0000001f02000819 */ /* 0x002fe200000006ff */
[----:B------:R-:W-:Y:S01]  /*3810*/  UMOV UR31, 0x80004020 ;  /* 0x80004020001f7882 */ /* 0x000fe20000000000 */
[----:B------:R-:W-:Y:S01]  /*3820*/  UMOV UR33, 0x80004020 ;  /* 0x8000402000217882 */ /* 0x000fe20000000000 */
[----:B------:R-:W-:Y:S01]  /*3830*/  UMOV UR37, 0x80004020 ;  /* 0x8000402000257882 */ /* 0x000fe20000000000 */
[----:B------:R2:W3:Y:S01]  /*3840*/  @P0 SYNCS.PHASECHK.TRANS64.TRYWAIT P2, [UR6], R0 ;  /* 0x00000000ff0005a7 */ /* 0x0004e20008041106 */
[----:B------:R-:W-:Y:S01]  /*3850*/  UIADD3 UR20, UPT, UPT, UR20, 0x1, URZ ;  /* 0x0000000114147890 */ /* 0x000fe2000fffe0ff */
[----:B------:R2:W-:Y:S01]  /*3860*/  UTCHMMA.2CTA gdesc[UR32], gdesc[UR30], tmem[UR11], tmem[UR28], idesc[UR29], UP3 ;  /* 0x00ff1c1e200075ea */ /* 0x0005e20009a0000b */
[----:B------:R-:W-:Y:S02]  /*3870*/  UIADD3 UR18, UPT, UPT, UR18, -0x1, URZ ;  /* 0xffffffff12127890 */ /* 0x000fe4000fffe0ff */
[----:B------:R-:W-:Y:S02]  /*3880*/  UISETP.NE.AND UP0, UPT, UR20, UR19, UPT ;  /* 0x000000131400728c */ /* 0x000fe4000bf05270 */
[----:B------:R-:W-:Y:S01]  /*3890*/  UPLOP3.LUT UP3, UPT, UPT, UPT, UPT, 0x80, 0x8 ;  /* 0x000000000008789c */ /* 0x000fe20003f6f070 */
[----:B------:R-:W-:Y:S01]  /*38a0*/  UMOV UR35, 0x80004020 ;  /* 0x8000402000237882 */ /* 0x000fe20000000000 */
[----:B------:R-:W-:Y:S01]  /*38b0*/  UMOV UR17, UR21 ;  /* 0x0000001500117c82 */ /* 0x000fe20008000000 */
[----:B------:R2:W-:Y:S01]  /*38c0*/  UTCHMMA.2CTA gdesc[UR34], gdesc[UR36], tmem[UR11], tmem[UR26], idesc[UR27], UPT ;  /* 0x00ff1a24220075ea */ /* 0x0005e2000ba0000b */
[----:B------:R2:W-:Y:S03]  /*38d0*/  UTCBAR.2CTA.MULTICAST [UR9], URZ, UR13 ;  /* 0x000000ff090073e9 */ /* 0x0005e6000820080d */
[----:B------:R-:W-:Y:S05]  /*38e0*/  BRA.U UP0, `(.L_x_73) ;  /* 0xfffffffd00787547 */ /* 0x000fea000b83ffff */
.L_x_70:
[----:B------:R-:W-:Y:S01]  /*38f0*/  UIADD3 UR10, UPT, UPT, UR10, 0xb0, URZ ;  /* 0x000000b00a0a7890 */ /* 0x000fe2000fffe0ff */
[----:B------:R-:W-:-:S08]  /*3900*/  UMOV UR20, UR19 ;  /* 0x0000001300147c82 */ /* 0x000fd00008000000 */
[----:B------:R4:W-:Y:S01]  /*3910*/  UTCBAR.2CTA.MULTICAST [UR10], URZ, UR12 ;  /* 0x000000ff0a0073e9 */ /* 0x0009e2000820080c */
[----:B------:R-:W-:Y:S02]  /*3920*/  NOP ;  /* 0x0000000000007918 */ /* 0x000fe40000000000 */
.L_x_68:
[----:B------:R-:W-:Y:S01]  /*3930*/  UIADD3 UR22, UPT, UPT, UR22, 0x1, URZ ;  /* 0x0000000116167890 */ /* 0x000fe2000fffe0ff */
[----:B------:R-:W-:-:S03]  /*3940*/  ISETP.NE.AND P0, PT, R8, 0x2, PT ;  /* 0x000000020800780c */ /* 0x000fc60003f05270 */
[----:B------:R-:W-:Y:S01]  /*3950*/  UISETP.NE.AND UP0, UPT, UR22, 0x2, UPT ;  /* 0x000000021600788c */ /* 0x000fe2000bf05270 */
[----:B-12---:R-:W-:Y:S02]  /*3960*/  SEL R0, RZ, 0x1, P0 ;  /* 0x00000001ff007807 */ /* 0x006fe40000000000 */
[----:B------:R-:W-:Y:S01]  /*3970*/  SEL R8, R8, RZ, P0 ;  /* 0x000000ff08087207 */ /* 0x000fe20000000000 */
[----:B------:R-:W-:Y:S01]  /*3980*/  USEL UR6, URZ, 0x1, UP0 ;  /* 0x00000001ff067887 */ /* 0x000fe20008000000 */
[----:B------:R-:W-:Y:S01]  /*3990*/  LOP3.LUT R3, R3, R0, RZ, 0x3c, !PT ;  /* 0x0000000003037212 */ /* 0x000fe200078e3cff */
[----:B------:R-:W-:-:S04]  /*39a0*/  USEL UR22, UR22, URZ, UP0 ;  /* 0x000000ff16167287 */ /* 0x000fc80008000000 */
[----:B------:R-:W-:Y:S01]  /*39b0*/  LOP3.LUT R9, R9, UR6, RZ, 0x3c, !PT ;  /* 0x0000000609097c12 */ /* 0x000fe2000f8e3cff */
[----:B------:R-:W-:Y:S07]  /*39c0*/  @P1 BRA `(.L_x_74) ;  /* 0xfffffff800b01947 */ /* 0x000fee000383ffff */
[----:B------:R-:W1:Y:S01]  /*39d0*/  S2UR UR6, SR_CgaCtaId ;  /* 0x00000000000679c3 */ /* 0x000e620000008800 */
[----:B------:R-:W-:Y:S01]  /*39e0*/  ELECT P0, URZ, PT ;  /* 0x0000000000ff782f */ /* 0x000fe20003800000 */
[----:B------:R-:W-:Y:S01]  /*39f0*/  HFMA2 R0, -RZ, RZ, 0, 5.9604644775390625e-08 ;  /* 0x00000001ff007431 */ /* 0x000fe200000001ff */
[----:B------:R-:W-:-:S05]  /*3a00*/  UMOV UR7, 0x40 ;  /* 0x0000004000077882 */ /* 0x000fca0000000000 */
[----:B------:R-:W-:Y:S01]  /*3a10*/  UVIRTCOUNT.DEALLOC.SMPOOL 0x80 ;  /* 0x000000800000784c */ /* 0x000fe20000000000 */
[----:B------:R-:W-:Y:S02]  /*3a20*/  UISETP.NE.AND UP0, UPT, UR5, URZ, UPT ;  /* 0x000000ff0500728c */ /* 0x000fe4000bf05270 */
[----:B-1----:R-:W-:-:S09]  /*3a30*/  ULEA UR6, UR6, UR7, 0x18 ;  /* 0x0000000706067291 */ /* 0x002fd2000f8ec0ff */
[----:B------:R1:W-:Y:S01]  /*3a40*/  @P0 STS.U8 [UR6+0x1c], R0 ;  /* 0x00001c00ff000988 */ /* 0x0003e20008000006 */
[----:B------:R-:W-:Y:S05]  /*3a50*/  BRA.U UP0, `(.L_x_75) ;  /* 0x0000000100587547 */ /* 0x000fea000b800000 */
[----:B------:R-:W-:Y:S01]  /*3a60*/  UIADD3 UR7, UPT, UPT, UR8, 0xc0, URZ ;  /* 0x000000c008077890 */ /* 0x000fe2000fffe0ff */
[----:B------:R-:W-:-:S03]  /*3a70*/  SHF.L.U32 R3, R9, 0x1f, RZ ;  /* 0x0000001f09037819 */ /* 0x000fc600000006ff */
[----:B------:R-:W-:-:S09]  /*3a80*/  ULEA UR5, UR22, UR7, 0x3 ;  /* 0x0000000716057291 */ /* 0x000fd2000f8e18ff */
[----:B------:R-:W2:Y:S02]  /*3a90*/  SYNCS.PHASECHK.TRANS64.TRYWAIT P0, [UR5], R3 ;  /* 0x00000003ff0075a7 */ /* 0x000ea40008001105 */
[----:B--2---:R-:W-:Y:S05]  /*3aa0*/  @!P0 BRA `(.L_x_76) ;  /* 0x0000007c00a08947 */ /* 0x004fea0003800000 */
.L_x_170:
[----:B------:R-:W-:-:S04]  /*3ab0*/  UIADD3 UR9, UPT, UPT, UR22, 0x1, URZ ;  /* 0x0000000116097890 */ /* 0x000fc8000fffe0ff */
[----:B------:R-:W-:-:S04]  /*3ac0*/  UISETP.NE.AND UP1, UPT, UR9, 0x2, UPT ;  /* 0x000000020900788c */ /* 0x000fc8000bf25270 */
[----:B------:R-:W-:Y:S02]  /*3ad0*/  USEL UR5, URZ, 0x1, UP1 ;  /* 0x00000001ff057887 */ /* 0x000fe40008800000 */
[----:B------:R-:W-:-:S04]  /*3ae0*/  USEL UR9, UR9, URZ, UP1 ;  /* 0x000000ff09097287 */ /* 0x000fc80008800000 */
[----:B------:R-:W-:Y:S01]  /*3af0*/  ULEA UR9, UR9, UR7, 0x3 ;  /* 0x0000000709097291 */ /* 0x000fe2000f8e18ff */
[----:B-1----:R-:W-:-:S04]  /*3b00*/  LOP3.LUT R3, R9, UR5, RZ, 0x3c, !PT ;  /* 0x0000000509037c12 */ /* 0x002fc8000f8e3cff */
[----:B------:R-:W-:Y:S01]  /*3b10*/  SHF.L.U32 R3, R3, 0x1f, RZ ;  /* 0x0000001f03037819 */ /* 0x000fe200000006ff */
[----:B------:R-:W-:-:S04]  /*3b20*/  IMAD.U32 R0, RZ, RZ, UR9 ;  /* 0x00000009ff007e24 */ /* 0x000fc8000f8e00ff */
[----:B------:R1:W2:Y:S03]  /*3b30*/  SYNCS.PHASECHK.TRANS64.TRYWAIT P0, [R0+URZ], R3 ;  /* 0x00000003000075a7 */ /* 0x0002a600080011ff */
[----:B--2---:R-:W-:Y:S05]  /*3b40*/  @!P0 NANOSLEEP.SYNCS 0x989680 ;  /* 0x009896800000895d */ /* 0x004fea0003900000 */
[----:B------:R-:W2:Y:S02]  /*3b50*/  @!P0 SYNCS.PHASECHK.TRANS64 P0, [R0+URZ], R3 ;  /* 0x00000003000085a7 */ /* 0x000ea400080010ff */
[----:B--2---:R-:W-:Y:S05]  /*3b60*/  @P0 BRA `(.L_x_77) ;  /* 0x0000000000200947 */ /* 0x004fea0003800000 */
.L_x_78:
[----:B--2---:R2:W1:Y:S02]  /*3b70*/  SYNCS.PHASECHK.TRANS64.TRYWAIT P0, [R0+URZ], R3 ;  /* 0x00000003000075a7 */ /* 0x00446400080011ff */
[----:B-1----:R-:W-:Y:S05]  /*3b80*/  @!P0 NANOSLEEP.SYNCS 0x989680 ;  /* 0x009896800000895d */ /* 0x002fea0003900000 */
[----:B------:R-:W1:Y:S02]  /*3b90*/  @!P0 SYNCS.PHASECHK.TRANS64 P0, [R0+URZ], R3 ;  /* 0x00000003000085a7 */ /* 0x000e6400080010ff */
[----:B-1----:R-:W-:Y:S05]  /*3ba0*/  @!P0 BRA `(.L_x_78) ;  /* 0xfffffffc00f08947 */ /* 0x002fea000383ffff */
[----:B------:R-:W-:Y:S05]  /*3bb0*/  BRA `(.L_x_77) ;  /* 0x00000000000c7947 */ /* 0x000fea0003800000 */
.L_x_75:
[----:B------:R-:W-:-:S04]  /*3bc0*/  UIADD3 UR5, UPT, UPT, UR8, 0xf0, URZ ;  /* 0x000000f008057890 */ /* 0x000fc8000fffe0ff */
[----:B------:R-:W-:-:S09]  /*3bd0*/  UPRMT UR5, UR4, 0x654, UR5 ;  /* 0x0000065404057896 */ /* 0x000fd20008000005 */
[----:B------:R-:W-:Y:S03]  /*3be0*/  SYNCS.ARRIVE.TRANS64.RED.A1T0 RZ, [UR5], RZ ;  /* 0x000000ffffff79a7 */ /* 0x000fe60008100405 */
.L_x_77:
[----:B-12---:R-:W-:Y:S01]  /*3bf0*/  SHF.L.U32 R3, RZ, 0x1f, RZ ;  /* 0x0000001fff037819 */ /* 0x006fe200000006ff */
[----:B------:R-:W-:Y:S01]  /*3c00*/  UIADD3 UR5, UPT, UPT, UR8, 0xf0, URZ ;  /* 0x000000f008057890 */ /* 0x000fe2000fffe0ff */
[----:B------:R-:W-:Y:S02]  /*3c10*/  PLOP3.LUT P0, PT, PT, PT, UP0, 0x80, 0x8 ;  /* 0x000000000008781c */ /* 0x000fe40003f0f008 */
[----:B------:R-:W1:Y:S02]  /*3c20*/  SYNCS.PHASECHK.TRANS64.TRYWAIT P1, [UR8+0xf0], R3 ;  /* 0x0000f003ff0075a7 */ /* 0x000e640008021108 */
[----:B-1----:R-:W-:Y:S09]  /*3c30*/  @!P1 BRA `(.L_x_79) ;  /* 0x0000007c00549947 */ /* 0x002ff20003800000 */
.L_x_172:
[----:B------:R-:W-:Y:S01]  /*3c40*/  @!UP0 UPRMT UR5, UR4, 0x654, UR5 ;  /* 0x0000065404058896 */ /* 0x000fe20008000005 */
[----:B------:R-:W-:Y:S02]  /*3c50*/  UMOV UR8, 0xffff ;  /* 0x0000ffff00087882 */ /* 0x000fe40000000000 */
[----:B------:R-:W-:-:S06]  /*3c60*/  UMOV UR4, 0x1 ;  /* 0x0000000100047882 */ /* 0x000fcc0000000000 */
[----:B------:R-:W-:Y:S01]  /*3c70*/  @!P0 SYNCS.ARRIVE.TRANS64.RED.A1T0 RZ, [UR5], RZ ;  /* 0x000000ffffff89a7 */ /* 0x000fe20008100405 */
[----:B------:R-:W-:Y:S01]  /*3c80*/  NOP ;  /* 0x0000000000007918 */ /* 0x000fe20000000000 */
[----:B-1----:R-:W1:Y:S01]  /*3c90*/  LDS R0, [UR6+0x14] ;  /* 0x00001406ff007984 */ /* 0x002e620008000800 */
[----:B------:R-:W-:-:S04]  /*3ca0*/  ULOP3.LUT UR5, UR24, 0xffff, URZ, 0xc0, !UPT ;  /* 0x0000ffff18057892 */ /* 0x000fc8000f8ec0ff */
[----:B------:R-:W-:-:S04]  /*3cb0*/  USHF.R.U32.HI UR5, URZ, 0x5, UR5 ;  /* 0x00000005ff057899 */ /* 0x000fc80008011605 */
[----:B------:R-:W-:Y:S02]  /*3cc0*/  USHF.L.U32 UR8, UR8, UR5, URZ ;  /* 0x0000000508087299 */ /* 0x000fe400080006ff */
[----:B------:R-:W-:-:S04]  /*3cd0*/  USHF.L.U32 UR4, UR4, UR5, URZ ;  /* 0x0000000504047299 */ /* 0x000fc800080006ff */
[----:B-1----:R-:W-:-:S04]  /*3ce0*/  LOP3.LUT R0, R0, UR8, RZ, 0xc0, !PT ;  /* 0x0000000800007c12 */ /* 0x002fc8000f8ec0ff */
[----:B------:R-:W-:-:S13]  /*3cf0*/  ISETP.NE.AND P0, PT, R0, UR8, PT ;  /* 0x0000000800007c0c */ /* 0x000fda000bf05270 */
[----:B------:R-:W-:Y:S05]  /*3d00*/  @P0 BRA `(.L_x_80) ;  /* 0x0000000000580947 */ /* 0x000fea0003800000 */
[----:B------:R-:W1:Y:S02]  /*3d10*/  LDS R0, [UR6+0x18] ;  /* 0x00001806ff007984 */ /* 0x000e640008000800 */
[----:B-1----:R-:W-:-:S04]  /*3d20*/  LOP3.LUT R0, R0, UR4, RZ, 0xc0, !PT ;  /* 0x0000000400007c12 */ /* 0x002fc8000f8ec0ff */
[----:B------:R-:W-:-:S13]  /*3d30*/  ISETP.NE.AND P0, PT, R0, UR4, PT ;  /* 0x0000000400007c0c */ /* 0x000fda000bf05270 */
[----:B------:R-:W-:Y:S05]  /*3d40*/  @P0 BRA `(.L_x_81) ;  /* 0x00000000003c0947 */ /* 0x000fea0003800000 */
[----:B------:R-:W1:Y:S01]  /*3d50*/  S2R R2, SR_LANEID ;  /* 0x0000000000027919 */ /* 0x000e620000000000 */
[----:B------:R-:W-:Y:S01]  /*3d60*/  ULOP3.LUT UR8, URZ, UR8, URZ, 0x33, !UPT ;  /* 0x00000008ff087292 */ /* 0x000fe2000f8e33ff */
[----:B------:R-:W-:Y:S01]  /*3d70*/  LOP3.LUT R4, RZ, UR4, RZ, 0x33, !PT ;  /* 0x00000004ff047c12 */ /* 0x000fe2000f8e33ff */
[----:B------:R-:W-:Y:S02]  /*3d80*/  VOTEU.ANY UR7, UPT, PT ;  /* 0x0000000000077886 */ /* 0x000fe400038e0100 */
[----:B------:R-:W-:Y:S01]  /*3d90*/  UFLO.U32 UR7, UR7 ;  /* 0x00000007000772bd */ /* 0x000fe200080e0000 */
[----:B------:R-:W2:Y:S01]  /*3da0*/  REDUX UR4, R4 ;  /* 0x00000000040473c4 */ /* 0x000ea20000000000 */
[----:B------:R-:W-:-:S06]  /*3db0*/  IMAD.U32 R0, RZ, RZ, UR8 ;  /* 0x00000008ff007e24 */ /* 0x000fcc000f8e00ff */
[----:B------:R1:W-:Y:S01]  /*3dc0*/  UTCATOMSWS.AND URZ, UR8 ;  /* 0x0000000800ff79e3 */ /* 0x0003e20008000000 */
[----:B------:R-:W3:Y:S01]  /*3dd0*/  REDUX UR5, R0 ;  /* 0x00000000000573c4 */ /* 0x000ee20000000000 */
[----:B-1----:R-:W-:Y:S01]  /*3de0*/  ISETP.EQ.U32.AND P0, PT, R2, UR7, PT ;  /* 0x0000000702007c0c */ /* 0x002fe2000bf02070 */
[----:B--2---:R-:W-:Y:S01]  /*3df0*/  IMAD.U32 R2, RZ, RZ, UR4 ;  /* 0x00000004ff027e24 */ /* 0x004fe2000f8e00ff */
[----:B---3--:R-:W-:-:S11]  /*3e00*/  MOV R3, UR5 ;  /* 0x0000000500037c02 */ /* 0x008fd60008000f00 */
[----:B------:R1:W-:Y:S04]  /*3e10*/  @P0 ATOMS.AND RZ, [UR6+0x14], R3 ;  /* 0x00001403ffff098c */ /* 0x0003e8000a800006 */
[----:B------:R1:W-:Y:S01]  /*3e20*/  @P0 ATOMS.AND RZ, [UR6+0x18], R2 ;  /* 0x00001802ffff098c */ /* 0x0003e2000a800006 */
[----:B------:R-:W-:Y:S05]  /*3e30*/  BRA `(.L_x_82) ;  /* 0x0000000000147947 */ /* 0x000fea0003800000 */
.L_x_81:
[----:B------:R-:W-:Y:S02]  /*3e40*/  MOV R2, 0x3e60 ;  /* 0x00003e6000027802 */ /* 0x000fe40000000f00 */
[----:B---345:R-:W-:Y:S05]  /*3e50*/  CALL.REL.NOINC `($__internal_0_$__cuda_sm10x_tcgen05_guardrail_trap_col_being_dealloced_not_returned_by_alloc) ;  /* 0x0000008000347944 */ /* 0x038fea0003c00000 */
[----:B------:R-:W-:Y:S05]  /*3e60*/  BRA `(.L_x_82) ;  /* 0x0000000000087947 */ /* 0x000fea0003800000 */
.L_x_80:
[----:B------:R-:W-:Y:S02]  /*3e70*/  MOV R2, 0x3e90 ;  /* 0x00003e9000027802 */ /* 0x000fe40000000f00 */
[----:B---345:R-:W-:Y:S05]  /*3e80*/  CALL.REL.NOINC `($__internal_2_$__cuda_sm10x_tcgen05_guardrail_trap_unallocated_columns_being_dealloced) ;  /* 0x0000008000407944 */ /* 0x038fea0003c00000 */
.L_x_82:
[----:B------:R-:W-:Y:S01]  /*3e90*/  NOP ;  /* 0x0000000000007918 */ /* 0x000fe20000000000 */
[----:B----4-:R-:W-:Y:S05]  /*3ea0*/  EXIT ;  /* 0x000000000000794d */ /* 0x010fea0003800000 */
.L_x_55:
[----:B------:R-:W-:-:S09]  /*3eb0*/  UISETP.NE.OR UP5, UPT, UR10, 0x3, !UP5 ;  /* 0x000000030a00788c */ /* 0x000fd2000efa5670 */
[----:B------:R-:W-:Y:S05]  /*3ec0*/  BRA.U UP5, `(.L_x_83) ;  /* 0x0000001105147547 */ /* 0x000fea000b800000 */
[----:B------:R-:W1:Y:S01]  /*3ed0*/  LDC R0, c[0x0][0xb30] ;  /* 0x0002cc00ff007b82 */ /* 0x000e620000000800 */
[----:B------:R-:W2:Y:S01]  /*3ee0*/  LDCU.64 UR8, c[0x0][0x888] ;  /* 0x00011100ff0877ac */ /* 0x000ea20008000a00 */
[----:B------:R-:W-:Y:S02]  /*3ef0*/  HFMA2 R29, -RZ, RZ, 0, 0 ;  /* 0x00000000ff1d7431 */ /* 0x000fe400000001ff */
[----:B------:R-:W-:Y:S01]  /*3f00*/  IMAD.MOV.U32 R31, RZ, RZ, 0x1 ;  /* 0x00000001ff1f7424 */ /* 0x000fe200078e00ff */
[----:B------:R-:W-:Y:S01]  /*3f10*/  MOV R23, 0x4000 ;  /* 0x0000400000177802 */ /* 0x000fe20000000f00 */
[----:B------:R-:W3:Y:S01]  /*3f20*/  LDCU.64 UR4, c[0x0][0x890] ;  /* 0x00011200ff0477ac */ /* 0x000ee20008000a00 */
[----:B------:R-:W-:Y:S01]  /*3f30*/  IMAD.MOV.U32 R30, RZ, RZ, RZ ;  /* 0x000000ffff1e7224 */ /* 0x000fe200078e00ff */
[----:B------:R-:W4:Y:S01]  /*3f40*/  LDC R19, c[0x0][0x370] ;  /* 0x0000dc00ff137b82 */ /* 0x000f220000000800 */
[----:B------:R-:W-:Y:S01]  /*3f50*/  UMOV UR7, 0x400 ;  /* 0x0000040000077882 */ /* 0x000fe20000000000 */
[----:B------:R-:W-:-:S02]  /*3f60*/  UPLOP3.LUT UP1, UPT, UPT, UPT, UPT, 0x40, 0x4 ;  /* 0x000000000004789c */ /* 0x000fc40003f2e870 */
[----:B------:R-:W-:-:S04]  /*3f70*/  ULEA UR7, UR37, UR7, 0x18 ;  /* 0x0000000725077291 */ /* 0x000fc8000f8ec0ff */
[----:B------:R-:W4:Y:S01]  /*3f80*/  LDC R2, c[0x0][0xb0c] ;  /* 0x0002c300ff027b82 */ /* 0x000f220000000800 */
[----:B------:R-:W-:Y:S02]  /*3f90*/  UIADD3 UR13, UPT, UPT, UR7, 0x58, URZ ;  /* 0x00000058070d7890 */ /* 0x000fe4000fffe0ff */
[----:B--2---:R-:W-:Y:S02]  /*3fa0*/  UISETP.NE.U32.AND UP2, UPT, UR8, URZ, UPT ;  /* 0x000000ff0800728c */ /* 0x004fe4000bf45070 */
[----:B------:R-:W-:Y:S02]  /*3fb0*/  UIADD3 UR33, UPT, UPT, UR7, 0x40, URZ ;  /* 0x0000004007217890 */ /* 0x000fe4000fffe0ff */
[----:B---3--:R-:W-:Y:S01]  /*3fc0*/  UISETP.NE.U32.AND UP3, UPT, UR4, URZ, UPT ;  /* 0x000000ff0400728c */ /* 0x008fe2000bf65070 */
[----:B------:R-:W2:Y:S01]  /*3fd0*/  LDC R18, c[0x0][0xb20] ;  /* 0x0002c800ff127b82 */ /* 0x000ea20000000800 */
[----:B-1----:R-:W-:Y:S01]  /*3fe0*/  ISETP.NE.AND P1, PT, R0, 0x1, PT ;  /* 0x000000010000780c */ /* 0x002fe20003f25270 */
[----:B------:R-:W-:-:S02]  /*3ff0*/  UISETP.NE.AND.EX UP2, UPT, UR9, URZ, UPT, UP2 ;  /* 0x000000ff0900728c */ /* 0x000fc4000bf45320 */
[----:B------:R-:W-:Y:S02]  /*4000*/  UIADD3 UR25, UPT, UPT, UR7, 0x48, URZ ;  /* 0x0000004807197890 */ /* 0x000fe4000fffe0ff */
[----:B------:R-:W-:Y:S02]  /*4010*/  UIADD3 UR17, UPT, UPT, UR7, 0x50, URZ ;  /* 0x0000005007117890 */ /* 0x000fe4000fffe0ff */
[----:B------:R-:W1:Y:S01]  /*4020*/  LDC.64 R32, c[0x0][0x348] ;  /* 0x0000d200ff207b82 */ /* 0x000e620000000a00 */
[----:B------:R-:W-:Y:S02]  /*4030*/  UPRMT UR13, UR37, 0x654, UR13 ;  /* 0x00000654250d7896 */ /* 0x000fe4000800000d */
[----:B------:R-:W-:-:S05]  /*4040*/  UISETP.NE.AND.EX UP3, UPT, UR5, URZ, UPT, UP3 ;  /* 0x000000ff0500728c */ /* 0x000fca000bf65330 */
[----:B------:R-:W3:Y:S08]  /*4050*/  LDC.64 R16, c[0x0][0xb10] ;  /* 0x0002c400ff107b82 */ /* 0x000ef00000000a00 */
[----:B------:R-:W1:Y:S08]  /*4060*/  LDC.64 R6, c[0x0][0xb18] ;  /* 0x0002c600ff067b82 */ /* 0x000e700000000a00 */
[----:B------:R-:W1:Y:S08]  /*4070*/  LDC.64 R4, c[0x0][0xb28] ;  /* 0x0002ca00ff047b82 */ /* 0x000e700000000a00 */
[----:B--2-4-:R-:W1:Y:S02]  /*4080*/  LDC R22, c[0x0][0x374] ;  /* 0x0000dd00ff167b82 */ /* 0x014e640000000800 */
.L_x_94:
[C---:B------:R-:W-:Y:S02]  /*4090*/  LEA R0, R30.reuse, UR7, 0x3 ;  /* 0x000000071e007c11 */ /* 0x040fe4000f8e18ff */
[----:B------:R-:W-:Y:S02]  /*40a0*/  SHF.L.U32 R3, R29, 0x1f, RZ ;  /* 0x0000001f1d037819 */ /* 0x000fe400000006ff */
[----:B------:R-:W-:Y:S02]  /*40b0*/  LEA R24, R30, UR7, 0x4 ;  /* 0x000000071e187c11 */ /* 0x000fe4000f8e20ff */
[----:B--2---:R-:W2:Y:S02]  /*40c0*/  SYNCS.PHASECHK.TRANS64.TRYWAIT P0, [R0+URZ+0x90], R3 ;  /* 0x00009003000075a7 */ /* 0x004ea400080011ff */
[----:B--2---:R-:W-:Y:S05]  /*40d0*/  @!P0 BRA `(.L_x_84) ;  /* 0x0000007800448947 */ /* 0x004fea0003800000 */
.L_x_173:
[----:B------:R-:W-:Y:S01]  /*40e0*/  ISETP.GE.AND P0, PT, R72, 0x1, PT ;  /* 0x000000014800780c */ /* 0x000fe20003f06270 */
[----:B------:R-:W4:Y:S01]  /*40f0*/  LDS.128 R24, [R24+0x100] ;  /* 0x0001000018187984 */ /* 0x000f220000000c00 */
[----:B--2---:R-:W-:Y:S01]  /*4100*/  VIADD R0, R0, 0xa0 ;  /* 0x000000a000007836 */ /* 0x004fe20000000000 */
[----:B------:R-:W-:Y:S01]  /*4110*/  @!PT LDS RZ, [RZ] ;  /* 0x00000000fffff984 */ /* 0x000fe20000000800 */
[----:B------:R-:W-:Y:S01]  /*4120*/  @!PT LDS RZ, [RZ] ;  /* 0x00000000fffff984 */ /* 0x000fe20000000800 */
[----:B------:R-:W-:Y:S01]  /*4130*/  @!PT LDS RZ, [RZ] ;  /* 0x00000000fffff984 */ /* 0x000fe20000000800 */
[----:B------:R-:W-:Y:S01]  /*4140*/  @!PT LDS RZ, [RZ] ;  /* 0x00000000fffff984 */ /* 0x000fe20000000800 */
[----:B------:R2:W-:Y:S06]  /*4150*/  MEMBAR.ALL.CTA ;  /* 0x0000000000007992 */ /* 0x0005ec0000008000 */
[----:B--2---:R-:W2:Y:S01]  /*4160*/  FENCE.VIEW.ASYNC.S ;  /* 0x00000000000073c6 */ /* 0x004ea20000000000 */
[----:B------:R-:W-:Y:S04]  /*4170*/  PRMT R0, RZ, 0x654, R0 ;  /* 0x00000654ff007816 */ /* 0x000fe80000000000 */
[----:B--2---:R2:W-:Y:S01]  /*4180*/  SYNCS.ARRIVE.TRANS64.RED.A1T0 RZ, [R0+URZ], RZ ;  /* 0x000000ff00ff79a7 */ /* 0x0045e200081004ff */
[----:B----4-:R-:W-:Y:S11]  /*4190*/  LOP3.LUT P3, RZ, R26, 0x1, RZ, 0xc0, !PT ;  /* 0x000000011aff7812 */ /* 0x010ff6000786c0ff */
[----:B------:R-:W-:Y:S02]  /*41a0*/  @!UPT UIADD3 URZ, UPT, UPT, URZ, URZ, URZ ;  /* 0x000000fffffff290 */ /* 0x000fe4000fffe0ff */
[----:B------:R-:W-:Y:S02]  /*41b0*/  @P3 MOV R13, R24 ;  /* 0x00000018000d3202 */ /* 0x000fe40000000f00 */
[----:B------:R-:W-:Y:S01]  /*41c0*/  @P3 LOP3.LUT R8, R25, 0xffff, RZ, 0xc0, !PT ;  /* 0x0000ffff19083812 */ /* 0x000fe200078ec0ff */
[----:B--2---:R-:W-:Y:S06]  /*41d0*/  @!P0 BRA `(.L_x_85) ;  /* 0x0000000000a48947 */ /* 0x004fec0003800000 */
[----:B-1----:R-:W-:Y:S01]  /*41e0*/  IMAD.HI.U32 R35, R22, R7, RZ ;  /* 0x0000000716237227 */ /* 0x002fe200078e00ff */
[----:B------:R-:W-:Y:S02]  /*41f0*/  ISETP.NE.AND P0, PT, R6, 0x1, PT ;  /* 0x000000010600780c */ /* 0x000fe40003f05270 */
[----:B------:R-:W-:Y:S01]  /*4200*/  ISETP.NE.AND P2, PT, R72, 0x1, PT ;  /* 0x000000014800780c */ /* 0x000fe20003f45270 */
[----:B---3--:R-:W-:Y:S01]  /*4210*/  IMAD.HI.U32 R34, R19, R16, RZ ;  /* 0x0000001013227227 */ /* 0x008fe200078e00ff */
[----:B------:R-:W-:Y:S02]  /*4220*/  SHF.R.U32.HI R35, RZ, R18, R35 ;  /* 0x00000012ff237219 */ /* 0x000fe40000011623 */
[----:B------:R-:W-:Y:S01]  /*4230*/  ISETP.NE.AND P4, PT, R2, 0x1, PT ;  /* 0x000000010200780c */ /* 0x000fe20003f85270 */
[----:B------:R-:W-:Y:S01]  /*4240*/  IMAD.HI.U32 R36, R13, R16, RZ ;  /* 0x000000100d247227 */ /* 0x000fe200078e00ff */
[----:B------:R-:W-:Y:S02]  /*4250*/  SHF.R.U32.HI R34, RZ, R17, R34 ;  /* 0x00000011ff227219 */ /* 0x000fe40000011622 */
[----:B------:R-:W-:Y:S01]  /*4260*/  SEL R3, R22, R35, !P0 ;  /* 0x0000002316037207 */ /* 0x000fe20004000000 */
[C---:B------:R-:W-:Y:S01]  /*4270*/  IMAD.HI.U32 R35, R8.reuse, R7, RZ ;  /* 0x0000000708237227 */ /* 0x040fe200078e00ff */
[----:B------:R-:W-:Y:S02]  /*4280*/  SEL R11, R19, R34, !P4 ;  /* 0x00000022130b7207 */ /* 0x000fe40006000000 */
[----:B------:R-:W-:Y:S01]  /*4290*/  SHF.R.U32.HI R36, RZ, R17, R36 ;  /* 0x00000011ff247219 */ /* 0x000fe20000011624 */
[----:B------:R-:W-:Y:S01]  /*42a0*/  IMAD.HI.U32 R38, R3, R4, RZ ;  /* 0x0000000403267227 */ /* 0x000fe200078e00ff */
[----:B------:R-:W-:Y:S03]  /*42b0*/  SHF.R.U32.HI R35, RZ, R18, R35 ;  /* 0x00000012ff237219 */ /* 0x000fe60000011623 */
[----:B------:R-:W-:Y:S01]  /*42c0*/  IMAD.HI.U32 R34, R11, R4, RZ ;  /* 0x000000040b227227 */ /* 0x000fe200078e00ff */
[----:B------:R-:W-:Y:S02]  /*42d0*/  @P2 SHF.R.U32.HI R3, RZ, R5, R38 ;  /* 0x00000005ff032219 */ /* 0x000fe40000011626 */
[----:B------:R-:W-:Y:S02]  /*42e0*/  SEL R9, R8, R35, !P0 ;  /* 0x0000002308097207 */ /* 0x000fe40004000000 */
[----:B------:R-:W-:Y:S01]  /*42f0*/  @P2 SHF.R.U32.HI R11, RZ, R5, R34 ;  /* 0x00000005ff0b2219 */ /* 0x000fe20000011622 */
[C---:B------:R-:W-:Y:S01]  /*4300*/  IMAD R10, R72.reuse, R3, RZ ;  /* 0x00000003480a7224 */ /* 0x040fe200078e02ff */
[----:B------:R-:W-:Y:S01]  /*4310*/  SEL R3, R13, R36, !P4 ;  /* 0x000000240d037207 */ /* 0x000fe20006000000 */
[C---:B------:R-:W-:Y:S03]  /*4320*/  IMAD.HI.U32 R14, R9.reuse, R4, RZ ;  /* 0x00000004090e7227 */ /* 0x040fe600078e00ff */
[----:B------:R-:W-:Y:S01]  /*4330*/  ISETP.GE.AND P0, PT, R9, R10, PT ;  /* 0x0000000a0900720c */ /* 0x000fe20003f06270 */
[C---:B------:R-:W-:Y:S01]  /*4340*/  IMAD R12, R72.reuse, R11, RZ ;  /* 0x0000000b480c7224 */ /* 0x040fe200078e02ff */
[-C--:B------:R-:W-:Y:S04]  /*4350*/  SHF.R.U32.HI R14, RZ, R5.reuse, R14 ;  /* 0x00000005ff0e7219 */ /* 0x080fe8000001160e */
[----:B------:R-:W-:Y:S02]  /*4360*/  ISETP.GE.OR P0, PT, R3, R12, P0 ;  /* 0x0000000c0300720c */ /* 0x000fe40000706670 */
[----:B------:R-:W-:Y:S05]  /*4370*/  SEL R15, R9, R14, !P2 ;  /* 0x0000000e090f7207 */ /* 0x000fea0005000000 */
[----:B------:R-:W-:Y:S04]  /*4380*/  IMAD.MOV R14, RZ, RZ, -R15 ;  /* 0x000000ffff0e7224 */ /* 0x000fe800078e0a0f */
[----:B------:R-:W-:Y:S02]  /*4390*/  IMAD R14, R72, R14, R9 ;  /* 0x0000000e480e7224 */ /* 0x000fe400078e0209 */
[C---:B------:R-:W-:Y:S05]  /*43a0*/  @!P0 IMAD.HI.U32 R10, R3.reuse, R4, RZ ;  /* 0x00000004030a8227 */ /* 0x040fea00078e00ff */
[----:B------:R-:W-:Y:S04]  /*43b0*/  @!P0 SHF.R.U32.HI R10, RZ, R5, R10 ;  /* 0x00000005ff0a8219 */ /* 0x000fe8000001160a */
[----:B------:R-:W-:Y:S01]  /*43c0*/  @!P0 SEL R0, R3, R10, !P2 ;  /* 0x0000000a03008207 */ /* 0x000fe20005000000 */
[----:B------:R-:W-:Y:S03]  /*43d0*/  IMAD.MOV R10, RZ, RZ, -R3 ;  /* 0x000000ffff0a7224 */ /* 0x000fe600078e0a03 */
[----:B------:R-:W-:Y:S01]  /*43e0*/  @!P0 IADD3 R15, PT, PT, R15, -R0, RZ ;  /* 0x800000000f0f8210 */ /* 0x000fe20007ffe0ff */
[----:B------:R-:W-:Y:S01]  /*43f0*/  @!P0 IMAD R0, R11, R14, R0 ;  /* 0x0000000e0b008224 */ /* 0x000fe200078e0200 */
[----:B------:R-:W-:Y:S01]  /*4400*/  IADD3 R11, PT, PT, -R9, RZ, RZ ;  /* 0x000000ff090b7210 */ /* 0x000fe20007ffe1ff */
[----:B------:R-:W-:Y:S02]  /*4410*/  IMAD R13, R2, R10, R13 ;  /* 0x0000000a020d7224 */ /* 0x000fe400078e020d */
[----:B------:R-:W-:Y:S02]  /*4420*/  @!P0 IMAD R9, R15, R72, R3 ;  /* 0x000000480f098224 */ /* 0x000fe400078e0203 */
[----:B------:R-:W-:Y:S02]  /*4430*/  @!P0 IMAD.MOV.U32 R3, RZ, RZ, R0 ;  /* 0x000000ffff038224 */ /* 0x000fe400078e0000 */
[----:B------:R-:W-:Y:S02]  /*4440*/  IMAD R8, R6, R11, R8 ;  /* 0x0000000b06087224 */ /* 0x000fe400078e0208 */
[----:B------:R-:W-:Y:S02]  /*4450*/  IMAD R13, R3, R2, R13 ;  /* 0x00000002030d7224 */ /* 0x000fe400078e020d */
[----:B------:R-:W-:Y:S02]  /*4460*/  IMAD R8, R9, R6, R8 ;  /* 0x0000000609087224 */ /* 0x000fe400078e0208 */
.L_x_85:
[----:B------:R-:W-:Y:S05]  /*4470*/  BRA.U UP1, `(.L_x_86) ;  /* 0x0000000101107547 */ /* 0x000fea000b800000 */
[----:B------:R-:W-:Y:S04]  /*4480*/  MOV R0, UR6 ;  /* 0x0000000600007c02 */ /* 0x000fe80008000f00 */
[----:B------:R-:W-:Y:S04]  /*4490*/  SHF.L.U32 R3, R0, 0x1f, RZ ;  /* 0x0000001f00037819 */ /* 0x000fe800000006ff */
[----:B------:R-:W2:Y:S02]  /*44a0*/  SYNCS.PHASECHK.TRANS64.TRYWAIT P0, [UR7+0x88], R3 ;  /* 0x00008803ff0075a7 */ /* 0x000ea40008001107 */
[----:B--2---:R-:W-:Y:S05]  /*44b0*/  @!P0 BRA `(.L_x_87) ;  /* 0x0000007400608947 */ /* 0x004fea0003800000 */
.L_x_86:
[----:B------:R-:W-:Y:S02]  /*44c0*/  R2UR UR35, R21 ;  /* 0x00000000152372ca */ /* 0x000fe400000e0000 */
[----:B------:R-:W-:Y:S02]  /*44d0*/  R2UR UR34, R20 ;  /* 0x00000000142272ca */ /* 0x000fe400000e0000 */
[----:B------:R-:W-:Y:S02]  /*44e0*/  ISETP.NE.U32.AND P2, PT, RZ, UR4, PT ;  /* 0x00000004ff007c0c */ /* 0x000fe4000bf45070 */
[----:B------:R-:W-:Y:S02]  /*44f0*/  SHF.L.U32 R12, R31, 0x1f, RZ ;  /* 0x0000001f1f0c7819 */ /* 0x000fe400000006ff */
[----:B------:R-:W-:Y:S05]  /*4500*/  ISETP.NE.AND.EX P2, PT, RZ, UR5, PT, P2 ;  /* 0x00000005ff007c0c */ /* 0x000fea000bf45320 */
[----:B------:R-:W-:Y:S02]  /*4510*/  USHF.L.U32 UR35, UR35, 0x7, URZ ;  /* 0x0000000723237899 */ /* 0x000fe400080006ff */
[----:B------:R-:W-:Y:S01]  /*4520*/  USHF.L.U32 UR34, UR34, 0x8, URZ ;  /* 0x0000000822227899 */ /* 0x000fe200080006ff */
[----:B------:R-:W-:Y:S11]  /*4530*/  BRA.U !UP3, `(.L_x_88) ;  /* 0x000000010b347547 */ /* 0x000ff6000b800000 */
[----:B------:R-:W-:Y:S01]  /*4540*/  UPLOP3.LUT UP0, UPT, UPT, UPT, UP2, 0x80, 0x8 ;  /* 0x000000000008789c */ /* 0x000fe20003f0f020 */
[----:B--2---:R-:W-:Y:S02]  /*4550*/  HFMA2 R0, -RZ, RZ, 0, 5.9604644775390625e-08 ;  /* 0x00000001ff007431 */ /* 0x004fe400000001ff */
[----:B------:R-:W-:Y:S03]  /*4560*/  IMAD.MOV.U32 R155, RZ, RZ, 0x1 ;  /* 0x00000001ff9b7424 */ /* 0x000fe600078e00ff */
[----:B------:R-:W-:Y:S05]  /*4570*/  PLOP3.LUT P0, PT, PT, PT, UP0, 0x80, 0x8 ;  /* 0x000000000008781c */ /* 0x000fea0003f0f008 */
[----:B------:R-:W2:Y:S01]  /*4580*/  @UP0 LDCU.64 UR10, c[0x0][0x888] ;  /* 0x00011100ff0a07ac */ /* 0x000ea20008000a00 */
[----:B------:R-:W-:Y:S07]  /*4590*/  @UP0 UIMAD UR8, UR36, UR4, URZ ;  /* 0x00000004240802a4 */ /* 0x000fee000f8e02ff */
[----:B------:R-:W-:Y:S01]  /*45a0*/  @!P0 PRMT R155, R0, 0x7610, R155 ;  /* 0x00007610009b8816 */ /* 0x000fe2000000009b */
[----:B--2---:R-:W-:Y:S03]  /*45b0*/  @UP0 UIMAD.WIDE UR10, UR8, 0x4, UR10 ;  /* 0x00000004080a08a5 */ /* 0x004fe6000f8e020a */
[----:B------:R-:W2:Y:S03]  /*45c0*/  @!UP0 LDCU UR8, c[0x0][0x880] ;  /* 0x00011000ff0887ac */ /* 0x000ea60008000800 */
[----:B------:R-:W-:Y:S01]  /*45d0*/  IMAD.U32 R10, RZ, RZ, UR10 ;  /* 0x0000000aff0a7e24 */ /* 0x000fe2000f8e00ff */
[----:B------:R-:W-:Y:S05]  /*45e0*/  MOV R11, UR11 ;  /* 0x0000000b000b7c02 */ /* 0x000fea0008000f00 */
[----:B-----5:R4:W5:Y:S02]  /*45f0*/  @P0 LDG.E R81, desc[UR46][R10.64] ;  /* 0x0000002e0a510981 */ /* 0x020964000c1e1900 */
[----:B--2-4-:R-:W-:Y:S07]  /*4600*/  @!P0 IMAD.U32 R81, RZ, RZ, UR8 ;  /* 0x00000008ff518e24 */ /* 0x014fee000f8e00ff */
.L_x_88:
[----:B-----5:R-:W-:Y:S01]  /*4610*/  @!P2 FSETP.EQ.AND P0, PT, R81, RZ, PT ;  /* 0x000000ff5100a20b */ /* 0x020fe20003f02000 */
[----:B------:R-:W-:Y:S01]  /*4620*/  @!UPT UIADD3 URZ, UPT, UPT, URZ, URZ, URZ ;  /* 0x000000fffffff290 */ /* 0x000fe2000fffe0ff */
[----:B------:R-:W-:Y:S11]  /*4630*/  @!P2 BRA `(.L_x_89) ;  /* 0x000000000014a947 */ /* 0x000ff60003800000 */
[----:B------:R-:W-:Y:S02]  /*4640*/  LOP3.LUT P2, RZ, R155, 0xff, RZ, 0xc0, !PT ;  /* 0x000000ff9bff7812 */ /* 0x000fe4000784c0ff */
[----:B------:R-:W-:Y:S04]  /*4650*/  PLOP3.LUT P0, PT, PT, PT, UP0, 0x80, 0x8 ;  /* 0x000000000008781c */ /* 0x000fe80003f0f008 */
[----:B------:R-:W-:Y:S07]  /*4660*/  PLOP3.LUT P0, PT, P0, PT, PT, 0x8, 0x80 ;  /* 0x000000000080781c */ /* 0x000fee000070e170 */
[----:B------:R-:W-:Y:S11]  /*4670*/  @P2 FSETP.EQ.AND P0, PT, R81, RZ, PT ;  /* 0x000000ff5100220b */ /* 0x000ff60003f02000 */
[----:B------:R-:W-:Y:S02]  /*4680*/  @!UPT UIADD3 URZ, UPT, UPT, URZ, URZ, URZ ;  /* 0x000000fffffff290 */ /* 0x000fe4000fffe0ff */
.L_x_89:
[----:B------:R-:W4:Y:S01]  /*4690*/  SYNCS.PHASECHK.TRANS64.TRYWAIT P2, [UR7+0x60], R12 ;  /* 0x0000600cff0075a7 */ /* 0x000f220008041107 */
[----:B------:R-:W-:Y:S04]  /*46a0*/  ELECT P4, URZ, PT ;  /* 0x0000000000ff782f */ /* 0x000fe80003880000 */
[----:B------:R-:W-:Y:S11]  /*46b0*/  PLOP3.LUT P4, PT, P0, P4, PT, 0xf2, 0x2f ;  /* 0x00000000002f781c */ /* 0x000ff60000789e72 */
[----:B------:R-:W-:Y:S02]  /*46c0*/  @!UPT UIADD3 URZ, UPT, UPT, URZ, URZ, URZ ;  /* 0x000000fffffff290 */ /* 0x000fe4000fffe0ff */
[----:B-1----:R-:W-:Y:S05]  /*46d0*/  @!P4 IADD3 R9, P0, PT, R32, 0x580, RZ ;  /* 0x000005802009c810 */ /* 0x002fea0007f1e0ff */
[----:B--2---:R-:W-:Y:S01]  /*46e0*/  @!P4 IMAD.X R0, RZ, RZ, R33, P0 ;  /* 0x000000ffff00c224 */ /* 0x004fe200000e0621 */
[----:B----4-:R-:W-:Y:S07]  /*46f0*/  @!P2 BRA `(.L_x_90) ;  /* 0x0000007000e8a947 */ /* 0x010fee0003800000 */
.L_x_176:
[----:B------:R-:W-:Y:S01]  /*4700*/  @!P4 R2UR UR8, R0 ;  /* 0x000000000008c2ca */ /* 0x000fe200000e0000 */
[----:B------:R-:W-:Y:S01]  /*4710*/  VOTEU.ALL UP1, P4 ;  /* 0x0000000000ff7886 */ /* 0x000fe20002020000 */
[----:B------:R-:W-:Y:S01]  /*4720*/  @!P4 R2UR UR9, R9 ;  /* 0x000000000909c2ca */ /* 0x000fe200000e0000 */
[----:B------:R-:W-:Y:S01]  /*4730*/  @!P4 IMAD.MOV.U32 R0, RZ, RZ, 0x4000 ;  /* 0x00004000ff00c424 */ /* 0x000fe200078e00ff */
[----:B------:R-:W-:Y:S01]  /*4740*/  UMOV UR10, 0x0 ;  /* 0x00000000000a7882 */ /* 0x000fe20000000000 */
[----:B------:R-:W-:Y:S01]  /*4750*/  UMOV UR11, 0x10000000 ;  /* 0x10000000000b7882 */ /* 0x000fe20000000000 */
[----:B------:R-:W-:Y:S01]  /*4760*/  @!UP1 UIADD3 UR32, UPT, UPT, UR7, 0x400, URZ ;  /* 0x0000040007209890 */ /* 0x000fe2000fffe0ff */
[----:B------:R-:W-:Y:S01]  /*4770*/  @!P4 IADD3 R9, P0, PT, R32, 0x580, RZ ;  /* 0x000005802009c810 */ /* 0x000fe20007f1e0ff */
[----:B------:R-:W-:Y:S05]  /*4780*/  VOTEU.ALL UP1, P4 ;  /* 0x0000000000ff7886 */ /* 0x000fea0002020000 */
[----:B------:R-:W-:Y:S01]  /*4790*/  IMAD.U32 R11, RZ, RZ, UR8 ;  /* 0x00000008ff0b7e24 */ /* 0x000fe2000f8e00ff */
[----:B------:R-:W-:Y:S01]  /*47a0*/  UPRMT UR8, UR37, 0x654, UR33 ;  /* 0x0000065425087896 */ /* 0x000fe20008000021 */
[----:B------:R-:W-:Y:S03]  /*47b0*/  IMAD.U32 R10, RZ, RZ, UR9 ;  /* 0x00000009ff0a7e24 */ /* 0x000fe6000f8e00ff */
[----:B------:R-:W-:Y:S02]  /*47c0*/  @!P4 R2UR UR15, R11 ;  /* 0x000000000b0fc2ca */ /* 0x000fe400000e0000 */
[----:B------:R-:W-:Y:S11]  /*47d0*/  @!P4 R2UR UR14, R10 ;  /* 0x000000000a0ec2ca */ /* 0x000ff600000e0000 */
[----:B------:R-:W-:Y:S02]  /*47e0*/  @!UPT UIADD3 URZ, UPT, UPT, URZ, URZ, URZ ;  /* 0x000000fffffff290 */ /* 0x000fe4000fffe0ff */
[----:B------:R2:W-:Y:S01]  /*47f0*/  @!UP1 UTMALDG.3D [UR32], [UR14], desc[UR10] ;  /* 0x00000a200e0095b4 */ /* 0x0005e20008011000 */
[----:B------:R4:W-:Y:S01]  /*4800*/  @!P4 SYNCS.ARRIVE.TRANS64.RED.A0TR RZ, [UR7+0x40], R0 ;  /* 0x00004000ffffc9a7 */ /* 0x0009e20008300407 */
[----:B------:R-:W-:Y:S01]  /*4810*/  SYNCS.ARRIVE.TRANS64.RED.A1T0 RZ, [UR8], RZ ;  /* 0x000000ffffff79a7 */ /* 0x000fe20008100408 */
[----:B----4-:R-:W-:Y:S01]  /*4820*/  @!P4 IMAD.X R0, RZ, RZ, R33, P0 ;  /* 0x000000ffff00c224 */ /* 0x010fe200000e0621 */
[----:B------:R-:W4:Y:S02]  /*4830*/  SYNCS.PHASECHK.TRANS64.TRYWAIT P2, [UR7+0x68], R12 ;  /* 0x0000680cff0075a7 */ /* 0x000f240008041107 */
[----:B--2-4-:R-:W-:Y:S05]  /*4840*/  @!P2 BRA `(.L_x_91) ;  /* 0x0000007000aca947 */ /* 0x014fea0003800000 */
.L_x_178:
        /* <DEDUP_REMOVED lines=8> */
[----:B------:R-:W-:Y:S01]  /*48d0*/  @!UP1 UIADD3 UR24, UPT, UPT, UR7, 0x4400, URZ ;  /* 0x0000440007189890 */ /* 0x000fe2000fffe0ff */
[----:B------:R-:W-:Y:S01]  /*48e0*/  VOTEU.ALL UP1, P4 ;  /* 0x0000000000ff7886 */ /* 0x000fe20002020000 */
[----:B------:R-:W-:Y:S01]  /*48f0*/  UMOV UR27, UR35 ;  /* 0x00000023001b7c82 */ /* 0x000fe20008000000 */
[----:B------:R-:W-:Y:S02]  /*4900*/  UMOV UR28, UR36 ;  /* 0x00000024001c7c82 */ /* 0x000fe40008000000 */
[----:B------:R-:W-:Y:S01]  /*4910*/  IMAD.U32 R11, RZ, RZ, UR8 ;  /* 0x00000008ff0b7e24 */ /* 0x000fe2000f8e00ff */
[----:B------:R-:W-:Y:S01]  /*4920*/  UPRMT UR8, UR37, 0x654, UR25 ;  /* 0x0000065425087896 */ /* 0x000fe20008000019 */
[----:B------:R-:W-:Y:S02]  /*4930*/  IMAD.U32 R10, RZ, RZ, UR9 ;  /* 0x00000009ff0a7e24 */ /* 0x000fe4000f8e00ff */
[----:B------:R-:W-:Y:S01]  /*4940*/  @!P4 IMAD.X R20, RZ, RZ, R33, P0 ;  /* 0x000000ffff14c224 */ /* 0x000fe200000e0621 */
[----:B------:R-:W-:Y:S02]  /*4950*/  @!P4 R2UR UR15, R11 ;  /* 0x000000000b0fc2ca */ /* 0x000fe400000e0000 */
[----:B------:R-:W-:Y:S11]  /*4960*/  @!P4 R2UR UR14, R10 ;  /* 0x000000000a0ec2ca */ /* 0x000ff600000e0000 */
[----:B------:R-:W-:Y:S02]  /*4970*/  @!UPT UIADD3 URZ, UPT, UPT, URZ, URZ, URZ ;  /* 0x000000fffffff290 */ /* 0x000fe4000fffe0ff */
[----:B------:R2:W-:Y:S01]  /*4980*/  @!UP1 UTMALDG.3D [UR24], [UR14], desc[UR10] ;  /* 0x00000a180e0095b4 */ /* 0x0005e20008011000 */
[----:B------:R2:W-:Y:S01]  /*4990*/  @!P4 SYNCS.ARRIVE.TRANS64.RED.A0TR RZ, [UR7+0x48], R0 ;  /* 0x00004800ffffc9a7 */ /* 0x0005e20008300407 */
[----:B------:R-:W-:Y:S01]  /*49a0*/  SYNCS.ARRIVE.TRANS64.RED.A1T0 RZ, [UR8], RZ ;  /* 0x000000ffffff79a7 */ /* 0x000fe20008100408 */
[----:B------:R-:W4:Y:S02]  /*49b0*/  SYNCS.PHASECHK.TRANS64.TRYWAIT P2, [UR7+0x70], R12 ;  /* 0x0000700cff0075a7 */ /* 0x000f240008041107 */
[----:B--2-4-:R-:W-:Y:S05]  /*49c0*/  @!P2 BRA `(.L_x_92) ;  /* 0x000000700064a947 */ /* 0x014fea0003800000 */
.L_x_180:
[----:B------:R-:W2:Y:S01]  /*49d0*/  LDC.64 R14, c[0x0][0xb10] ;  /* 0x0002c400ff0e7b82 */ /* 0x000ea20000000a00 */
[----:B------:R-:W-:Y:S01]  /*49e0*/  @!P4 R2UR UR8, R20 ;  /* 0x000000001408c2ca */ /* 0x000fe200000e0000 */
[----:B------:R-:W-:Y:S01]  /*49f0*/  VOTEU.ALL UP1, P4 ;  /* 0x0000000000ff7886 */ /* 0x000fe20002020000 */
[----:B------:R-:W-:Y:S01]  /*4a00*/  @!P4 R2UR UR9, R21 ;  /* 0x000000001509c2ca */ /* 0x000fe200000e0000 */
[----:B------:R-:W-:Y:S01]  /*4a10*/  UMOV UR10, 0x0 ;  /* 0x00000000000a7882 */ /* 0x000fe20000000000 */
[----:B------:R-:W-:Y:S03]  /*4a20*/  UMOV UR11, 0x10000000 ;  /* 0x10000000000b7882 */ /* 0x000fe60000000000 */
[----:B------:R-:W4:Y:S01]  /*4a30*/  LDC.64 R10, c[0x0][0xb18] ;  /* 0x0002c600ff0a7b82 */ /* 0x000f220000000a00 */
[----:B------:R-:W-:Y:S01]  /*4a40*/  @!UP1 UIADD3 UR18, UPT, UPT, UR34, 0x80, URZ ;  /* 0x0000008022129890 */ /* 0x000fe2000fffe0ff */
[----:B------:R-:W-:Y:S01]  /*4a50*/  @P3 SHF.R.U32.HI R28, RZ, 0x10, R25 ;  /* 0x00000010ff1c3819 */ /* 0x000fe20000011619 */
[----:B------:R-:W-:Y:S01]  /*4a60*/  @!UP1 UIADD3 UR16, UPT, UPT, UR7, 0x8400, URZ ;  /* 0x0000840007109890 */ /* 0x000fe2000fffe0ff */
[----:B------:R-:W-:Y:S01]  /*4a70*/  VIADD R30, R30, 0x1 ;  /* 0x000000011e1e7836 */ /* 0x000fe20000000000 */
[----:B------:R-:W-:Y:S03]  /*4a80*/  VOTEU.ALL UP1, P4 ;  /* 0x0000000000ff7886 */ /* 0x000fe60002020000 */
[----:B------:R-:W5:Y:S01]  /*4a90*/  @!P1 LDC R0, c[0x0][0xb20] ;  /* 0x0002c800ff009b82 */ /* 0x000f620000000800 */
[----:B------:R-:W-:Y:S01]  /*4aa0*/  UMOV UR19, UR35 ;  /* 0x0000002300137c82 */ /* 0x000fe20008000000 */
[----:B------:R-:W-:Y:S01]  /*4ab0*/  IMAD.U32 R21, RZ, RZ, UR8 ;  /* 0x00000008ff157e24 */ /* 0x000fe2000f8e00ff */
[----:B------:R-:W-:Y:S05]  /*4ac0*/  UMOV UR20, UR36 ;  /* 0x0000002400147c82 */ /* 0x000fea0008000000 */
[----:B-1----:R-:W1:Y:S01]  /*4ad0*/  @!P1 LDC R3, c[0x0][0xb0c] ;  /* 0x0002c300ff039b82 */ /* 0x002e620000000800 */
[----:B------:R-:W-:Y:S01]  /*4ae0*/  IMAD.U32 R20, RZ, RZ, UR9 ;  /* 0x00000009ff147e24 */ /* 0x000fe2000f8e00ff */
[----:B------:R-:W-:Y:S01]  /*4af0*/  UPRMT UR8, UR37, 0x654, UR17 ;  /* 0x0000065425087896 */ /* 0x000fe20008000011 */
[----:B------:R-:W-:Y:S03]  /*4b00*/  @!P4 R2UR UR15, R21 ;  /* 0x00000000150fc2ca */ /* 0x000fe600000e0000 */
[----:B------:R-:W-:Y:S01]  /*4b10*/  @!P4 R2UR UR14, R20 ;  /* 0x00000000140ec2ca */ /* 0x000fe200000e0000 */
[----:B------:R-:W-:Y:S11]  /*4b20*/  @!P4 IMAD.MOV.U32 R20, RZ, RZ, 0x4000 ;  /* 0x00004000ff14c424 */ /* 0x000ff600078e00ff */
[----:B------:R-:W-:Y:S01]  /*4b30*/  @!UPT UIADD3 URZ, UPT, UPT, URZ, URZ, URZ ;  /* 0x000000fffffff290 */ /* 0x000fe2000fffe0ff */
[----:B------:R1:W-:Y:S01]  /*4b40*/  @!UP1 UTMALDG.3D [UR16], [UR14], desc[UR10] ;  /* 0x00000a100e0095b4 */ /* 0x0003e20008011000 */
[----:B------:R1:W-:Y:S02]  /*4b50*/  @!P4 SYNCS.ARRIVE.TRANS64.RED.A0TR RZ, [UR7+0x50], R20 ;  /* 0x00005014ffffc9a7 */ /* 0x0003e40008300407 */
[----:B-1----:R-:W-:Y:S01]  /*4b60*/  @!P1 ISETP.NE.AND P2, PT, R3, 0x1, PT ;  /* 0x000000010300980c */ /* 0x002fe20003f45270 */
[C---:B--2---:R-:W-:Y:S01]  /*4b70*/  @!P1 IMAD.HI.U32 R14, R13.reuse, R14, RZ ;  /* 0x0000000e0d0e9227 */ /* 0x044fe200078e00ff */
[----:B----4-:R-:W-:Y:S03]  /*4b80*/  @!P1 ISETP.NE.AND P0, PT, R10, 0x1, PT ;  /* 0x000000010a00980c */ /* 0x010fe60003f05270 */
[C---:B------:R-:W-:Y:S01]  /*4b90*/  @!P1 IMAD.HI.U32 R11, R8.reuse, R11, RZ ;  /* 0x0000000b080b9227 */ /* 0x040fe200078e00ff */
[----:B------:R-:W-:Y:S04]  /*4ba0*/  @!P1 SHF.R.U32.HI R14, RZ, R15, R14 ;  /* 0x0000000fff0e9219 */ /* 0x000fe8000001160e */
[----:B-----5:R-:W-:Y:S01]  /*4bb0*/  @!P1 SHF.R.U32.HI R9, RZ, R0, R11 ;  /* 0x00000000ff099219 */ /* 0x020fe2000001160b */
[----:B------:R-:W-:Y:S01]  /*4bc0*/  SYNCS.ARRIVE.TRANS64.RED.A1T0 RZ, [UR8], RZ ;  /* 0x000000ffffff79a7 */ /* 0x000fe20008100408 */
[----:B------:R-:W-:Y:S02]  /*4bd0*/  @!P1 SEL R14, R13, R14, !P2 ;  /* 0x0000000e0d0e9207 */ /* 0x000fe40005000000 */
[----:B------:R-:W-:Y:S01]  /*4be0*/  @!P1 SEL R9, R8, R9, !P0 ;  /* 0x0000000908099207 */ /* 0x000fe20004000000 */
[----:B------:R-:W1:Y:S04]  /*4bf0*/  SYNCS.PHASECHK.TRANS64.TRYWAIT P5, [UR7+0x78], R12 ;  /* 0x0000780cff0075a7 */ /* 0x000e6800080a1107 */
[----:B------:R-:W-:Y:S02]  /*4c00*/  @!P1 IMAD.IADD R0, R9, 0x1, -R14 ;  /* 0x0000000109009824 */ /* 0x000fe400078e0a0e */
[----:B------:R-:W-:Y:S02]  /*4c10*/  @!P1 IMAD.IADD R9, R14, 0x1, -R9 ;  /* 0x000000010e099824 */ /* 0x000fe400078e0a09 */
[----:B------:R-:W-:Y:S02]  /*4c20*/  @!P1 IMAD R13, R0, R3, R13 ;  /* 0x00000003000d9224 */ /* 0x000fe400078e020d */
[----:B------:R-:W-:Y:S01]  /*4c30*/  @!P1 IMAD R8, R9, R10, R8 ;  /* 0x0000000a09089224 */ /* 0x000fe200078e0208 */
[----:B-1----:R-:W-:Y:S06]  /*4c40*/  @!P5 BRA `(.L_x_93) ;  /* 0x0000006c00dcd947 */ /* 0x002fec0003800000 */
.L_x_182:
[----:B-1----:R-:W-:Y:S01]  /*4c50*/  @!P4 IADD3 R3, P0, PT, R32, 0x580, RZ ;  /* 0x000005802003c810 */ /* 0x002fe20007f1e0ff */
[----:B------:R-:W-:Y:S01]  /*4c60*/  VOTEU.ALL UP1, P4 ;  /* 0x0000000000ff7886 */ /* 0x000fe20002020000 */
[----:B------:R-:W-:Y:S01]  /*4c70*/  UMOV UR18, 0x0 ;  /* 0x0000000000127882 */ /* 0x000fe20000000000 */
[----:B------:R-:W-:Y:S01]  /*4c80*/  UMOV UR19, 0x10000000 ;  /* 0x1000000000137882 */ /* 0x000fe20000000000 */
[----:B------:R-:W-:Y:S01]  /*4c90*/  @!P4 R2UR UR9, R3 ;  /* 0x000000000309c2ca */ /* 0x000fe200000e0000 */
[----:B------:R-:W-:Y:S01]  /*4ca0*/  @!P4 IMAD.X R0, RZ, RZ, R33, P0 ;  /* 0x000000ffff00c224 */ /* 0x000fe200000e0621 */
[----:B------:R-:W-:Y:S01]  /*4cb0*/  @!UP1 UIADD3 UR10, UPT, UPT, UR34, 0xc0, URZ ;  /* 0x000000c0220a9890 */ /* 0x000fe2000fffe0ff */
[----:B------:R-:W-:Y:S01]  /*4cc0*/  ISETP.NE.AND P0, PT, R30, 0x2, PT ;  /* 0x000000021e00780c */ /* 0x000fe20003f05270 */
[----:B------:R-:W-:Y:S01]  /*4cd0*/  UMOV UR11, UR35 ;  /* 0x00000023000b7c82 */ /* 0x000fe20008000000 */
[----:B------:R-:W-:Y:S01]  /*4ce0*/  UMOV UR12, UR36 ;  /* 0x00000024000c7c82 */ /* 0x000fe20008000000 */
[----:B------:R-:W-:Y:S01]  /*4cf0*/  @!P4 R2UR UR8, R0 ;  /* 0x000000000008c2ca */ /* 0x000fe200000e0000 */
[----:B------:R-:W-:Y:S01]  /*4d00*/  IMAD.IADD R20, R8, 0x1, R154 ;  /* 0x0000000108147824 */ /* 0x000fe200078e029a */
[----:B------:R-:W-:Y:S01]  /*4d10*/  @P3 R2UR UR36, R28 ;  /* 0x000000001c2432ca */ /* 0x000fe200000e0000 */
[----:B------:R-:W-:Y:S01]  /*4d20*/  IMAD.IADD R21, R13, 0x1, R156 ;  /* 0x000000010d157824 */ /* 0x000fe200078e029c */
[----:B------:R-:W-:Y:S02]  /*4d30*/  SEL R0, RZ, 0x1, P0 ;  /* 0x00000001ff007807 */ /* 0x000fe40000000000 */
[----:B------:R-:W-:Y:S01]  /*4d40*/  LOP3.LUT R31, R31, 0x1, RZ, 0x3c, !PT ;  /* 0x000000011f1f7812 */ /* 0x000fe200078e3cff */
[----:B------:R-:W-:Y:S01]  /*4d50*/  IMAD.U32 R10, RZ, RZ, UR9 ;  /* 0x00000009ff0a7e24 */ /* 0x000fe2000f8e00ff */
[----:B------:R-:W-:Y:S01]  /*4d60*/  @!UP1 UIADD3 UR9, UPT, UPT, UR7, 0x58, URZ ;  /* 0x0000005807099890 */ /* 0x000fe2000fffe0ff */
[----:B------:R-:W-:Y:S02]  /*4d70*/  LOP3.LUT R29, R29, R0, RZ, 0x3c, !PT ;  /* 0x000000001d1d7212 */ /* 0x000fe400078e3cff */
[----:B------:R-:W-:Y:S02]  /*4d80*/  SEL R30, R30, RZ, P0 ;  /* 0x000000ff1e1e7207 */ /* 0x000fe40000000000 */
[----:B------:R-:W-:Y:S01]  /*4d90*/  IMAD.U32 R11, RZ, RZ, UR8 ;  /* 0x00000008ff0b7e24 */ /* 0x000fe2000f8e00ff */
[----:B------:R-:W-:Y:S01]  /*4da0*/  @!P4 R2UR UR14, R10 ;  /* 0x000000000a0ec2ca */ /* 0x000fe200000e0000 */
[----:B------:R-:W-:Y:S01]  /*4db0*/  @!UP1 UIADD3 UR8, UPT, UPT, UR7, 0xc400, URZ ;  /* 0x0000c40007089890 */ /* 0x000fe2000fffe0ff */
[----:B------:R-:W-:Y:S02]  /*4dc0*/  VOTEU.ALL UP1, P4 ;  /* 0x0000000000ff7886 */ /* 0x000fe40002020000 */
[----:B------:R-:W-:Y:S11]  /*4dd0*/  @!P4 R2UR UR15, R11 ;  /* 0x000000000b0fc2ca */ /* 0x000ff600000e0000 */
[----:B------:R-:W-:Y:S02]  /*4de0*/  @!UPT UIADD3 URZ, UPT, UPT, URZ, URZ, URZ ;  /* 0x000000fffffff290 */ /* 0x000fe4000fffe0ff */
[----:B------:R2:W-:Y:S01]  /*4df0*/  @!UP1 UTMALDG.3D [UR8], [UR14], desc[UR18] ;  /* 0x000012080e0095b4 */ /* 0x0005e20008011000 */
[----:B------:R2:W-:Y:S01]  /*4e00*/  @!P4 SYNCS.ARRIVE.TRANS64.RED.A0TR RZ, [UR7+0x58], R23 ;  /* 0x00005817ffffc9a7 */ /* 0x0005e20008300407 */
[----:B------:R-:W-:Y:S01]  /*4e10*/  UPLOP3.LUT UP1, UPT, UPT, UPT, UPT, 0x80, 0x8 ;  /* 0x000000000008789c */ /* 0x000fe20003f2f070 */
[----:B------:R-:W-:Y:S01]  /*4e20*/  SYNCS.ARRIVE.TRANS64.RED.A1T0 RZ, [UR13], RZ ;  /* 0x000000ffffff79a7 */ /* 0x000fe2000810040d */
[----:B------:R-:W-:Y:S09]  /*4e30*/  @P3 BRA `(.L_x_94) ;  /* 0xfffffff000943947 */ /* 0x000ff2000383ffff */
[----:B------:R-:W-:-:S04]  /*4e40*/  SHF.L.U32 R3, R31, 0x1f, RZ ;  /* 0x0000001f1f037819 */ /* 0x000fc800000006ff */
[----:B------:R-:W1:Y:S02]  /*4e50*/  SYNCS.PHASECHK.TRANS64.TRYWAIT P0, [UR7+0x60], R3 ;  /* 0x00006003ff0075a7 */ /* 0x000e640008001107 */
[----:B-1----:R-:W-:Y:S05]  /*4e60*/  @!P0 BRA `(.L_x_95) ;  /* 0x0000006c006c8947 */ /* 0x002fea0003800000 */
.L_x_184:
[----:B------:R-:W4:Y:S02]  /*4e70*/  SYNCS.PHASECHK.TRANS64.TRYWAIT P0, [UR7+0x68], R3 ;  /* 0x00006803ff0075a7 */ /* 0x000f240008001107 */
[----:B----4-:R-:W-:Y:S05]  /*4e80*/  @!P0 BRA `(.L_x_96) ;  /* 0x0000006c007c8947 */ /* 0x010fea0003800000 */
.L_x_186:
[----:B------:R-:W4:Y:S02]  /*4e90*/  SYNCS.PHASECHK.TRANS64.TRYWAIT P0, [UR7+0x70], R3 ;  /* 0x00007003ff0075a7 */ /* 0x000f240008001107 */
[----:B----4-:R-:W-:Y:S05]  /*4ea0*/  @!P0 BRA `(.L_x_97) ;  /* 0x0000006c008c8947 */ /* 0x010fea0003800000 */
.L_x_188:
[----:B-1----:R-:W-:-:S07]  /*4eb0*/  MOV R0, UR7 ;  /* 0x0000000700007c02 */ /* 0x002fce0008000f00 */
.L_x_98:
[----:B-1----:R-:W-:-:S04]  /*4ec0*/  SHF.L.U32 R3, R31, 0x1f, RZ ;  /* 0x0000001f1f037819 */ /* 0x002fc800000006ff */
[----:B------:R1:W4:Y:S03]  /*4ed0*/  SYNCS.PHASECHK.TRANS64.TRYWAIT P0, [R0+URZ+0x78], R3 ;  /* 0x00007803000075a7 */ /* 0x00032600080011ff */
[----:B----4-:R-:W-:Y:S05]  /*4ee0*/  @!P0 NANOSLEEP.SYNCS 0x989680 ;  /* 0x009896800000895d */ /* 0x010fea0003900000 */
[----:B------:R-:W4:Y:S02]  /*4ef0*/  @!P0 SYNCS.PHASECHK.TRANS64 P0, [R0+URZ+0x78], R3 ;  /* 0x00007803000085a7 */ /* 0x000f2400080010ff */
[----:B--2-4-:R-:W-:Y:S05]  /*4f00*/  @P0 EXIT ;  /* 0x000000000000094d */ /* 0x014fea0003800000 */
[----:B------:R-:W-:Y:S05]  /*4f10*/  BRA `(.L_x_98) ;  /* 0xfffffffc00e87947 */ /* 0x000fea000383ffff */
.L_x_83:
[----:B------:R-:W-:-:S06]  /*4f20*/  UISETP.GE.AND UP1, UPT, UR10, 0x4, UPT ;  /* 0x000000040a00788c */ /* 0x000fcc000bf26270 */
[----:B------:R-:W-:-:S13]  /*4f30*/  PLOP3.LUT P0, PT, PT, PT, UP1, 0x80, 0x8 ;  /* 0x000000000008781c */ /* 0x000fda0003f0f018 */
[----:B------:R-:W-:Y:S05]  /*4f40*/  @!P0 EXIT ;  /* 0x000000000000894d */ /* 0x000fea0003800000 */
[----:B------:R-:W-:Y:S01]  /*4f50*/  BAR.SYNC.DEFER_BLOCKING 0x6, 0xa0 ;  /* 0x0182800000007b1d */ /* 0x000fe20000010000 */
[C---:B------:R-:W-:Y:S01]  /*4f60*/  IMAD.SHL.U32 R3, R170.reuse, 0x40, RZ ;  /* 0x00000040aa037824 */ /* 0x040fe200078e00ff */
[C---:B------:R-:W-:Y:S01]  /*4f70*/  LOP3.LUT R161, R170.reuse, 0x1, RZ, 0xc0, !PT ;  /* 0x00000001aaa17812 */ /* 0x040fe200078ec0ff */
[C---:B------:R-:W-:Y:S02]  /*4f80*/  IMAD.U32 R79, R170.reuse, 0x10000, RZ ;  /* 0x00010000aa4f7824 */ /* 0x040fe400078e00ff */
[----:B------:R-:W-:Y:S02]  /*4f90*/  HFMA2 R167, -RZ, RZ, 0, 5.9604644775390625e-08 ;  /* 0x00000001ffa77431 */ /* 0x000fe400000001ff */
[C---:B------:R-:W-:Y:S01]  /*4fa0*/  IMAD.SHL.U32 R160, R170.reuse, 0x8, RZ ;  /* 0x00000008aaa07824 */ /* 0x040fe200078e00ff */
[----:B------:R-:W-:Y:S01]  /*4fb0*/  UMOV UR48, 0x400 ;  /* 0x0000040000307882 */ /* 0x000fe20000000000 */
[----:B------:R-:W1:Y:S01]  /*4fc0*/  LDC R159, c[0x0][0x370] ;  /* 0x0000dc00ff9f7b82 */ /* 0x000e620000000800 */
[----:B------:R-:W-:Y:S01]  /*4fd0*/  ULEA UR48, UR37, UR48, 0x18 ;  /* 0x0000003025307291 */ /* 0x000fe2000f8ec0ff */
[----:B------:R-:W-:Y:S01]  /*4fe0*/  ISETP.NE.U32.AND P0, PT, R161, 0x1, PT ;  /* 0x00000001a100780c */ /* 0x000fe20003f05070 */
[----:B------:R-:W-:Y:S01]  /*4ff0*/  IMAD.MOV.U32 R169, RZ, RZ, 0x2 ;  /* 0x00000002ffa97424 */ /* 0x000fe200078e00ff */
[----:B------:R-:W-:Y:S01]  /*5000*/  LOP3.LUT R5, R3, 0x1c0, RZ, 0xc0, !PT ;  /* 0x000001c003057812 */ /* 0x000fe200078ec0ff */
[----:B------:R-:W-:Y:S01]  /*5010*/  UIADD3 UR4, UPT, UPT, UR48, 0x400, URZ ;  /* 0x0000040030047890 */ /* 0x000fe2000fffe0ff */
[----:B------:R-:W-:Y:S01]  /*5020*/  LOP3.LUT R79, R79, 0x600000, RZ, 0xc0, !PT ;  /* 0x006000004f4f7812 */ /* 0x000fe200078ec0ff */
[----:B------:R-:W-:Y:S01]  /*5030*/  IMAD.MOV.U32 R168, RZ, RZ, 0x4 ;  /* 0x00000004ffa87424 */ /* 0x000fe200078e00ff */
[----:B------:R-:W2:Y:S01]  /*5040*/  LDC R74, c[0x0][0xb0c] ;  /* 0x0002c300ff4a7b82 */ /* 0x000ea20000000800 */
[----:B------:R-:W-:Y:S01]  /*5050*/  R2P PR, R170, 0x6 ;  /* 0x00000006aa007804 */ /* 0x000fe20000000000 */
[----:B------:R-:W-:Y:S01]  /*5060*/  IMAD.MOV.U32 R76, RZ, RZ, RZ ;  /* 0x000000ffff4c7224 */ /* 0x000fe200078e00ff */
[----:B------:R-:W-:Y:S01]  /*5070*/  LOP3.LUT R160, R5, 0x38, R160, 0xf8, !PT ;  /* 0x0000003805a07812 */ /* 0x000fe200078ef8a0 */
[----:B------:R-:W-:Y:S01]  /*5080*/  IMAD.MOV.U32 R166, RZ, RZ, RZ ;  /* 0x000000ffffa67224 */ /* 0x000fe200078e00ff */
[----:B------:R-:W-:Y:S01]  /*5090*/  P2R R2, PR, RZ, 0x1 ;  /* 0x00000001ff027803 */ /* 0x000fe20000000000 */
[----:B------:R-:W-:Y:S01]  /*50a0*/  IMAD.MOV.U32 R173, RZ, RZ, RZ ;  /* 0x000000ffffad7224 */ /* 0x000fe200078e00ff */
[----:B------:R-:W-:Y:S01]  /*50b0*/  LOP3.LUT R160, R160, 0x1e00, R3, 0xf8, !PT ;  /* 0x00001e00a0a07812 */ /* 0x000fe200078ef803 */
[----:B------:R-:W3:Y:S01]  /*50c0*/  LDC R157, c[0x0][0xb20] ;  /* 0x0002c800ff9d7b82 */ /* 0x000ee20000000800 */
[----:B------:R-:W4:Y:S01]  /*50d0*/  LDS R0, [UR48+0x120] ;  /* 0x00012030ff007984 */ /* 0x000f220008000800 */
[----:B------:R-:W-:Y:S01]  /*50e0*/  LOP3.LUT R170, R170, 0x60, RZ, 0xc0, !PT ;  /* 0x00000060aaaa7812 */ /* 0x000fe200078ec0ff */
[----:B------:R-:W-:Y:S01]  /*50f0*/  IMAD.U32 R163, RZ, RZ, UR4 ;  /* 0x00000004ffa37e24 */ /* 0x000fe2000f8e00ff */
[----:B------:R-:W-:Y:S01]  /*5100*/  MOV R165, RZ ;  /* 0x000000ff00a57202 */ /* 0x000fe20000000f00 */
[----:B------:R-:W1:Y:S01]  /*5110*/  LDCU.64 UR52, c[0x0][0x348] ;  /* 0x00006900ff3477ac */ /* 0x000e620008000a00 */
[----:B------:R-:W-:-:S02]  /*5120*/  SEL R169, R169, 0xfffffffe, !P1 ;  /* 0xfffffffea9a97807 */ /* 0x000fc40004800000 */
[----:B------:R-:W1:Y:S01]  /*5130*/  LDC R73, c[0x0][0xb30] ;  /* 0x0002cc00ff497b82 */ /* 0x000e620000000800 */
[----:B------:R-:W-:Y:S01]  /*5140*/  SEL R168, R168, 0xfffffffc, !P2 ;  /* 0xfffffffca8a87807 */ /* 0x000fe20005000000 */
[----:B------:R-:W1:Y:S01]  /*5150*/  LDCU.64 UR38, c[0x0][0x888] ;  /* 0x00011100ff2677ac */ /* 0x000e620008000a00 */
[----:B------:R-:W1:Y:S05]  /*5160*/  LDCU.64 UR44, c[0x0][0x890] ;  /* 0x00011200ff2c77ac */ /* 0x000e6a0008000a00 */
[----:B------:R-:W1:Y:S01]  /*5170*/  LDC.64 R152, c[0x0][0xb10] ;  /* 0x0002c400ff987b82 */ /* 0x000e620000000a00 */
[----:B------:R-:W-:Y:S01]  /*5180*/  UMOV UR49, URZ ;  /* 0x000000ff00317c82 */ /* 0x000fe20008000000 */
[----:B------:R-:W-:-:S06]  /*5190*/  UMOV UR51, URZ ;  /* 0x000000ff00337c82 */ /* 0x000fcc0008000000 */
[----:B------:R-:W1:Y:S08]  /*51a0*/  LDC.64 R70, c[0x0][0xb18] ;  /* 0x0002c600ff467b82 */ /* 0x000e700000000a00 */
[----:B------:R-:W1:Y:S08]  /*51b0*/  LDC.64 R68, c[0x0][0xb28] ;  /* 0x0002ca00ff447b82 */ /* 0x000e700000000a00 */
[----:B------:R-:W1:Y:S01]  /*51c0*/  LDC.64 R150, c[0x0][0x8b0] ;  /* 0x00022c00ff967b82 */ /* 0x000e620000000a00 */
[----:B----4-:R-:W-:-:S07]  /*51d0*/  IMAD.IADD R79, R0, 0x1, R79 ;  /* 0x00000001004f7824 */ /* 0x010fce00078e024f */
[----:B------:R-:W4:Y:S08]  /*51e0*/  LDC.64 R148, c[0x0][0x8a8] ;  /* 0x00022a00ff947b82 */ /* 0x000f300000000a00 */
[----:B--23--:R-:W1:Y:S02]  /*51f0*/  LDC R158, c[0x0][0x374] ;  /* 0x0000dd00ff9e7b82 */ /* 0x00ce640000000800 */
.L_x_142:
[----:B------:R-:W-:Y:S02]  /*5200*/  LEA R0, R173, UR48, 0x3 ;  /* 0x00000030ad007c11 */ /* 0x000fe4000f8e18ff */
[----:B------:R-:W-:Y:S02]  /*5210*/  SHF.L.U32 R3, R165, 0x1f, RZ ;  /* 0x0000001fa5037819 */ /* 0x000fe400000006ff */
[----:B-1----:R-:W-:Y:S02]  /*5220*/  LEA R16, R173, UR48, 0x4 ;  /* 0x00000030ad107c11 */ /* 0x002fe4000f8e20ff */
[----:B------:R-:W2:Y:S02]  /*5230*/  SYNCS.PHASECHK.TRANS64.TRYWAIT P0, [R0+URZ+0x90], R3 ;  /* 0x00009003000075a7 */ /* 0x000ea400080011ff */
[----:B--23--:R-:W-:Y:S05]  /*5240*/  @!P0 BRA `(.L_x_99) ;  /* 0x0000006800bc8947 */ /* 0x00cfea0003800000 */
.L_x_189:
[----:B------:R-:W3:Y:S01]  /*5250*/  LDC.64 R12, c[0x0][0xb10] ;  /* 0x0002c400ff0c7b82 */ /* 0x000ee20000000a00 */
[----:B------:R-:W4:Y:S01]  /*5260*/  LDS.128 R16, [R16+0x100] ;  /* 0x0001000010107984 */ /* 0x000f220000000c00 */
[----:B-1----:R-:W-:Y:S01]  /*5270*/  ISETP.NE.AND P1, PT, R73, 0x1, PT ;  /* 0x000000014900780c */ /* 0x002fe20003f25270 */
[----:B--2---:R-:W-:Y:S01]  /*5280*/  VIADD R0, R0, 0xa0 ;  /* 0x000000a000007836 */ /* 0x004fe20000000000 */
[----:B------:R-:W-:Y:S04]  /*5290*/  ISETP.GE.AND P0, PT, R72, 0x1, PT ;  /* 0x000000014800780c */ /* 0x000fe80003f06270 */
[----:B------:R-:W1:Y:S01]  /*52a0*/  LDC.64 R10, c[0x0][0xb18] ;  /* 0x0002c600ff0a7b82 */ /* 0x000e620000000a00 */
[----:B------:R-:W-:Y:S01]  /*52b0*/  PRMT R0, RZ, 0x654, R0 ;  /* 0x00000654ff007816 */ /* 0x000fe20000000000 */
[----:B------:R-:W-:Y:S01]  /*52c0*/  @!PT LDS RZ, [RZ] ;  /* 0x00000000fffff984 */ /* 0x000fe20000000800 */
[----:B------:R-:W-:Y:S01]  /*52d0*/  @!PT LDS RZ, [RZ] ;  /* 0x00000000fffff984 */ /* 0x000fe20000000800 */
[----:B------:R-:W-:Y:S01]  /*52e0*/  @!PT LDS RZ, [RZ] ;  /* 0x00000000fffff984 */ /* 0x000fe20000000800 */
[----:B------:R-:W-:Y:S01]  /*52f0*/  @!PT LDS RZ, [RZ] ;  /* 0x00000000fffff984 */ /* 0x000fe20000000800 */
[----:B------:R2:W-:Y:S06]  /*5300*/  MEMBAR.ALL.CTA ;  /* 0x0000000000007992 */ /* 0x0005ec0000008000 */
[----:B--2---:R-:W2:Y:S01]  /*5310*/  FENCE.VIEW.ASYNC.S ;  /* 0x00000000000073c6 */ /* 0x004ea20000000000 */
[----:B------:R-:W1:Y:S08]  /*5320*/  @!P1 LDC R14, c[0x0][0xb20] ;  /* 0x0002c800ff0e9b82 */ /* 0x000e700000000800 */
[----:B------:R-:W1:Y:S01]  /*5330*/  @!P1 LDC R9, c[0x0][0xb0c] ;  /* 0x0002c300ff099b82 */ /* 0x000e620000000800 */
[----:B--2---:R2:W-:Y:S01]  /*5340*/  SYNCS.ARRIVE.TRANS64.RED.A1T0 RZ, [R0+URZ], RZ ;  /* 0x000000ff00ff79a7 */ /* 0x0045e200081004ff */
[----:B----4-:R-:W-:Y:S04]  /*5350*/  LOP3.LUT P4, RZ, R18, 0x1, RZ, 0xc0, !PT ;  /* 0x0000000112ff7812 */ /* 0x010fe8000788c0ff */
[----:B------:R-:W-:Y:S09]  /*5360*/  P2R R171, PR, RZ, 0x10 ;  /* 0x00000010ffab7803 */ /* 0x000ff20000000000 */
[----:B------:R-:W-:Y:S02]  /*5370*/  @P4 MOV R77, R16 ;  /* 0x00000010004d4202 */ /* 0x000fe40000000f00 */
[----:B------:R-:W-:Y:S01]  /*5380*/  @P4 LOP3.LUT R75, R17, 0xffff, RZ, 0xc0, !PT ;  /* 0x0000ffff114b4812 */ /* 0x000fe200078ec0ff */
[----:B--23--:R-:W-:Y:S06]  /*5390*/  @!P0 BRA `(.L_x_100) ;  /* 0x0000000000a48947 */ /* 0x00cfec0003800000 */
[----:B------:R-:W-:Y:S01]  /*53a0*/  IMAD.HI.U32 R24, R158, R71, RZ ;  /* 0x000000479e187227 */ /* 0x000fe200078e00ff */
[----:B------:R-:W-:Y:S02]  /*53b0*/  ISETP.NE.AND P0, PT, R70, 0x1, PT ;  /* 0x000000014600780c */ /* 0x000fe40003f05270 */
[----:B------:R-:W-:Y:S01]  /*53c0*/  ISETP.NE.AND P2, PT, R72, 0x1, PT ;  /* 0x000000014800780c */ /* 0x000fe20003f45270 */
[-C--:B------:R-:W-:Y:S01]  /*53d0*/  IMAD.HI.U32 R22, R159, R152.reuse, RZ ;  /* 0x000000989f167227 */ /* 0x080fe200078e00ff */
[----:B------:R-:W-:Y:S02]  /*53e0*/  SHF.R.U32.HI R23, RZ, R157, R24 ;  /* 0x0000009dff177219 */ /* 0x000fe40000011618 */
[----:B------:R-:W-:Y:S01]  /*53f0*/  ISETP.NE.AND P3, PT, R74, 0x1, PT ;  /* 0x000000014a00780c */ /* 0x000fe20003f65270 */
[----:B------:R-:W-:Y:S01]  /*5400*/  IMAD.HI.U32 R28, R75, R71, RZ ;  /* 0x000000474b1c7227 */ /* 0x000fe200078e00ff */
[----:B------:R-:W-:Y:S02]  /*5410*/  SHF.R.U32.HI R22, RZ, R153, R22 ;  /* 0x00000099ff167219 */ /* 0x000fe40000011616 */
[----:B------:R-:W-:Y:S01]  /*5420*/  SEL R3, R158, R23, !P0 ;  /* 0x000000179e037207 */ /* 0x000fe20004000000 */
[----:B------:R-:W-:Y:S01]  /*5430*/  IMAD.HI.U32 R26, R77, R152, RZ ;  /* 0x000000984d1a7227 */ /* 0x000fe200078e00ff */
[----:B------:R-:W-:Y:S03]  /*5440*/  SEL R7, R159, R22, !P3 ;  /* 0x000000169f077207 */ /* 0x000fe60005800000 */
[-C--:B------:R-:W-:Y:S01]  /*5450*/  IMAD.HI.U32 R22, R3, R68.reuse, RZ ;  /* 0x0000004403167227 */ /* 0x080fe200078e00ff */
[----:B------:R-:W-:Y:S03]  /*5460*/  SHF.R.U32.HI R26, RZ, R153, R26 ;  /* 0x00000099ff1a7219 */ /* 0x000fe6000001161a */
[----:B------:R-:W-:Y:S01]  /*5470*/  IMAD.HI.U32 R24, R7, R68, RZ ;  /* 0x0000004407187227 */ /* 0x000fe200078e00ff */
[----:B------:R-:W-:Y:S02]  /*5480*/  @P2 SHF.R.U32.HI R3, RZ, R69, R22 ;  /* 0x00000045ff032219 */ /* 0x000fe40000011616 */
[----:B------:R-:W-:Y:S02]  /*5490*/  SHF.R.U32.HI R22, RZ, R157, R28 ;  /* 0x0000009dff167219 */ /* 0x000fe4000001161c */
[----:B------:R-:W-:Y:S01]  /*54a0*/  @P2 SHF.R.U32.HI R7, RZ, R69, R24 ;  /* 0x00000045ff072219 */ /* 0x000fe20000011618 */
[C---:B------:R-:W-:Y:S01]  /*54b0*/  IMAD R2, R72.reuse, R3, RZ ;  /* 0x0000000348027224 */ /* 0x040fe200078e02ff */
[----:B------:R-:W-:Y:S02]  /*54c0*/  SEL R5, R75, R22, !P0 ;  /* 0x000000164b057207 */ /* 0x000fe40004000000 */
[----:B------:R-:W-:Y:S01]  /*54d0*/  SEL R3, R77, R26, !P3 ;  /* 0x0000001a4d037207 */ /* 0x000fe20005800000 */
[----:B------:R-:W-:Y:S01]  /*54e0*/  IMAD R4, R72, R7, RZ ;  /* 0x0000000748047224 */ /* 0x000fe200078e02ff */
[C---:B------:R-:W-:Y:S01]  /*54f0*/  ISETP.GE.AND P0, PT, R5.reuse, R2, PT ;  /* 0x000000020500720c */ /* 0x040fe20003f06270 */
[----:B------:R-:W-:Y:S03]  /*5500*/  IMAD.HI.U32 R6, R5, R68, RZ ;  /* 0x0000004405067227 */ /* 0x000fe600078e00ff */
[----:B------:R-:W-:Y:S01]  /*5510*/  ISETP.GE.OR P0, PT, R3, R4, P0 ;  /* 0x000000040300720c */ /* 0x000fe20000706670 */
[----:B------:R-:W-:Y:S01]  /*5520*/  IMAD.MOV R4, RZ, RZ, -R3 ;  /* 0x000000ffff047224 */ /* 0x000fe200078e0a03 */
[-C--:B------:R-:W-:Y:S03]  /*5530*/  SHF.R.U32.HI R6, RZ, R69.reuse, R6 ;  /* 0x00000045ff067219 */ /* 0x080fe60000011606 */
[----:B------:R-:W-:Y:S01]  /*5540*/  IMAD R77, R74, R4, R77 ;  /* 0x000000044a4d7224 */ /* 0x000fe200078e024d */
[----:B------:R-:W-:Y:S05]  /*5550*/  SEL R15, R5, R6, !P2 ;  /* 0x00000006050f7207 */ /* 0x000fea0005000000 */
[----:B------:R-:W-:Y:S02]  /*5560*/  IMAD.MOV R6, RZ, RZ, -R15 ;  /* 0x000000ffff067224 */ /* 0x000fe400078e0a0f */
[C---:B------:R-:W-:Y:S04]  /*5570*/  @!P0 IMAD.HI.U32 R2, R3.reuse, R68, RZ ;  /* 0x0000004403028227 */ /* 0x040fe800078e00ff */
[----:B------:R-:W-:Y:S01]  /*5580*/  IMAD R6, R72, R6, R5 ;  /* 0x0000000648067224 */ /* 0x000fe200078e0205 */
[----:B------:R-:W-:Y:S04]  /*5590*/  @!P0 SHF.R.U32.HI R2, RZ, R69, R2 ;  /* 0x00000045ff028219 */ /* 0x000fe80000011602 */
[----:B------:R-:W-:Y:S02]  /*55a0*/  @!P0 SEL R0, R3, R2, !P2 ;  /* 0x0000000203008207 */ /* 0x000fe40005000000 */
[----:B------:R-:W-:Y:S02]  /*55b0*/  IADD3 R2, PT, PT, -R5, RZ, RZ ;  /* 0x000000ff05027210 */ /* 0x000fe40007ffe1ff */
[----:B------:R-:W-:Y:S01]  /*55c0*/  @!P0 IADD3 R8, PT, PT, R15, -R0, RZ ;  /* 0x800000000f088210 */ /* 0x000fe20007ffe0ff */
[----:B------:R-:W-:Y:S02]  /*55d0*/  @!P0 IMAD R0, R7, R6, R0 ;  /* 0x0000000607008224 */ /* 0x000fe400078e0200 */
[----:B------:R-:W-:Y:S02]  /*55e0*/  IMAD R75, R70, R2, R75 ;  /* 0x00000002464b7224 */ /* 0x000fe400078e024b */
[----:B------:R-:W-:Y:S02]  /*55f0*/  @!P0 IMAD R5, R8, R72, R3 ;  /* 0x0000004808058224 */ /* 0x000fe400078e0203 */
[----:B------:R-:W-:Y:S04]  /*5600*/  @!P0 IMAD.MOV.U32 R3, RZ, RZ, R0 ;  /* 0x000000ffff038224 */ /* 0x000fe800078e0000 */
[----:B------:R-:W-:Y:S02]  /*5610*/  IMAD R77, R3, R74, R77 ;  /* 0x0000004a034d7224 */ /* 0x000fe400078e024d */
[----:B------:R-:W-:Y:S07]  /*5620*/  IMAD R75, R5, R70, R75 ;  /* 0x00000046054b7224 */ /* 0x000fee00078e024b */
.L_x_100:
[----:B-1----:R-:W-:Y:S01]  /*5630*/  @!P1 ISETP.NE.AND P0, PT, R10, 0x1, PT ;  /* 0x000000010a00980c */ /* 0x002fe20003f05270 */
[----:B------:R-:W-:Y:S01]  /*5640*/  @!P1 IMAD.HI.U32 R3, R75, R11, RZ ;  /* 0x0000000b4b039227 */ /* 0x000fe200078e00ff */
[----:B------:R-:W-:Y:S01]  /*5650*/  R2UR UR42, R21 ;  /* 0x00000000152a72ca */ /* 0x000fe200000e0000 */
[----:B------:R-:W-:Y:S01]  /*5660*/  BSSY.RECONVERGENT B6, `(.L_x_101) ;  /* 0x0000031000067945 */ /* 0x000fe20003800200 */
[----:B------:R-:W-:Y:S01]  /*5670*/  R2UR UR41, R20 ;  /* 0x00000000142972ca */ /* 0x000fe200000e0000 */
[----:B------:R-:W-:Y:S01]  /*5680*/  @!P1 IMAD.HI.U32 R0, R77, R12, RZ ;  /* 0x0000000c4d009227 */ /* 0x000fe200078e00ff */
[----:B------:R-:W-:Y:S02]  /*5690*/  @!P1 SHF.R.U32.HI R2, RZ, R14, R3 ;  /* 0x0000000eff029219 */ /* 0x000fe40000011603 */
[----:B------:R-:W-:Y:S01]  /*56a0*/  @!P1 ISETP.NE.AND P2, PT, R9, 0x1, PT ;  /* 0x000000010900980c */ /* 0x000fe20003f45270 */
[----:B------:R-:W-:Y:S01]  /*56b0*/  VIADD R173, R173, 0x1 ;  /* 0x00000001adad7836 */ /* 0x000fe20000000000 */
[----:B------:R-:W-:Y:S02]  /*56c0*/  @!P1 SEL R2, R75, R2, !P0 ;  /* 0x000000024b029207 */ /* 0x000fe40004000000 */
[----:B------:R-:W-:Y:S02]  /*56d0*/  @!P1 SHF.R.U32.HI R0, RZ, R13, R0 ;  /* 0x0000000dff009219 */ /* 0x000fe40000011600 */
[----:B------:R-:W-:Y:S01]  /*56e0*/  LOP3.LUT P0, RZ, R163, 0x3f0, RZ, 0xc0, !PT ;  /* 0x000003f0a3ff7812 */ /* 0x000fe2000780c0ff */
[----:B------:R-:W-:Y:S01]  /*56f0*/  USHF.L.U32 UR42, UR42, 0x7, URZ ;  /* 0x000000072a2a7899 */ /* 0x000fe200080006ff */
[----:B------:R-:W-:Y:S01]  /*5700*/  @!P1 SEL R3, R77, R0, !P2 ;  /* 0x000000004d039207 */ /* 0x000fe20005000000 */
[----:B------:R-:W-:Y:S01]  /*5710*/  USHF.L.U32 UR41, UR41, 0x8, URZ ;  /* 0x0000000829297899 */ /* 0x000fe200080006ff */
[----:B------:R-:W-:Y:S03]  /*5720*/  @P4 SHF.R.U32.HI R164, RZ, 0x10, R17 ;  /* 0x00000010ffa44819 */ /* 0x000fe60000011611 */
[----:B------:R-:W-:Y:S02]  /*5730*/  @!P1 IMAD.IADD R0, R2, 0x1, -R3 ;  /* 0x0000000102009824 */ /* 0x000fe400078e0a03 */
[----:B------:R-:W-:Y:S02]  /*5740*/  @!P1 IMAD.IADD R2, R3, 0x1, -R2 ;  /* 0x0000000103029824 */ /* 0x000fe400078e0a02 */
[----:B------:R-:W-:Y:S02]  /*5750*/  @!P1 IMAD R77, R0, R9, R77 ;  /* 0x00000009004d9224 */ /* 0x000fe400078e024d */
[----:B------:R-:W-:Y:S01]  /*5760*/  @!P1 IMAD R75, R2, R10, R75 ;  /* 0x0000000a024b9224 */ /* 0x000fe200078e024b */
[----:B------:R-:W-:Y:S06]  /*5770*/  @!P0 BRA `(.L_x_102) ;  /* 0x00000000007c8947 */ /* 0x000fec0003800000 */
[----:B------:R-:W1:Y:S01]  /*5780*/  LDCU.64 UR8, c[0x4][0x80] ;  /* 0x01001000ff0877ac */ /* 0x000e620008000a00 */
[----:B------:R-:W-:Y:S01]  /*5790*/  MOV R2, 0x0 ;  /* 0x0000000000027802 */ /* 0x000fe20000000f00 */
[----:B------:R-:W-:Y:S02]  /*57a0*/  HFMA2 R12, -RZ, RZ, 0, 5.9604644775390625e-08 ;  /* 0x00000001ff0c7431 */ /* 0x000fe400000001ff */
[----:B------:R-:W-:Y:S01]  /*57b0*/  IMAD.MOV.U32 R8, RZ, RZ, 0x70 ;  /* 0x00000070ff087424 */ /* 0x000fe200078e00ff */
[----:B------:R2:W3:Y:S01]  /*57c0*/  LDC.64 R14, c[0x4][R2] ;  /* 0x01000000020e7b82 */ /* 0x0004e20000000a00 */
[----:B------:R-:W4:Y:S01]  /*57d0*/  LDCU.64 UR6, c[0x4][0x88] ;  /* 0x01001100ff0677ac */ /* 0x000f220008000a00 */
[----:B------:R-:W-:Y:S01]  /*57e0*/  IMAD.MOV.U32 R13, RZ, RZ, RZ ;  /* 0x000000ffff0d7224 */ /* 0x000fe200078e00ff */
[----:B------:R-:W2:Y:S01]  /*57f0*/  LDCU.64 UR4, c[0x4][0x8] ;  /* 0x01000100ff0477ac */ /* 0x000ea20008000a00 */
[----:B-1----:R-:W-:Y:S01]  /*5800*/  MOV R5, UR9 ;  /* 0x0000000900057c02 */ /* 0x002fe20008000f00 */
[----:B------:R-:W-:Y:S01]  /*5810*/  IMAD.U32 R4, RZ, RZ, UR8 ;  /* 0x00000008ff047e24 */ /* 0x000fe2000f8e00ff */
[----:B----4-:R-:W-:Y:S01]  /*5820*/  MOV R7, UR7 ;  /* 0x0000000700077c02 */ /* 0x010fe20008000f00 */
[----:B------:R-:W-:Y:S01]  /*5830*/  IMAD.U32 R6, RZ, RZ, UR6 ;  /* 0x00000006ff067e24 */ /* 0x000fe2000f8e00ff */
[----:B--2---:R-:W-:Y:S01]  /*5840*/  MOV R11, UR5 ;  /* 0x00000005000b7c02 */ /* 0x004fe20008000f00 */
[----:B------:R-:W-:Y:S02]  /*5850*/  IMAD.U32 R10, RZ, RZ, UR4 ;  /* 0x00000004ff0a7e24 */ /* 0x000fe4000f8e00ff */
[----:B------:R-:W-:Y:S07]  /*5860*/  LEPC R20, `(.L_x_103) ;  /* 0x000000001014794e */ /* 0x000fee0000000000 */
[----:B---3-5:R-:W-:Y:S05]  /*5870*/  CALL.ABS.NOINC R14 ;  /* 0x000000000e007343 */ /* 0x028fea0003c00000 */
.L_x_103:
[----:B------:R-:W1:Y:S01]  /*5880*/  LDCU.64 UR8, c[0x4][0x80] ;  /* 0x01001000ff0877ac */ /* 0x000e620008000a00 */
[----:B------:R-:W2:Y:S01]  /*5890*/  LDC.64 R2, c[0x4][R2] ;  /* 0x0100000002027b82 */ /* 0x000ea20000000a00 */
[----:B------:R-:W-:Y:S02]  /*58a0*/  HFMA2 R12, -RZ, RZ, 0, 5.9604644775390625e-08 ;  /* 0x00000001ff0c7431 */ /* 0x000fe400000001ff */
[----:B------:R-:W-:Y:S02]  /*58b0*/  IMAD.MOV.U32 R8, RZ, RZ, 0x70 ;  /* 0x00000070ff087424 */ /* 0x000fe400078e00ff */
[----:B------:R-:W-:Y:S01]  /*58c0*/  IMAD.MOV.U32 R13, RZ, RZ, RZ ;  /* 0x000000ffff0d7224 */ /* 0x000fe200078e00ff */
[----:B------:R-:W3:Y:S01]  /*58d0*/  LDCU.64 UR6, c[0x4][0x88] ;  /* 0x01001100ff0677ac */ /* 0x000ee20008000a00 */
[----:B------:R-:W4:Y:S01]  /*58e0*/  LDCU.64 UR4, c[0x4][0x8] ;  /* 0x01000100ff0477ac */ /* 0x000f220008000a00 */
[----:B-1----:R-:W-:Y:S02]  /*58f0*/  MOV R4, UR8 ;  /* 0x0000000800047c02 */ /* 0x002fe40008000f00 */
[----:B------:R-:W-:Y:S02]  /*5900*/  MOV R5, UR9 ;  /* 0x0000000900057c02 */ /* 0x000fe40008000f00 */
[----:B---3--:R-:W-:Y:S01]  /*5910*/  MOV R7, UR7 ;  /* 0x0000000700077c02 */ /* 0x008fe20008000f00 */
[----:B------:R-:W-:Y:S01]  /*5920*/  IMAD.U32 R6, RZ, RZ, UR6 ;  /* 0x00000006ff067e24 */ /* 0x000fe2000f8e00ff */
[----:B----4-:R-:W-:Y:S01]  /*5930*/  MOV R11, UR5 ;  /* 0x00000005000b7c02 */ /* 0x010fe20008000f00 */
[----:B------:R-:W-:Y:S02]  /*5940*/  IMAD.U32 R10, RZ, RZ, UR4 ;  /* 0x00000004ff0a7e24 */ /* 0x000fe4000f8e00ff */
[----:B------:R-:W-:Y:S07]  /*5950*/  LEPC R20, `(.L_x_102) ;  /* 0x000000001014794e */ /* 0x000fee0000000000 */
[----:B--2---:R-:W-:Y:S05]  /*5960*/  CALL.ABS.NOINC R2 ;  /* 0x0000000002007343 */ /* 0x004fea0003c00000 */
.L_x_102:
[----:B------:R-:W-:Y:S05]  /*5970*/  BSYNC.RECONVERGENT B6 ;  /* 0x0000000000067941 */ /* 0x000fea0003800200 */
.L_x_101:
[----:B------:R-:W-:Y:S01]  /*5980*/  ISETP.NE.U32.AND P4, PT, R150, RZ, PT ;  /* 0x000000ff9600720c */ /* 0x000fe20003f85070 */
[----:B------:R-:W-:Y:S01]  /*5990*/  UISETP.NE.AND UP2, UPT, UR50, URZ, UPT ;  /* 0x000000ff3200728c */ /* 0x000fe2000bf45270 */
[----:B------:R-:W-:Y:S01]  /*59a0*/  ISETP.NE.U32.AND P2, PT, RZ, UR38, PT ;  /* 0x00000026ff007c0c */ /* 0x000fe2000bf45070 */
[----:B------:R-:W-:Y:S01]  /*59b0*/  UISETP.NE.U32.AND UP1, UPT, UR44, URZ, UPT ;  /* 0x000000ff2c00728c */ /* 0x000fe2000bf25070 */
[----:B------:R-:W-:Y:S01]  /*59c0*/  ISETP.NE.AND.EX P4, PT, R151, RZ, PT, P4 ;  /* 0x000000ff9700720c */ /* 0x000fe20003f85340 */
[----:B------:R-:W-:Y:S01]  /*59d0*/  UPLOP3.LUT UP0, UPT, UPT, UPT, UPT, 0x40, 0x4 ;  /* 0x000000000004789c */ /* 0x000fe20003f0e870 */
[----:B------:R-:W-:Y:S01]  /*59e0*/  ISETP.NE.AND.EX P2, PT, RZ, UR39, PT, P2 ;  /* 0x00000027ff007c0c */ /* 0x000fe2000bf45320 */
[----:B------:R-:W-:Y:S01]  /*59f0*/  UISETP.NE.AND.EX UP1, UPT, UR45, URZ, UPT, UP1 ;  /* 0x000000ff2d00728c */ /* 0x000fe2000bf25310 */
[----:B------:R-:W-:Y:S04]  /*5a00*/  PLOP3.LUT P1, PT, PT, PT, UP2, 0x80, 0x8 ;  /* 0x000000000008781c */ /* 0x000fe80003f2f028 */
[----:B------:R-:W-:Y:S06]  /*5a10*/  @UP2 UPLOP3.LUT UP0, UPT, UPT, UPT, UP1, 0x80, 0x8 ;  /* 0x000000000008289c */ /* 0x000fec0003f0f010 */
[----:B------:R-:W-:Y:S01]  /*5a20*/  PLOP3.LUT P0, PT, PT, PT, UP0, 0x80, 0x8 ;  /* 0x000000000008781c */ /* 0x000fe20003f0f008 */
[----:B------:R-:W-:Y:S01]  /*5a30*/  @!UPT UIADD3 URZ, UPT, UPT, URZ, URZ, URZ ;  /* 0x000000fffffff290 */ /* 0x000fe2000fffe0ff */
[----:B------:R-:W-:Y:S11]  /*5a40*/  BRA.U !UP1, `(.L_x_104) ;  /* 0x0000000109387547 */ /* 0x000ff6000b800000 */
[----:B------:R-:W-:Y:S01]  /*5a50*/  UISETP.NE.U32.AND UP0, UPT, UR38, URZ, UPT ;  /* 0x000000ff2600728c */ /* 0x000fe2000bf05070 */
[----:B------:R-:W-:Y:S02]  /*5a60*/  HFMA2 R0, -RZ, RZ, 0, 5.9604644775390625e-08 ;  /* 0x00000001ff007431 */ /* 0x000fe400000001ff */
[----:B------:R-:W-:Y:S01]  /*5a70*/  IMAD.MOV.U32 R155, RZ, RZ, 0x1 ;  /* 0x00000001ff9b7424 */ /* 0x000fe200078e00ff */
[----:B------:R-:W-:Y:S06]  /*5a80*/  UISETP.NE.AND.EX UP0, UPT, UR39, URZ, UPT, UP0 ;  /* 0x000000ff2700728c */ /* 0x000fec000bf05300 */
[----:B------:R-:W-:Y:S05]  /*5a90*/  PLOP3.LUT P3, PT, PT, PT, UP0, 0x80, 0x8 ;  /* 0x000000000008781c */ /* 0x000fea0003f6f008 */
[----:B------:R-:W1:Y:S01]  /*5aa0*/  @UP0 LDCU.64 UR6, c[0x0][0x888] ;  /* 0x00011100ff0607ac */ /* 0x000e620008000a00 */
[----:B------:R-:W-:Y:S07]  /*5ab0*/  @UP0 UIMAD UR4, UR36, UR44, URZ ;  /* 0x0000002c240402a4 */ /* 0x000fee000f8e02ff */
[----:B------:R-:W-:Y:S01]  /*5ac0*/  @!P3 PRMT R155, R0, 0x7610, R155 ;  /* 0x00007610009bb816 */ /* 0x000fe2000000009b */
[----:B-1----:R-:W-:Y:S03]  /*5ad0*/  @UP0 UIMAD.WIDE UR6, UR4, 0x4, UR6 ;  /* 0x00000004040608a5 */ /* 0x002fe6000f8e0206 */
[----:B------:R-:W1:Y:S03]  /*5ae0*/  @!UP0 LDCU UR4, c[0x0][0x880] ;  /* 0x00011000ff0487ac */ /* 0x000e660008000800 */
[----:B------:R-:W-:Y:S01]  /*5af0*/  IMAD.U32 R2, RZ, RZ, UR6 ;  /* 0x00000006ff027e24 */ /* 0x000fe2000f8e00ff */
[----:B------:R-:W-:Y:S05]  /*5b00*/  MOV R3, UR7 ;  /* 0x0000000700037c02 */ /* 0x000fea0008000f00 */
[----:B-----5:R2:W5:Y:S02]  /*5b10*/  @P3 LDG.E R81, desc[UR46][R2.64] ;  /* 0x0000002e02513981 */ /* 0x020564000c1e1900 */
[----:B-12---:R-:W-:Y:S02]  /*5b20*/  @!P3 IMAD.U32 R81, RZ, RZ, UR4 ;  /* 0x00000004ff51be24 */ /* 0x006fe4000f8e00ff */
.L_x_104:
[----:B------:R-:W-:Y:S05]  /*5b30*/  @!P4 BRA `(.L_x_105) ;  /* 0x000000000020c947 */ /* 0x000fea0003800000 */
[----:B------:R-:W-:Y:S04]  /*5b40*/  ISETP.NE.U32.AND P3, PT, R148, RZ, PT ;  /* 0x000000ff9400720c */ /* 0x000fe80003f65070 */
[----:B------:R-:W-:Y:S11]  /*5b50*/  ISETP.NE.AND.EX P3, PT, R149, RZ, PT, P3 ;  /* 0x000000ff9500720c */ /* 0x000ff60003f65330 */
[----:B------:R-:W-:Y:S02]  /*5b60*/  @!UPT UIADD3 URZ, UPT, UPT, URZ, URZ, URZ ;  /* 0x000000fffffff290 */ /* 0x000fe4000fffe0ff */
[----:B------:R-:W1:Y:S01]  /*5b70*/  @P3 LDC.64 R2, c[0x0][0x8a8] ;  /* 0x00022a00ff023b82 */ /* 0x000e620000000a00 */
[----:B------:R-:W-:Y:S04]  /*5b80*/  @P3 IMAD R0, R150, UR36, RZ ;  /* 0x0000002496003c24 */ /* 0x000fe8000f8e02ff */
[----:B-1----:R-:W-:Y:S05]  /*5b90*/  @P3 IMAD.WIDE R2, R0, 0x4, R2 ;  /* 0x0000000400023825 */ /* 0x002fea00078e0202 */
[----:B-----5:R1:W5:Y:S02]  /*5ba0*/  @P3 LDG.E R78, desc[UR46][R2.64] ;  /* 0x0000002e024e3981 */ /* 0x020364000c1e1900 */
[----:B-1----:R-:W2:Y:S02]  /*5bb0*/  @!P3 LDC R78, c[0x0][0x8a0] ;  /* 0x00022800ff4ebb82 */ /* 0x002ea40000000800 */
.L_x_105:
[----:B-----5:R-:W-:Y:S01]  /*5bc0*/  FSETP.NEU.AND P3, PT, R81, RZ, PT ;  /* 0x000000ff5100720b */ /* 0x020fe20003f6d000 */
[----:B------:R-:W-:Y:S01]  /*5bd0*/  IMAD.SHL.U32 R182, R160, 0x2, RZ ;  /* 0x00000002a0b67824 */ /* 0x000fe200078e00ff */
[----:B------:R-:W-:Y:S01]  /*5be0*/  SEL R3, RZ, 0xffffffff, P2 ;  /* 0xffffffffff037807 */ /* 0x000fe20001000000 */
[----:B------:R-:W-:Y:S01]  /*5bf0*/  IMAD.SHL.U32 R100, R168, 0x10, RZ ;  /* 0x00000010a8647824 */ /* 0x000fe200078e00ff */
[----:B------:R-:W-:Y:S01]  /*5c00*/  @P1 LOP3.LUT P2, RZ, R155, 0xff, RZ, 0xc0, !PT ;  /* 0x000000ff9bff1812 */ /* 0x000fe2000784c0ff */
[----:B------:R-:W-:Y:S01]  /*5c10*/  VIADD R181, R182, UR48 ;  /* 0x00000030b6b57c36 */ /* 0x000fe20008000000 */
[----:B------:R-:W-:Y:S01]  /*5c20*/  @P1 SEL R2, RZ, 0xffffffff, P3 ;  /* 0xffffffffff021807 */ /* 0x000fe20001800000 */
[----:B------:R-:W-:Y:S01]  /*5c30*/  IMAD.MOV.U32 R108, RZ, RZ, -0x10 ;  /* 0xfffffff0ff6c7424 */ /* 0x000fe200078e00ff */
[----:B------:R-:W-:Y:S01]  /*5c40*/  LOP3.LUT R167, R167, 0x1, RZ, 0x3c, !PT ;  /* 0x00000001a7a77812 */ /* 0x000fe200078e3cff */
[----:B------:R-:W-:Y:S01]  /*5c50*/  IMAD.SHL.U32 R102, R169, 0x10, RZ ;  /* 0x00000010a9667824 */ /* 0x000fe200078e00ff */
[----:B------:R-:W-:Y:S01]  /*5c60*/  @P0 SEL R2, R3, R2, !P2 ;  /* 0x0000000203020207 */ /* 0x000fe20005000000 */
[C---:B------:R-:W-:Y:S01]  /*5c70*/  IMAD.IADD R177, R181.reuse, 0x1, R100 ;  /* 0x00000001b5b17824 */ /* 0x040fe200078e0264 */
[----:B------:R-:W-:Y:S01]  /*5c80*/  LEA R183, R76, UR48, 0x3 ;  /* 0x000000304cb77c11 */ /* 0x000fe2000f8e18ff */
[----:B------:R-:W-:Y:S01]  /*5c90*/  IMAD.IADD R180, R181, 0x1, R102 ;  /* 0x00000001b5b47824 */ /* 0x000fe200078e0266 */
[----:B------:R-:W-:Y:S01]  /*5ca0*/  @P1 LOP3.LUT R2, R2, 0x1, RZ, 0xc0, !PT ;  /* 0x0000000102021812 */ /* 0x000fe200078ec0ff */
[----:B------:R-:W-:Y:S01]  /*5cb0*/  IMAD.IADD R175, R102, 0x1, R177 ;  /* 0x0000000166af7824 */ /* 0x000fe200078e02b1 */
[----:B------:R-:W-:Y:S01]  /*5cc0*/  SHF.L.U32 R0, R166, 0x1f, RZ ;  /* 0x0000001fa6007819 */ /* 0x000fe200000006ff */
[----:B------:R-:W-:Y:S01]  /*5cd0*/  BSSY B1, `(.L_x_106) ;  /* 0x000004a000017945 */ /* 0x000fe20003800000 */
[----:B------:R-:W-:Y:S01]  /*5ce0*/  ISETP.NE.U32.OR P4, PT, R2, 0x1, !P1 ;  /* 0x000000010200780c */ /* 0x000fe20004f85470 */
[----:B------:R-:W-:Y:S01]  /*5cf0*/  IMAD.MOV.U32 R101, RZ, RZ, 0x1 ;  /* 0x00000001ff657424 */ /* 0x000fe200078e00ff */
[----:B------:R-:W-:Y:S01]  /*5d00*/  PLOP3.LUT P2, PT, PT, PT, UP1, 0x80, 0x8 ;  /* 0x000000000008781c */ /* 0x000fe20003f4f018 */
[----:B------:R-:W-:Y:S01]  /*5d10*/  IMAD R80, R76, 0x100, R79 ;  /* 0x000001004c507824 */ /* 0x000fe200078e024f */
[----:B------:R-:W-:Y:S01]  /*5d20*/  SEL R2, RZ, 0xffffffff, P3 ;  /* 0xffffffffff027807 */ /* 0x000fe20001800000 */
[----:B------:R-:W-:Y:S01]  /*5d30*/  IMAD.MOV.U32 R87, RZ, RZ, RZ ;  /* 0x000000ffff577224 */ /* 0x000fe200078e00ff */
[----:B------:R-:W-:Y:S02]  /*5d40*/  LOP3.LUT P3, R172, R155, 0xff, RZ, 0xc0, !PT ;  /* 0x000000ff9bac7812 */ /* 0x000fe4000786c0ff */
[----:B------:R-:W-:Y:S02]  /*5d50*/  CS2R R146, SRZ ;  /* 0x0000000000927805 */ /* 0x000fe4000001ff00 */
[----:B------:R-:W-:Y:S02]  /*5d60*/  P2R R179, PR, RZ, 0x10 ;  /* 0x00000010ffb37803 */ /* 0x000fe40000000000 */
[----:B------:R-:W-:Y:S02]  /*5d70*/  CS2R R144, SRZ ;  /* 0x0000000000907805 */ /* 0x000fe4000001ff00 */
[----:B------:R-:W-:Y:S02]  /*5d80*/  CS2R R138, SRZ ;  /* 0x00000000008a7805 */ /* 0x000fe4000001ff00 */
[----:B------:R-:W-:Y:S02]  /*5d90*/  CS2R R136, SRZ ;  /* 0x0000000000887805 */ /* 0x000fe4000001ff00 */
[----:B------:R-:W-:Y:S02]  /*5da0*/  CS2R R130, SRZ ;  /* 0x0000000000827805 */ /* 0x000fe4000001ff00 */
[----:B------:R-:W-:Y:S02]  /*5db0*/  @P4 SHF.L.U32 R4, R167, 0x1f, RZ ;  /* 0x0000001fa7044819 */ /* 0x000fe400000006ff */
[----:B------:R-:W-:Y:S02]  /*5dc0*/  CS2R R128, SRZ ;  /* 0x0000000000807805 */ /* 0x000fe4000001ff00 */
[----:B------:R-:W-:Y:S02]  /*5dd0*/  @P2 SEL R2, R3, R2, !P3 ;  /* 0x0000000203022207 */ /* 0x000fe40005800000 */
[----:B------:R-:W-:Y:S01]  /*5de0*/  CS2R R122, SRZ ;  /* 0x00000000007a7805 */ /* 0x000fe2000001ff00 */
[----:B------:R-:W1:Y:S01]  /*5df0*/  @P4 SYNCS.PHASECHK.TRANS64.TRYWAIT P1, [UR48+0x40], R4 ;  /* 0x00004004ff0045a7 */ /* 0x000e620008021130 */
[----:B------:R-:W-:Y:S02]  /*5e00*/  CS2R R120, SRZ ;  /* 0x0000000000787805 */ /* 0x000fe4000001ff00 */
[----:B------:R-:W-:Y:S02]  /*5e10*/  LOP3.LUT R2, R2, 0x1, RZ, 0xc0, !PT ;  /* 0x0000000102027812 */ /* 0x000fe400078ec0ff */
[----:B------:R-:W-:Y:S02]  /*5e20*/  CS2R R114, SRZ ;  /* 0x0000000000727805 */ /* 0x000fe4000001ff00 */
[----:B------:R-:W-:Y:S02]  /*5e30*/  CS2R R112, SRZ ;  /* 0x0000000000707805 */ /* 0x000fe4000001ff00 */
[----:B------:R-:W-:Y:S02]  /*5e40*/  CS2R R106, SRZ ;  /* 0x00000000006a7805 */ /* 0x000fe4000001ff00 */
[----:B------:R-:W-:Y:S02]  /*5e50*/  ISETP.NE.U32.AND P2, PT, R2, 0x1, PT ;  /* 0x000000010200780c */ /* 0x000fe40003f45070 */
[----:B------:R-:W-:Y:S02]  /*5e60*/  CS2R R104, SRZ ;  /* 0x0000000000687805 */ /* 0x000fe4000001ff00 */
[----:B------:R-:W-:Y:S02]  /*5e70*/  CS2R R98, SRZ ;  /* 0x0000000000627805 */ /* 0x000fe4000001ff00 */
[----:B------:R-:W-:Y:S02]  /*5e80*/  CS2R R96, SRZ ;  /* 0x0000000000607805 */ /* 0x000fe4000001ff00 */
[----:B------:R-:W-:Y:S02]  /*5e90*/  P2R R103, PR, RZ, 0x4 ;  /* 0x00000004ff677803 */ /* 0x000fe40000000000 */
[----:B------:R-:W-:Y:S02]  /*5ea0*/  CS2R R90, SRZ ;  /* 0x00000000005a7805 */ /* 0x000fe4000001ff00 */
[----:B------:R-:W-:Y:S02]  /*5eb0*/  ISETP.NE.U32.AND P2, PT, R161, 0x1, PT ;  /* 0x00000001a100780c */ /* 0x000fe40003f45070 */
[----:B------:R-:W-:Y:S01]  /*5ec0*/  CS2R R88, SRZ ;  /* 0x0000000000587805 */ /* 0x000fe2000001ff00 */
[----:B------:R3:W4:Y:S01]  /*5ed0*/  SYNCS.PHASECHK.TRANS64.TRYWAIT P0, [R183+URZ+0xb0], R0 ;  /* 0x0000b000b70075a7 */ /* 0x00072200080011ff */
[----:B------:R-:W-:Y:S05]  /*5ee0*/  SEL R108, R108, 0x10, !P2 ;  /* 0x000000106c6c7807 */ /* 0x000fea0005000000 */
[----:B------:R-:W-:Y:S02]  /*5ef0*/  IMAD.IADD R181, R181, 0x1, R108 ;  /* 0x00000001b5b57824 */ /* 0x000fe400078e026c */
[C---:B------:R-:W-:Y:S02]  /*5f00*/  IMAD.IADD R178, R108.reuse, 0x1, R180 ;  /* 0x000000016cb27824 */ /* 0x040fe400078e02b4 */
[C---:B------:R-:W-:Y:S02]  /*5f10*/  IMAD.IADD R176, R108.reuse, 0x1, R177 ;  /* 0x000000016cb07824 */ /* 0x040fe400078e02b1 */
[----:B------:R-:W-:Y:S01]  /*5f20*/  IMAD.IADD R174, R108, 0x1, R175 ;  /* 0x000000016cae7824 */ /* 0x000fe200078e02af */
[----:B-1----:R-:W-:Y:S01]  /*5f30*/  @P4 SEL R101, RZ, 0x1, !P1 ;  /* 0x00000001ff654807 */ /* 0x002fe20004800000 */
[----:B---3--:R-:W-:Y:S06]  /*5f40*/  @!P4 BRA `(.L_x_107) ;  /* 0x000000000088c947 */ /* 0x008fec0003800000 */
[----:B------:R-:W-:Y:S01]  /*5f50*/  IMAD.MOV.U32 R147, RZ, RZ, RZ ;  /* 0x000000ffff937224 */ /* 0x000fe200078e00ff */
[----:B------:R-:W-:Y:S01]  /*5f60*/  ISETP.NE.AND P1, PT, R101, RZ, PT ;  /* 0x000000ff6500720c */ /* 0x000fe20003f25270 */
[----:B------:R-:W-:Y:S01]  /*5f70*/  BSSY B0, `(.L_x_108) ;  /* 0x0000014000007945 */ /* 0x000fe20003800000 */
[----:B------:R-:W-:Y:S02]  /*5f80*/  CS2R R90, SRZ ;  /* 0x00000000005a7805 */ /* 0x000fe4000001ff00 */
        /* <DEDUP_REMOVED lines=13> */
[----:B------:R-:W-:Y:S01]  /*6060*/  CS2R R144, SRZ ;  /* 0x0000000000907805 */ /* 0x000fe2000001ff00 */
[----:B------:R-:W-:Y:S06]  /*6070*/  @P1 BRA `(.L_x_109) ;  /* 0x00000000000c1947 */ /* 0x000fec0003800000 */
[----:B------:R-:W-:Y:S04]  /*6080*/  SHF.L.U32 R3, R167, 0x1f, RZ ;  /* 0x0000001fa7037819 */ /* 0x000fe800000006ff */
[----:B------:R-:W1:Y:S02]  /*6090*/  SYNCS.PHASECHK.TRANS64.TRYWAIT P1, [UR48+0x40], R3 ;  /* 0x00004003ff0075a7 */ /* 0x000e640008021130 */
[----:B-1----:R-:W-:Y:S05]  /*60a0*/  @!P1 BRA `(.L_x_110) ;  /* 0x0000005c00389947 */ /* 0x002fea0003800000 */
.L_x_109:
[----:B------:R-:W-:Y:S05]  /*60b0*/  BSYNC B0 ;  /* 0x0000000000007941 */ /* 0x000fea0003800000 */
.L_x_108:
[----:B------:R-:W-:Y:S01]  /*60c0*/  ISETP.NE.AND P1, PT, R103, RZ, PT ;  /* 0x000000ff6700720c */ /* 0x000fe20003f25270 */
[----:B------:R-:W-:Y:S11]  /*60d0*/  HFMA2 R87, -RZ, RZ, 0, 5.9604644775390625e-08 ;  /* 0x00000001ff577431 */ /* 0x000ff600000001ff */
[----:B------:R-:W-:Y:S01]  /*60e0*/  @!UPT UIADD3 URZ, UPT, UPT, URZ, URZ, URZ ;  /* 0x000000fffffff290 */ /* 0x000fe2000fffe0ff */
[----:B------:R3:W1:Y:S04]  /*60f0*/  @P1 LDS.128 R88, [R182+UR48+0x400] ;  /* 0x00040030b6581984 */ /* 0x0006680008000c00 */
[----:B------:R3:W1:Y:S04]  /*6100*/  @P1 LDS.128 R96, [R181+0x400] ;  /* 0x00040000b5601984 */ /* 0x0006680000000c00 */
[----:B------:R3:W1:Y:S04]  /*6110*/  @P1 LDS.128 R104, [R180+0x400] ;  /* 0x00040000b4681984 */ /* 0x0006680000000c00 */
[----:B------:R3:W1:Y:S04]  /*6120*/  @P1 LDS.128 R112, [R178+0x400] ;  /* 0x00040000b2701984 */ /* 0x0006680000000c00 */
[----:B------:R3:W1:Y:S04]  /*6130*/  @P1 LDS.128 R120, [R177+0x400] ;  /* 0x00040000b1781984 */ /* 0x0006680000000c00 */
[----:B------:R3:W1:Y:S04]  /*6140*/  @P1 LDS.128 R128, [R176+0x400] ;  /* 0x00040000b0801984 */ /* 0x0006680000000c00 */
[----:B------:R3:W1:Y:S04]  /*6150*/  @P1 LDS.128 R136, [R175+0x400] ;  /* 0x00040000af881984 */ /* 0x0006680000000c00 */
[----:B------:R3:W1:Y:S02]  /*6160*/  @P1 LDS.128 R144, [R174+0x400] ;  /* 0x00040000ae901984 */ /* 0x0006640000000c00 */
.L_x_107:
[----:B------:R-:W-:Y:S05]  /*6170*/  BSYNC B1 ;  /* 0x0000000000017941 */ /* 0x000fea0003800000 */
.L_x_106:
[----:B-1----:R-:W-:Y:S04]  /*6180*/  SHF.R.U32.HI R3, RZ, 0x15, R80 ;  /* 0x00000015ff037819 */ /* 0x002fe80000011650 */
[----:B------:R-:W-:Y:S01]  /*6190*/  LOP3.LUT P1, RZ, R3, 0x3, R162, 0x48, !PT ;  /* 0x0000000303ff7812 */ /* 0x000fe200078248a2 */
[----:B------:R-:W-:Y:S01]  /*61a0*/  @!UPT UIADD3 URZ, UPT, UPT, URZ, URZ, URZ ;  /* 0x000000fffffff290 */ /* 0x000fe2000fffe0ff */
[----:B----4-:R-:W-:Y:S11]  /*61b0*/  @P0 BRA `(.L_x_111) ;  /* 0x0000000000080947 */ /* 0x010ff60003800000 */
[----:B------:R-:W1:Y:S02]  /*61c0*/  SYNCS.PHASECHK.TRANS64.TRYWAIT P0, [R183+URZ+0xb0], R0 ;  /* 0x0000b000b70075a7 */ /* 0x000e6400080011ff */
[----:B-1----:R-:W-:Y:S05]  /*61d0*/  @!P0 BRA `(.L_x_112) ;  /* 0x0000005c00048947 */ /* 0x002fea0003800000 */
.L_x_111:
[----:B------:R-:W-:Y:S05]  /*61e0*/  @!P1 BRA `(.L_x_113) ;  /* 0x0000000000409947 */ /* 0x000fea0003800000 */
[----:B------:R-:W4:Y:S01]  /*61f0*/  LDCU.64 UR8, c[0x4][0x70] ;  /* 0x01000e00ff0877ac */ /* 0x000f220008000a00 */
[----:B------:R-:W-:Y:S01]  /*6200*/  MOV R3, 0x0 ;  /* 0x0000000000037802 */ /* 0x000fe20000000f00 */
[----:B------:R-:W-:Y:S02]  /*6210*/  HFMA2 R12, -RZ, RZ, 0, 5.9604644775390625e-08 ;  /* 0x00000001ff0c7431 */ /* 0x000fe400000001ff */
[----:B------:R-:W-:Y:S02]  /*6220*/  IMAD.MOV.U32 R8, RZ, RZ, 0x192 ;  /* 0x00000192ff087424 */ /* 0x000fe400078e00ff */
[----:B------:R-:W-:Y:S01]  /*6230*/  IMAD.MOV.U32 R13, RZ, RZ, RZ ;  /* 0x000000ffff0d7224 */ /* 0x000fe200078e00ff */
[----:B------:R-:W5:Y:S01]  /*6240*/  LDCU.64 UR6, c[0x4][0x78] ;  /* 0x01000f00ff0677ac */ /* 0x000f620008000a00 */
[----:B------:R-:W1:Y:S01]  /*6250*/  LDC.64 R2, c[0x4][R3] ;  /* 0x0100000003027b82 */ /* 0x000e620000000a00 */
[----:B------:R-:W2:Y:S01]  /*6260*/  LDCU.64 UR4, c[0x4][0x10] ;  /* 0x01000200ff0477ac */ /* 0x000ea20008000a00 */
[----:B----4-:R-:W-:Y:S01]  /*6270*/  MOV R5, UR9 ;  /* 0x0000000900057c02 */ /* 0x010fe20008000f00 */
[----:B------:R-:W-:Y:S01]  /*6280*/  IMAD.U32 R4, RZ, RZ, UR8 ;  /* 0x00000008ff047e24 */ /* 0x000fe2000f8e00ff */
[----:B-----5:R-:W-:Y:S01]  /*6290*/  MOV R7, UR7 ;  /* 0x0000000700077c02 */ /* 0x020fe20008000f00 */
[----:B------:R-:W-:Y:S01]  /*62a0*/  IMAD.U32 R6, RZ, RZ, UR6 ;  /* 0x00000006ff067e24 */ /* 0x000fe2000f8e00ff */
[----:B--2---:R-:W-:Y:S01]  /*62b0*/  MOV R11, UR5 ;  /* 0x00000005000b7c02 */ /* 0x004fe20008000f00 */
[----:B------:R-:W-:Y:S02]  /*62c0*/  IMAD.U32 R10, RZ, RZ, UR4 ;  /* 0x00000004ff0a7e24 */ /* 0x000fe4000f8e00ff */
[----:B------:R-:W-:Y:S07]  /*62d0*/  LEPC R20, `(.L_x_113) ;  /* 0x000000001014794e */ /* 0x000fee0000000000 */
[----:B-1-3--:R-:W-:Y:S05]  /*62e0*/  CALL.ABS.NOINC R2 ;  /* 0x0000000002007343 */ /* 0x00afea0003c00000 */
.L_x_113:
[----:B------:R-:W-:Y:S01]  /*62f0*/  SHF.L.U32 R82, R88, 0x10, RZ ;  /* 0x0000001058527819 */ /* 0x000fe200000006ff */
[----:B------:R-:W-:Y:S05]  /*6300*/  WARPSYNC.ALL ;  /* 0x0000000000007948 */ /* 0x000fea0003800000 */
[----:B------:R-:W-:Y:S01]  /*6310*/  R2UR UR4, R80 ;  /* 0x00000000500472ca */ /* 0x000fe200000e0000 */
[----:B------:R-:W-:Y:S01]  /*6320*/  BSSY.RECONVERGENT B0, `(.L_x_114) ;  /* 0x00000fc000007945 */ /* 0x000fe20003800200 */
[----:B------:R-:W-:Y:S02]  /*6330*/  LOP3.LUT R83, R88, 0xffff0000, RZ, 0xc0, !PT ;  /* 0xffff000058537812 */ /* 0x000fe400078ec0ff */
[----:B------:R-:W-:Y:S02]  /*6340*/  LOP3.LUT R84, R89, 0xffff0000, RZ, 0xc0, !PT ;  /* 0xffff000059547812 */ /* 0x000fe400078ec0ff */
[C---:B------:R-:W-:Y:S02]  /*6350*/  SHF.L.U32 R85, R107.reuse, 0x10, RZ ;  /* 0x000000106b557819 */ /* 0x040fe400000006ff */
[----:B------:R-:W-:Y:S02]  /*6360*/  LOP3.LUT R86, R107, 0xffff0000, RZ, 0xc0, !PT ;  /* 0xffff00006b567812 */ /* 0x000fe400078ec0ff */
[----:B------:R-:W-:Y:S03]  /*6370*/  ISETP.NE.AND P0, PT, R170, RZ, PT ;  /* 0x000000ffaa00720c */ /* 0x000fe60003f05270 */
[----:B------:R-:W1:Y:S02]  /*6380*/  LDTM.x64 R4, tmem[UR4] ;  /* 0x00000004000479ee */ /* 0x000e640008340000 */
[C---:B-12---:R-:W-:Y:S01]  /*6390*/  FMUL R0, R78.reuse, R4 ;  /* 0x000000044e007220 */ /* 0x046fe20000400000 */
[C---:B------:R-:W-:Y:S01]  /*63a0*/  FMUL R2, R78.reuse, R5 ;  /* 0x000000054e027220 */ /* 0x040fe20000400000 */
[C---:B------:R-:W-:Y:S01]  /*63b0*/  FMUL R3, R78.reuse, R6 ;  /* 0x000000064e037220 */ /* 0x040fe20000400000 */
[----:B------:R-:W-:Y:S01]  /*63c0*/  FMUL R7, R78, R7 ;  /* 0x000000074e077220 */ /* 0x000fe20000400000 */
[----:B------:R-:W-:Y:S01]  /*63d0*/  FFMA R0, R81, R82, R0 ;  /* 0x0000005251007223 */ /* 0x000fe20000000000 */
[----:B------:R-:W-:Y:S01]  /*63e0*/  SHF.L.U32 R82, R89, 0x10, RZ ;  /* 0x0000001059527819 */ /* 0x000fe200000006ff */
[C---:B------:R-:W-:Y:S01]  /*63f0*/  FFMA R2, R81.reuse, R83, R2 ;  /* 0x0000005351027223 */ /* 0x040fe20000000002 */
[----:B------:R-:W-:Y:S01]  /*6400*/  SHF.L.U32 R83, R90, 0x10, RZ ;  /* 0x000000105a537819 */ /* 0x000fe200000006ff */
[C---:B------:R-:W-:Y:S01]  /*6410*/  FMUL R4, R78.reuse, R8 ;  /* 0x000000084e047220 */ /* 0x040fe20000400000 */
[----:B------:R-:W-:Y:S01]  /*6420*/  FMUL R5, R78, R9 ;  /* 0x000000094e057220 */ /* 0x000fe20000400000 */
[C---:B------:R-:W-:Y:S01]  /*6430*/  FFMA R3, R81.reuse, R82, R3 ;  /* 0x0000005251037223 */ /* 0x040fe20000000003 */
[----:B------:R-:W-:Y:S01]  /*6440*/  LOP3.LUT R82, R90, 0xffff0000, RZ, 0xc0, !PT ;  /* 0xffff00005a527812 */ /* 0x000fe200078ec0ff */
[----:B------:R-:W-:Y:S01]  /*6450*/  FFMA R7, R81, R84, R7 ;  /* 0x0000005451077223 */ /* 0x000fe20000000007 */
[----:B------:R-:W-:Y:S01]  /*6460*/  LOP3.LUT R84, R91, 0xffff0000, RZ, 0xc0, !PT ;  /* 0xffff00005b547812 */ /* 0x000fe200078ec0ff */
[----:B------:R-:W-:Y:S01]  /*6470*/  FFMA R4, R81, R83, R4 ;  /* 0x0000005351047223 */ /* 0x000fe20000000004 */
[----:B------:R-:W-:Y:S01]  /*6480*/  SHF.L.U32 R83, R91, 0x10, RZ ;  /* 0x000000105b537819 */ /* 0x000fe200000006ff */
[----:B------:R-:W-:Y:S01]  /*6490*/  FMUL R6, R78, R10 ;  /* 0x0000000a4e067220 */ /* 0x000fe20000400000 */
[----:B------:R-:W-:Y:S01]  /*64a0*/  F2FP.BF16.F32.PACK_AB R92, R2, R0 ;  /* 0x00000000025c723e */ /* 0x000fe200000010ff */
[----:B------:R-:W-:Y:S01]  /*64b0*/  FMUL R11, R78, R11 ;  /* 0x0000000b4e0b7220 */ /* 0x000fe20000400000 */
[----:B------:R-:W-:Y:S01]  /*64c0*/  F2FP.BF16.F32.PACK_AB R93, R7, R3 ;  /* 0x00000003075d723e */ /* 0x000fe200000010ff */
[C---:B------:R-:W-:Y:S01]  /*64d0*/  FFMA R5, R81.reuse, R82, R5 ;  /* 0x0000005251057223 */ /* 0x040fe20000000005 */
[----:B------:R-:W-:Y:S01]  /*64e0*/  SHF.L.U32 R82, R96, 0x10, RZ ;  /* 0x0000001060527819 */ /* 0x000fe200000006ff */
[----:B------:R-:W-:Y:S01]  /*64f0*/  FFMA R6, R81, R83, R6 ;  /* 0x0000005351067223 */ /* 0x000fe20000000006 */
[----:B------:R-:W-:Y:S01]  /*6500*/  SHF.L.U32 R83, R98, 0x10, RZ ;  /* 0x0000001062537819 */ /* 0x000fe200000006ff */
[----:B------:R-:W-:Y:S01]  /*6510*/  FMUL R8, R78, R12 ;  /* 0x0000000c4e087220 */ /* 0x000fe20000400000 */
[----:B------:R-:W-:Y:S01]  /*6520*/  F2FP.BF16.F32.PACK_AB R94, R5, R4 ;  /* 0x00000004055e723e */ /* 0x000fe200000010ff */
[C---:B------:R-:W-:Y:S01]  /*6530*/  FFMA R11, R81.reuse, R84, R11 ;  /* 0x00000054510b7223 */ /* 0x040fe2000000000b */
[----:B------:R-:W-:Y:S01]  /*6540*/  LOP3.LUT R84, R96, 0xffff0000, RZ, 0xc0, !PT ;  /* 0xffff000060547812 */ /* 0x000fe200078ec0ff */
[C---:B------:R-:W-:Y:S01]  /*6550*/  FMUL R9, R78.reuse, R13 ;  /* 0x0000000d4e097220 */ /* 0x040fe20000400000 */
[----:B------:R-:W-:Y:S01]  /*6560*/  FFMA R8, R81, R82, R8 ;  /* 0x0000005251087223 */ /* 0x000fe20000000008 */
[----:B------:R-:W-:Y:S01]  /*6570*/  SHF.L.U32 R82, R97, 0x10, RZ ;  /* 0x0000001061527819 */ /* 0x000fe200000006ff */
[C---:B------:R-:W-:Y:S01]  /*6580*/  FMUL R10, R78.reuse, R14 ;  /* 0x0000000e4e0a7220 */ /* 0x040fe20000400000 */
[----:B------:R-:W-:Y:S01]  /*6590*/  F2FP.BF16.F32.PACK_AB R95, R11, R6 ;  /* 0x000000060b5f723e */ /* 0x000fe200000010ff */
[----:B------:R-:W-:Y:S01]  /*65a0*/  FFMA R9, R81, R84, R9 ;  /* 0x0000005451097223 */ /* 0x000fe20000000009 */
[----:B------:R-:W-:Y:S01]  /*65b0*/  LOP3.LUT R84, R97, 0xffff0000, RZ, 0xc0, !PT ;  /* 0xffff000061547812 */ /* 0x000fe200078ec0ff */
[----:B------:R-:W-:Y:S01]  /*65c0*/  FMUL R15, R78, R15 ;  /* 0x0000000f4e0f7220 */ /* 0x000fe20000400000 */
[----:B------:R-:W-:Y:S01]  /*65d0*/  FFMA R10, R81, R82, R10 ;  /* 0x00000052510a7223 */ /* 0x000fe2000000000a */
[----:B------:R-:W-:Y:S01]  /*65e0*/  LOP3.LUT R82, R98, 0xffff0000, RZ, 0xc0, !PT ;  /* 0xffff000062527812 */ /* 0x000fe200078ec0ff */
[C---:B------:R-:W-:Y:S01]  /*65f0*/  FMUL R12, R78.reuse, R16 ;  /* 0x000000104e0c7220 */ /* 0x040fe20000400000 */
[----:B------:R-:W-:Y:S01]  /*6600*/  F2FP.BF16.F32.PACK_AB R116, R9, R8 ;  /* 0x000000080974723e */ /* 0x000fe200000010ff */
[----:B------:R-:W-:Y:S01]  /*6610*/  FMUL R13, R78, R17 ;  /* 0x000000114e0d7220 */ /* 0x000fe20000400000 */
[----:B------:R-:W-:Y:S01]  /*6620*/  FFMA R15, R81, R84, R15 ;  /* 0x00000054510f7223 */ /* 0x000fe2000000000f */
[----:B------:R-:W-:Y:S01]  /*6630*/  LOP3.LUT R84, R99, 0xffff0000, RZ, 0xc0, !PT ;  /* 0xffff000063547812 */ /* 0x000fe200078ec0ff */
[----:B------:R-:W-:Y:S01]  /*6640*/  FFMA R12, R81, R83, R12 ;  /* 0x00000053510c7223 */ /* 0x000fe2000000000c */
[----:B------:R-:W-:Y:S01]  /*6650*/  SHF.L.U32 R83, R99, 0x10, RZ ;  /* 0x0000001063537819 */ /* 0x000fe200000006ff */
[----:B------:R-:W-:Y:S01]  /*6660*/  FFMA R13, R81, R82, R13 ;  /* 0x00000052510d7223 */ /* 0x000fe2000000000d */
[----:B------:R-:W-:Y:S01]  /*6670*/  SHF.L.U32 R82, R104, 0x10, RZ ;  /* 0x0000001068527819 */ /* 0x000fe200000006ff */
[C---:B------:R-:W-:Y:S01]  /*6680*/  FMUL R14, R78.reuse, R18 ;  /* 0x000000124e0e7220 */ /* 0x040fe20000400000 */
[----:B------:R-:W-:Y:S01]  /*6690*/  F2FP.BF16.F32.PACK_AB R117, R15, R10 ;  /* 0x0000000a0f75723e */ /* 0x000fe200000010ff */
[C---:B------:R-:W-:Y:S01]  /*66a0*/  FMUL R19, R78.reuse, R19 ;  /* 0x000000134e137220 */ /* 0x040fe20000400000 */
[----:B------:R-:W-:Y:S01]  /*66b0*/  F2FP.BF16.F32.PACK_AB R118, R13, R12 ;  /* 0x0000000c0d76723e */ /* 0x000fe200000010ff */
[----:B------:R-:W-:Y:S01]  /*66c0*/  FMUL R16, R78, R20 ;  /* 0x000000144e107220 */ /* 0x000fe20000400000 */
[C---:B------:R-:W-:Y:S01]  /*66d0*/  FFMA R14, R81.reuse, R83, R14 ;  /* 0x00000053510e7223 */ /* 0x040fe2000000000e */
[----:B------:R-:W-:Y:S01]  /*66e0*/  SHF.L.U32 R83, R106, 0x10, RZ ;  /* 0x000000106a537819 */ /* 0x000fe200000006ff */
[C---:B------:R-:W-:Y:S01]  /*66f0*/  FFMA R19, R81.reuse, R84, R19 ;  /* 0x0000005451137223 */ /* 0x040fe20000000013 */
[----:B------:R-:W-:Y:S01]  /*6700*/  LOP3.LUT R84, R104, 0xffff0000, RZ, 0xc0, !PT ;  /* 0xffff000068547812 */ /* 0x000fe200078ec0ff */
[----:B------:R-:W-:Y:S01]  /*6710*/  FFMA R16, R81, R82, R16 ;  /* 0x0000005251107223 */ /* 0x000fe20000000010 */
[----:B------:R-:W-:Y:S01]  /*6720*/  SHF.L.U32 R82, R105, 0x10, RZ ;  /* 0x0000001069527819 */ /* 0x000fe200000006ff */
[C---:B------:R-:W-:Y:S01]  /*6730*/  FMUL R17, R78.reuse, R21 ;  /* 0x000000154e117220 */ /* 0x040fe20000400000 */
[----:B------:R-:W-:Y:S01]  /*6740*/  F2FP.BF16.F32.PACK_AB R119, R19, R14 ;  /* 0x0000000e1377723e */ /* 0x000fe200000010ff */
[C---:B------:R-:W-:Y:S01]  /*6750*/  FMUL R18, R78.reuse, R22 ;  /* 0x000000164e127220 */ /* 0x040fe20000400000 */
[----:B------:R-:W-:Y:S01]  /*6760*/  FMUL R23, R78, R23 ;  /* 0x000000174e177220 */ /* 0x000fe20000400000 */
[C---:B------:R-:W-:Y:S01]  /*6770*/  FFMA R17, R81.reuse, R84, R17 ;  /* 0x0000005451117223 */ /* 0x040fe20000000011 */
[----:B------:R-:W-:Y:S01]  /*6780*/  LOP3.LUT R84, R106, 0xffff0000, RZ, 0xc0, !PT ;  /* 0xffff00006a547812 */ /* 0x000fe200078ec0ff */
[----:B------:R-:W-:Y:S01]  /*6790*/  FFMA R18, R81, R82, R18 ;  /* 0x0000005251127223 */ /* 0x000fe20000000012 */
[----:B------:R-:W-:Y:S01]  /*67a0*/  LOP3.LUT R82, R105, 0xffff0000, RZ, 0xc0, !PT ;  /* 0xffff000069527812 */ /* 0x000fe200078ec0ff */
[C---:B------:R-:W-:Y:S01]  /*67b0*/  FMUL R20, R78.reuse, R24 ;  /* 0x000000184e147220 */ /* 0x040fe20000400000 */
[----:B------:R-:W-:Y:S01]  /*67c0*/  F2FP.BF16.F32.PACK_AB R124, R17, R16 ;  /* 0x00000010117c723e */ /* 0x000fe200000010ff */
[C---:B------:R-:W-:Y:S01]  /*67d0*/  FMUL R21, R78.reuse, R25 ;  /* 0x000000194e157220 */ /* 0x040fe20000400000 */
[----:B------:R-:W-:Y:S01]  /*67e0*/  FMUL R22, R78, R26 ;  /* 0x0000001a4e167220 */ /* 0x000fe20000400000 */
[C---:B------:R-:W-:Y:S01]  /*67f0*/  FFMA R23, R81.reuse, R82, R23 ;  /* 0x0000005251177223 */ /* 0x040fe20000000017 */
[----:B------:R-:W-:Y:S01]  /*6800*/  SHF.L.U32 R82, R112, 0x10, RZ ;  /* 0x0000001070527819 */ /* 0x000fe200000006ff */
[C---:B------:R-:W-:Y:S01]  /*6810*/  FMUL R27, R78.reuse, R27 ;  /* 0x0000001b4e1b7220 */ /* 0x040fe20000400000 */
[----:B------:R-:W-:Y:S01]  /*6820*/  FFMA R20, R81, R83, R20 ;  /* 0x0000005351147223 */ /* 0x000fe20000000014 */
[----:B------:R-:W-:Y:S01]  /*6830*/  SHF.L.U32 R83, R113, 0x10, RZ ;  /* 0x0000001071537819 */ /* 0x000fe200000006ff */
[----:B------:R-:W-:Y:S01]  /*6840*/  FMUL R24, R78, R28 ;  /* 0x0000001c4e187220 */ /* 0x000fe20000400000 */
[----:B------:R-:W-:Y:S01]  /*6850*/  F2FP.BF16.F32.PACK_AB R125, R23, R18 ;  /* 0x00000012177d723e */ /* 0x000fe200000010ff */
[C---:B------:R-:W-:Y:S01]  /*6860*/  FFMA R21, R81.reuse, R84, R21 ;  /* 0x0000005451157223 */ /* 0x040fe20000000015 */
[----:B------:R-:W-:Y:S01]  /*6870*/  LOP3.LUT R84, R112, 0xffff0000, RZ, 0xc0, !PT ;  /* 0xffff000070547812 */ /* 0x000fe200078ec0ff */
[----:B------:R-:W-:Y:S01]  /*6880*/  FFMA R22, R81, R85, R22 ;  /* 0x0000005551167223 */ /* 0x000fe20000000016 */
[----:B------:R-:W-:Y:S01]  /*6890*/  SHF.L.U32 R85, R115, 0x10, RZ ;  /* 0x0000001073557819 */ /* 0x000fe200000006ff */
[----:B------:R-:W-:Y:S01]  /*68a0*/  FFMA R27, R81, R86, R27 ;  /* 0x00000056511b7223 */ /* 0x000fe2000000001b */
[----:B------:R-:W-:Y:S01]  /*68b0*/  F2FP.BF16.F32.PACK_AB R126, R21, R20 ;  /* 0x00000014157e723e */ /* 0x000fe200000010ff */
[----:B------:R-:W-:Y:S01]  /*68c0*/  FFMA R24, R81, R82, R24 ;  /* 0x0000005251187223 */ /* 0x000fe20000000018 */
[----:B------:R-:W-:Y:S01]  /*68d0*/  LOP3.LUT R82, R113, 0xffff0000, RZ, 0xc0, !PT ;  /* 0xffff000071527812 */ /* 0x000fe200078ec0ff */
[C---:B------:R-:W-:Y:S01]  /*68e0*/  FMUL R25, R78.reuse, R29 ;  /* 0x0000001d4e197220 */ /* 0x040fe20000400000 */
[----:B------:R-:W-:Y:S01]  /*68f0*/  F2FP.BF16.F32.PACK_AB R127, R27, R22 ;  /* 0x000000161b7f723e */ /* 0x000fe200000010ff */
[C---:B------:R-:W-:Y:S01]  /*6900*/  FMUL R26, R78.reuse, R30 ;  /* 0x0000001e4e1a7220 */ /* 0x040fe20000400000 */
[----:B------:R-:W-:Y:S01]  /*6910*/  LOP3.LUT R86, R147, 0xffff0000, RZ, 0xc0, !PT ;  /* 0xffff000093567812 */ /* 0x000fe200078ec0ff */
[----:B------:R-:W-:Y:S01]  /*6920*/  FMUL R31, R78, R31 ;  /* 0x0000001f4e1f7220 */ /* 0x000fe20000400000 */
[----:B------:R-:W-:Y:S01]  /*6930*/  FFMA R25, R81, R84, R25 ;  /* 0x0000005451197223 */ /* 0x000fe20000000019 */
[----:B------:R-:W-:Y:S01]  /*6940*/  LOP3.LUT R84, R115, 0xffff0000, RZ, 0xc0, !PT ;  /* 0xffff000073547812 */ /* 0x000fe200078ec0ff */
[C---:B------:R-:W-:Y:S01]  /*6950*/  FFMA R26, R81.reuse, R83, R26 ;  /* 0x00000053511a7223 */ /* 0x040fe2000000001a */
[C---:B------:R-:W-:Y:S01]  /*6960*/  SHF.L.U32 R83, R114.reuse, 0x10, RZ ;  /* 0x0000001072537819 */ /* 0x040fe200000006ff */
[C---:B------:R-:W-:Y:S01]  /*6970*/  FFMA R31, R81.reuse, R82, R31 ;  /* 0x00000052511f7223 */ /* 0x040fe2000000001f */
[----:B------:R-:W-:Y:S01]  /*6980*/  LOP3.LUT R82, R114, 0xffff0000, RZ, 0xc0, !PT ;  /* 0xffff000072527812 */ /* 0x000fe200078ec0ff */
[C---:B------:R-:W-:Y:S01]  /*6990*/  FMUL R28, R78.reuse, R32 ;  /* 0x000000204e1c7220 */ /* 0x040fe20000400000 */
[C---:B------:R-:W-:Y:S01]  /*69a0*/  FMUL R29, R78.reuse, R33 ;  /* 0x000000214e1d7220 */ /* 0x040fe20000400000 */
[C---:B------:R-:W-:Y:S01]  /*69b0*/  FMUL R30, R78.reuse, R34 ;  /* 0x000000224e1e7220 */ /* 0x040fe20000400000 */
[----:B------:R-:W-:Y:S01]  /*69c0*/  FMUL R35, R78, R35 ;  /* 0x000000234e237220 */ /* 0x000fe20000400000 */
[----:B------:R-:W-:Y:S01]  /*69d0*/  FFMA R28, R81, R83, R28 ;  /* 0x00000053511c7223 */ /* 0x000fe2000000001c */
[----:B------:R-:W-:Y:S01]  /*69e0*/  SHF.L.U32 R83, R121, 0x10, RZ ;  /* 0x0000001079537819 */ /* 0x000fe200000006ff */
[C---:B------:R-:W-:Y:S01]  /*69f0*/  FFMA R29, R81.reuse, R82, R29 ;  /* 0x00000052511d7223 */ /* 0x040fe2000000001d */
[C---:B------:R-:W-:Y:S01]  /*6a00*/  SHF.L.U32 R82, R120.reuse, 0x10, RZ ;  /* 0x0000001078527819 */ /* 0x040fe200000006ff */
[----:B------:R-:W-:Y:S01]  /*6a10*/  FFMA R30, R81, R85, R30 ;  /* 0x00000055511e7223 */ /* 0x000fe2000000001e */
[----:B------:R-:W-:Y:S01]  /*6a20*/  SHF.L.U32 R85, R123, 0x10, RZ ;  /* 0x000000107b557819 */ /* 0x000fe200000006ff */
[C---:B------:R-:W-:Y:S01]  /*6a30*/  FFMA R35, R81.reuse, R84, R35 ;  /* 0x0000005451237223 */ /* 0x040fe20000000023 */
[----:B------:R-:W-:Y:S01]  /*6a40*/  LOP3.LUT R84, R120, 0xffff0000, RZ, 0xc0, !PT ;  /* 0xffff000078547812 */ /* 0x000fe200078ec0ff */
[C---:B------:R-:W-:Y:S01]  /*6a50*/  FMUL R32, R78.reuse, R36 ;  /* 0x000000244e207220 */ /* 0x040fe20000400000 */
[C---:B------:R-:W-:Y:S01]  /*6a60*/  FMUL R33, R78.reuse, R37 ;  /* 0x000000254e217220 */ /* 0x040fe20000400000 */
[----:B------:R-:W-:Y:S01]  /*6a70*/  FMUL R34, R78, R38 ;  /* 0x000000264e227220 */ /* 0x000fe20000400000 */
[----:B------:R1:W-:Y:S01]  /*6a80*/  STS.128 [R182+UR48+0x400], R92 ;  /* 0x0004005cb6007988 */ /* 0x0003e20008000c30 */
[----:B------:R-:W-:Y:S01]  /*6a90*/  FFMA R32, R81, R82, R32 ;  /* 0x0000005251207223 */ /* 0x000fe20000000020 */
[----:B------:R-:W-:Y:S01]  /*6aa0*/  LOP3.LUT R82, R121, 0xffff0000, RZ, 0xc0, !PT ;  /* 0xffff000079527812 */ /* 0x000fe200078ec0ff */
[C---:B------:R-:W-:Y:S01]  /*6ab0*/  FFMA R33, R81.reuse, R84, R33 ;  /* 0x0000005451217223 */ /* 0x040fe20000000021 */
[----:B------:R-:W-:Y:S01]  /*6ac0*/  LOP3.LUT R84, R122, 0xffff0000, RZ, 0xc0, !PT ;  /* 0xffff00007a547812 */ /* 0x000fe200078ec0ff */
[----:B------:R-:W-:Y:S01]  /*6ad0*/  FMUL R39, R78, R39 ;  /* 0x000000274e277220 */ /* 0x000fe20000400000 */
[C---:B------:R-:W-:Y:S01]  /*6ae0*/  FFMA R34, R81.reuse, R83, R34 ;  /* 0x0000005351227223 */ /* 0x040fe20000000022 */
[----:B------:R-:W-:Y:S01]  /*6af0*/  SHF.L.U32 R83, R122, 0x10, RZ ;  /* 0x000000107a537819 */ /* 0x000fe200000006ff */
[C---:B------:R-:W-:Y:S01]  /*6b00*/  FMUL R36, R78.reuse, R40 ;  /* 0x000000284e247220 */ /* 0x040fe20000400000 */
[----:B------:R-:W-:Y:S01]  /*6b10*/  FFMA R39, R81, R82, R39 ;  /* 0x0000005251277223 */ /* 0x000fe20000000027 */
[----:B------:R-:W-:Y:S01]  /*6b20*/  LOP3.LUT R82, R123, 0xffff0000, RZ, 0xc0, !PT ;  /* 0xffff00007b527812 */ /* 0x000fe200078ec0ff */
[C---:B------:R-:W-:Y:S01]  /*6b30*/  FMUL R37, R78.reuse, R41 ;  /* 0x000000294e257220 */ /* 0x040fe20000400000 */
[C---:B------:R-:W-:Y:S01]  /*6b40*/  FMUL R38, R78.reuse, R42 ;  /* 0x0000002a4e267220 */ /* 0x040fe20000400000 */
[----:B------:R-:W-:Y:S01]  /*6b50*/  FMUL R43, R78, R43 ;  /* 0x0000002b4e2b7220 */ /* 0x000fe20000400000 */
[C---:B------:R-:W-:Y:S01]  /*6b60*/  FFMA R36, R81.reuse, R83, R36 ;  /* 0x0000005351247223 */ /* 0x040fe20000000024 */
[C---:B------:R-:W-:Y:S01]  /*6b70*/  SHF.L.U32 R83, R128.reuse, 0x10, RZ ;  /* 0x0000001080537819 */ /* 0x040fe200000006ff */
[----:B------:R2:W-:Y:S01]  /*6b80*/  STS.128 [R181+0x400], R116 ;  /* 0x00040074b5007388 */ /* 0x0005e20000000c00 */
[----:B------:R-:W-:Y:S01]  /*6b90*/  FFMA R37, R81, R84, R37 ;  /* 0x0000005451257223 */ /* 0x000fe20000000025 */
[----:B------:R-:W-:Y:S01]  /*6ba0*/  LOP3.LUT R84, R129, 0xffff0000, RZ, 0xc0, !PT ;  /* 0xffff000081547812 */ /* 0x000fe200078ec0ff */
[----:B------:R-:W-:Y:S01]  /*6bb0*/  FFMA R38, R81, R85, R38 ;  /* 0x0000005551267223 */ /* 0x000fe20000000026 */
[----:B------:R-:W-:Y:S01]  /*6bc0*/  SHF.L.U32 R85, R129, 0x10, RZ ;  /* 0x0000001081557819 */ /* 0x000fe200000006ff */
        /* <DEDUP_REMOVED lines=8> */
[----:B------:R4:W-:Y:S01]  /*6c50*/  STS.128 [R180+0x400], R124 ;  /* 0x0004007cb4007388 */ /* 0x0009e20000000c00 */
[C---:B------:R-:W-:Y:S01]  /*6c60*/  FFMA R41, R81.reuse, R82, R41 ;  /* 0x0000005251297223 */ /* 0x040fe20000000029 */
[C---:B------:R-:W-:Y:S01]  /*6c70*/  SHF.L.U32 R82, R130.reuse, 0x10, RZ ;  /* 0x0000001082527819 */ /* 0x040fe200000006ff */
[----:B------:R-:W-:Y:S01]  /*6c80*/  FFMA R42, R81, R85, R42 ;  /* 0x00000055512a7223 */ /* 0x000fe2000000002a */
[----:B------:R-:W-:Y:S01]  /*6c90*/  SHF.L.U32 R85, R137, 0x10, RZ ;  /* 0x0000001089557819 */ /* 0x000fe200000006ff */
[----:B------:R-:W-:Y:S01]  /*6ca0*/  FFMA R47, R81, R84, R47 ;  /* 0x00000054512f7223 */ /* 0x000fe2000000002f */
[----:B------:R-:W-:Y:S01]  /*6cb0*/  LOP3.LUT R84, R130, 0xffff0000, RZ, 0xc0, !PT ;  /* 0xffff000082547812 */ /* 0x000fe200078ec0ff */
[C---:B------:R-:W-:Y:S01]  /*6cc0*/  FMUL R44, R78.reuse, R48 ;  /* 0x000000304e2c7220 */ /* 0x040fe20000400000 */
[----:B-1----:R-:W-:Y:S01]  /*6cd0*/  F2FP.BF16.F32.PACK_AB R92, R25, R24 ;  /* 0x00000018195c723e */ /* 0x002fe200000010ff */
[C---:B------:R-:W-:Y:S01]  /*6ce0*/  FMUL R45, R78.reuse, R49 ;  /* 0x000000314e2d7220 */ /* 0x040fe20000400000 */
[----:B------:R-:W-:Y:S01]  /*6cf0*/  F2FP.BF16.F32.PACK_AB R93, R31, R26 ;  /* 0x0000001a1f5d723e */ /* 0x000fe200000010ff */
[----:B------:R-:W-:Y:S01]  /*6d00*/  FMUL R46, R78, R50 ;  /* 0x000000324e2e7220 */ /* 0x000fe20000400000 */
[----:B------:R-:W-:Y:S01]  /*6d10*/  F2FP.BF16.F32.PACK_AB R94, R29, R28 ;  /* 0x0000001c1d5e723e */ /* 0x000fe200000010ff */
[----:B------:R-:W-:Y:S01]  /*6d20*/  FFMA R44, R81, R82, R44 ;  /* 0x00000052512c7223 */ /* 0x000fe2000000002c */
[----:B------:R-:W-:Y:S01]  /*6d30*/  LOP3.LUT R82, R131, 0xffff0000, RZ, 0xc0, !PT ;  /* 0xffff000083527812 */ /* 0x000fe200078ec0ff */
[----:B------:R-:W-:Y:S01]  /*6d40*/  FFMA R45, R81, R84, R45 ;  /* 0x00000054512d7223 */ /* 0x000fe2000000002d */
[----:B------:R-:W-:Y:S01]  /*6d50*/  LOP3.LUT R84, R136, 0xffff0000, RZ, 0xc0, !PT ;  /* 0xffff000088547812 */ /* 0x000fe200078ec0ff */
[----:B------:R-:W-:Y:S01]  /*6d60*/  FMUL R51, R78, R51 ;  /* 0x000000334e337220 */ /* 0x000fe20000400000 */
[----:B------:R-:W-:Y:S01]  /*6d70*/  F2FP.BF16.F32.PACK_AB R95, R35, R30 ;  /* 0x0000001e235f723e */ /* 0x000fe200000010ff */
[----:B------:R-:W-:Y:S01]  /*6d80*/  FFMA R46, R81, R83, R46 ;  /* 0x00000053512e7223 */ /* 0x000fe2000000002e */
[----:B------:R-:W-:Y:S01]  /*6d90*/  SHF.L.U32 R83, R136, 0x10, RZ ;  /* 0x0000001088537819 */ /* 0x000fe200000006ff */
[C---:B------:R-:W-:Y:S01]  /*6da0*/  FMUL R48, R78.reuse, R52 ;  /* 0x000000344e307220 */ /* 0x040fe20000400000 */
[----:B--2---:R-:W-:Y:S01]  /*6db0*/  F2FP.BF16.F32.PACK_AB R116, R33, R32 ;  /* 0x000000202174723e */ /* 0x004fe200000010ff */
[----:B------:R-:W-:Y:S01]  /*6dc0*/  FFMA R51, R81, R82, R51 ;  /* 0x0000005251337223 */ /* 0x000fe20000000033 */
[----:B------:R-:W-:Y:S01]  /*6dd0*/  LOP3.LUT R82, R137, 0xffff0000, RZ, 0xc0, !PT ;  /* 0xffff000089527812 */ /* 0x000fe200078ec0ff */
[----:B------:R1:W-:Y:S01]  /*6de0*/  STS.128 [R178+0x400], R92 ;  /* 0x0004005cb2007388 */ /* 0x0003e20000000c00 */
[----:B------:R-:W-:Y:S01]  /*6df0*/  F2FP.BF16.F32.PACK_AB R117, R39, R34 ;  /* 0x000000222775723e */ /* 0x000fe200000010ff */
[C---:B------:R-:W-:Y:S01]  /*6e00*/  FMUL R49, R78.reuse, R53 ;  /* 0x000000354e317220 */ /* 0x040fe20000400000 */
[----:B------:R-:W-:Y:S01]  /*6e10*/  F2FP.BF16.F32.PACK_AB R118, R37, R36 ;  /* 0x000000242576723e */ /* 0x000fe200000010ff */
[C---:B------:R-:W-:Y:S01]  /*6e20*/  FMUL R50, R78.reuse, R54 ;  /* 0x000000364e327220 */ /* 0x040fe20000400000 */
[----:B------:R-:W-:Y:S01]  /*6e30*/  F2FP.BF16.F32.PACK_AB R119, R43, R38 ;  /* 0x000000262b77723e */ /* 0x000fe200000010ff */
[----:B------:R-:W-:Y:S01]  /*6e40*/  FMUL R55, R78, R55 ;  /* 0x000000374e377220 */ /* 0x000fe20000400000 */
[----:B----4-:R-:W-:Y:S01]  /*6e50*/  F2FP.BF16.F32.PACK_AB R124, R41, R40 ;  /* 0x00000028297c723e */ /* 0x010fe200000010ff */
[C---:B------:R-:W-:Y:S01]  /*6e60*/  FFMA R48, R81.reuse, R83, R48 ;  /* 0x0000005351307223 */ /* 0x040fe20000000030 */
[C---:B------:R-:W-:Y:S01]  /*6e70*/  FFMA R49, R81.reuse, R84, R49 ;  /* 0x0000005451317223 */ /* 0x040fe20000000031 */
[----:B------:R1:W-:Y:S01]  /*6e80*/  STS.128 [R177+0x400], R116 ;  /* 0x00040074b1007388 */ /* 0x0003e20000000c00 */
[C---:B------:R-:W-:Y:S01]  /*6e90*/  SHF.L.U32 R83, R138.reuse, 0x10, RZ ;  /* 0x000000108a537819 */ /* 0x040fe200000006ff */
[----:B------:R-:W-:Y:S01]  /*6ea0*/  FFMA R50, R81, R85, R50 ;  /* 0x0000005551327223 */ /* 0x000fe20000000032 */
[----:B------:R-:W-:Y:S01]  /*6eb0*/  SHF.L.U32 R85, R139, 0x10, RZ ;  /* 0x000000108b557819 */ /* 0x000fe200000006ff */
[----:B------:R-:W-:Y:S01]  /*6ec0*/  FFMA R55, R81, R82, R55 ;  /* 0x0000005251377223 */ /* 0x000fe20000000037 */
[----:B------:R-:W-:Y:S01]  /*6ed0*/  LOP3.LUT R82, R138, 0xffff0000, RZ, 0xc0, !PT ;  /* 0xffff00008a527812 */ /* 0x000fe200078ec0ff */
[C---:B------:R-:W-:Y:S01]  /*6ee0*/  FMUL R52, R78.reuse, R56 ;  /* 0x000000384e347220 */ /* 0x040fe20000400000 */
[----:B------:R-:W-:Y:S01]  /*6ef0*/  LOP3.LUT R84, R139, 0xffff0000, RZ, 0xc0, !PT ;  /* 0xffff00008b547812 */ /* 0x000fe200078ec0ff */
[C---:B------:R-:W-:Y:S01]  /*6f00*/  FMUL R53, R78.reuse, R57 ;  /* 0x000000394e357220 */ /* 0x040fe20000400000 */
[C---:B------:R-:W-:Y:S01]  /*6f10*/  FMUL R54, R78.reuse, R58 ;  /* 0x0000003a4e367220 */ /* 0x040fe20000400000 */
[----:B------:R-:W-:Y:S01]  /*6f20*/  FMUL R59, R78, R59 ;  /* 0x0000003b4e3b7220 */ /* 0x000fe20000400000 */
[C---:B------:R-:W-:Y:S01]  /*6f30*/  FFMA R52, R81.reuse, R83, R52 ;  /* 0x0000005351347223 */ /* 0x040fe20000000034 */
[C---:B------:R-:W-:Y:S01]  /*6f40*/  FFMA R53, R81.reuse, R82, R53 ;  /* 0x0000005251357223 */ /* 0x040fe20000000035 */
[C---:B------:R-:W-:Y:S01]  /*6f50*/  FFMA R54, R81.reuse, R85, R54 ;  /* 0x0000005551367223 */ /* 0x040fe20000000036 */
[----:B------:R-:W-:Y:S01]  /*6f60*/  FFMA R59, R81, R84, R59 ;  /* 0x00000054513b7223 */ /* 0x000fe2000000003b */
[----:B------:R-:W-:Y:S01]  /*6f70*/  SHF.L.U32 R82, R144, 0x10, RZ ;  /* 0x0000001090527819 */ /* 0x000fe200000006ff */
[----:B------:R-:W-:Y:S01]  /*6f80*/  FMUL R56, R78, R60 ;  /* 0x0000003c4e387220 */ /* 0x000fe20000400000 */
[----:B------:R-:W-:Y:S01]  /*6f90*/  LOP3.LUT R84, R144, 0xffff0000, RZ, 0xc0, !PT ;  /* 0xffff000090547812 */ /* 0x000fe200078ec0ff */
[C---:B------:R-:W-:Y:S01]  /*6fa0*/  FMUL R57, R78.reuse, R61 ;  /* 0x0000003d4e397220 */ /* 0x040fe20000400000 */
[----:B------:R-:W-:Y:S01]  /*6fb0*/  SHF.L.U32 R83, R145, 0x10, RZ ;  /* 0x0000001091537819 */ /* 0x000fe200000006ff */
[C---:B------:R-:W-:Y:S01]  /*6fc0*/  FMUL R58, R78.reuse, R62 ;  /* 0x0000003e4e3a7220 */ /* 0x040fe20000400000 */
[----:B------:R-:W-:Y:S01]  /*6fd0*/  F2FP.BF16.F32.PACK_AB R125, R47, R42 ;  /* 0x0000002a2f7d723e */ /* 0x000fe200000010ff */
[----:B------:R-:W-:Y:S01]  /*6fe0*/  FFMA R56, R81, R82, R56 ;  /* 0x0000005251387223 */ /* 0x000fe20000000038 */
[----:B------:R-:W-:Y:S01]  /*6ff0*/  F2FP.BF16.F32.PACK_AB R126, R45, R44 ;  /* 0x0000002c2d7e723e */ /* 0x000fe200000010ff */
[----:B------:R-:W-:Y:S01]  /*7000*/  FFMA R57, R81, R84, R57 ;  /* 0x0000005451397223 */ /* 0x000fe20000000039 */
[----:B------:R-:W-:Y:S01]  /*7010*/  F2FP.BF16.F32.PACK_AB R127, R51, R46 ;  /* 0x0000002e337f723e */ /* 0x000fe200000010ff */
[----:B------:R-:W-:Y:S01]  /*7020*/  FFMA R58, R81, R83, R58 ;  /* 0x00000053513a7223 */ /* 0x000fe2000000003a */
[----:B------:R-:W-:Y:S01]  /*7030*/  LOP3.LUT R82, R145, 0xffff0000, RZ, 0xc0, !PT ;  /* 0xffff000091527812 */ /* 0x000fe200078ec0ff */
[----:B------:R-:W-:Y:S01]  /*7040*/  FMUL R63, R78, R63 ;  /* 0x0000003f4e3f7220 */ /* 0x000fe20000400000 */
[----:B------:R-:W-:Y:S01]  /*7050*/  SHF.L.U32 R83, R146, 0x10, RZ ;  /* 0x0000001092537819 */ /* 0x000fe200000006ff */
[----:B------:R1:W-:Y:S01]  /*7060*/  STS.128 [R176+0x400], R124 ;  /* 0x0004007cb0007388 */ /* 0x0003e20000000c00 */
[----:B------:R-:W-:Y:S01]  /*7070*/  FMUL R60, R78, R64 ;  /* 0x000000404e3c7220 */ /* 0x000fe20000400000 */
[----:B------:R-:W-:Y:S01]  /*7080*/  LOP3.LUT R84, R146, 0xffff0000, RZ, 0xc0, !PT ;  /* 0xffff000092547812 */ /* 0x000fe200078ec0ff */
[C---:B------:R-:W-:Y:S01]  /*7090*/  FMUL R61, R78.reuse, R65 ;  /* 0x000000414e3d7220 */ /* 0x040fe20000400000 */
[----:B------:R-:W-:Y:S01]  /*70a0*/  SHF.L.U32 R85, R147, 0x10, RZ ;  /* 0x0000001093557819 */ /* 0x000fe200000006ff */
[C---:B------:R-:W-:Y:S01]  /*70b0*/  FMUL R62, R78.reuse, R66 ;  /* 0x000000424e3e7220 */ /* 0x040fe20000400000 */
[----:B------:R-:W-:Y:S01]  /*70c0*/  FFMA R63, R81, R82, R63 ;  /* 0x00000052513f7223 */ /* 0x000fe2000000003f */
[----:B------:R-:W-:Y:S01]  /*70d0*/  FMUL R67, R78, R67 ;  /* 0x000000434e437220 */ /* 0x000fe20000400000 */
[----:B------:R-:W-:Y:S01]  /*70e0*/  F2FP.BF16.F32.PACK_AB R132, R49, R48 ;  /* 0x000000303184723e */ /* 0x000fe200000010ff */
[----:B------:R-:W-:Y:S01]  /*70f0*/  FFMA R60, R81, R83, R60 ;  /* 0x00000053513c7223 */ /* 0x000fe2000000003c */
[----:B------:R-:W-:Y:S01]  /*7100*/  F2FP.BF16.F32.PACK_AB R133, R55, R50 ;  /* 0x000000323785723e */ /* 0x000fe200000010ff */
[----:B------:R-:W-:Y:S01]  /*7110*/  FFMA R61, R81, R84, R61 ;  /* 0x00000054513d7223 */ /* 0x000fe2000000003d */
[----:B------:R-:W-:Y:S01]  /*7120*/  F2FP.BF16.F32.PACK_AB R134, R53, R52 ;  /* 0x000000343586723e */ /* 0x000fe200000010ff */
[----:B------:R-:W-:Y:S01]  /*7130*/  FFMA R62, R81, R85, R62 ;  /* 0x00000055513e7223 */ /* 0x000fe2000000003e */
[----:B------:R-:W-:Y:S01]  /*7140*/  F2FP.BF16.F32.PACK_AB R135, R59, R54 ;  /* 0x000000363b87723e */ /* 0x000fe200000010ff */
[----:B------:R-:W-:Y:S01]  /*7150*/  FFMA R67, R81, R86, R67 ;  /* 0x0000005651437223 */ /* 0x000fe20000000043 */
[----:B------:R-:W-:Y:S02]  /*7160*/  F2FP.BF16.F32.PACK_AB R140, R57, R56 ;  /* 0x00000038398c723e */ /* 0x000fe400000010ff */
[----:B------:R-:W-:Y:S01]  /*7170*/  F2FP.BF16.F32.PACK_AB R141, R63, R58 ;  /* 0x0000003a3f8d723e */ /* 0x000fe200000010ff */
[----:B------:R1:W-:Y:S01]  /*7180*/  STS.128 [R175+0x400], R132 ;  /* 0x00040084af007388 */ /* 0x0003e20000000c00 */
[----:B------:R-:W-:Y:S02]  /*7190*/  F2FP.BF16.F32.PACK_AB R142, R61, R60 ;  /* 0x0000003c3d8e723e */ /* 0x000fe400000010ff */
[----:B------:R-:W-:Y:S05]  /*71a0*/  F2FP.BF16.F32.PACK_AB R143, R67, R62 ;  /* 0x0000003e438f723e */ /* 0x000fea00000010ff */
[----:B------:R1:W-:Y:S01]  /*71b0*/  STS.128 [R174+0x400], R140 ;  /* 0x0004008cae007388 */ /* 0x0003e20000000c00 */
[----:B------:R-:W-:Y:S01]  /*71c0*/  @!PT LDS RZ, [RZ] ;  /* 0x00000000fffff984 */ /* 0x000fe20000000800 */
[----:B------:R-:W-:Y:S01]  /*71d0*/  @!PT LDS RZ, [RZ] ;  /* 0x00000000fffff984 */ /* 0x000fe20000000800 */
[----:B------:R-:W-:Y:S01]  /*71e0*/  @!PT LDS RZ, [RZ] ;  /* 0x00000000fffff984 */ /* 0x000fe20000000800 */
[----:B------:R-:W-:Y:S01]  /*71f0*/  @!PT LDS RZ, [RZ] ;  /* 0x00000000fffff984 */ /* 0x000fe20000000800 */
[----:B------:R2:W-:Y:S07]  /*7200*/  MEMBAR.ALL.CTA ;  /* 0x0000000000007992 */ /* 0x0005ee0000008000 */
[----:B--2---:R-:W2:Y:S02]  /*7210*/  FENCE.VIEW.ASYNC.S ;  /* 0x00000000000073c6 */ /* 0x004ea40000000000 */
[----:B--2---:R-:W-:Y:S06]  /*7220*/  BAR.SYNC.DEFER_BLOCKING 0x1, 0x80 ;  /* 0x0042000000007b1d */ /* 0x004fec0000010000 */
[----:B------:R-:W-:Y:S05]  /*7230*/  @P0 BRA `(.L_x_115) ;  /* 0x0000000000280947 */ /* 0x000fea0003800000 */
[----:B------:R-:W-:Y:S02]  /*7240*/  UIADD3 UR4, UPT, UPT, UR48, 0x400, URZ ;  /* 0x0000040030047890 */ /* 0x000fe4000fffe0ff */
[----:B------:R-:W-:Y:S01]  /*7250*/  UIADD3 UR6, UP0, UPT, UR52, 0x680, URZ ;  /* 0x0000068034067890 */ /* 0x000fe2000ff1e0ff */
[----:B------:R-:W-:Y:S03]  /*7260*/  UMOV UR43, UR36 ;  /* 0x00000024002b7c82 */ /* 0x000fe60008000000 */
[----:B------:R-:W-:Y:S01]  /*7270*/  MOV R163, UR4 ;  /* 0x0000000400a37c02 */ /* 0x000fe20008000f00 */
[----:B------:R-:W-:Y:S03]  /*7280*/  UIADD3.X UR7, UPT, UPT, URZ, UR53, URZ, UP0, !UPT ;  /* 0x00000035ff077290 */ /* 0x000fe600087fe4ff */
[----:B------:R-:W-:Y:S11]  /*7290*/  R2UR UR40, R163 ;  /* 0x00000000a32872ca */ /* 0x000ff600000e0000 */
[----:B------:R-:W-:Y:S02]  /*72a0*/  @!UPT UIADD3 URZ, UPT, UPT, URZ, URZ, URZ ;  /* 0x000000fffffff290 */ /* 0x000fe4000fffe0ff */
[----:B------:R2:W-:Y:S01]  /*72b0*/  UTMASTG.3D [UR40], [UR6] ;  /* 0x00000028060073b5 */ /* 0x0005e20008010000 */
[----:B------:R0:W-:Y:S01]  /*72c0*/  UTMACMDFLUSH ;  /* 0x00000000000079b7 */ /* 0x0001e20000000000 */
[----:B--2---:R-:W-:Y:S04]  /*72d0*/  DEPBAR.LE SB0, 0x1 ;  /* 0x000080400000791a */ /* 0x004fe80000000000 */
.L_x_115:
[----:B------:R-:W-:Y:S05]  /*72e0*/  BSYNC.RECONVERGENT B0 ;  /* 0x0000000000007941 */ /* 0x000fea0003800200 */
.L_x_114:
[----:B------:R-:W-:Y:S01]  /*72f0*/  BAR.SYNC.DEFER_BLOCKING 0x1, 0x80 ;  /* 0x0042000000007b1d */ /* 0x000fe20000010000 */
[----:B------:R-:W-:Y:S01]  /*7300*/  ISETP.NE.AND P1, PT, R179, RZ, PT ;  /* 0x000000ffb300720c */ /* 0x000fe20003f25270 */
[----:B------:R-:W-:Y:S01]  /*7310*/  UISETP.NE.AND UP0, UPT, UR49, URZ, UPT ;  /* 0x000000ff3100728c */ /* 0x000fe2000bf05270 */
[----:B------:R-:W-:Y:S11]  /*7320*/  LEA R3, R87, UR48, 0x3 ;  /* 0x0000003057037c11 */ /* 0x000ff6000f8e18ff */
[----:B------:R-:W-:Y:S01]  /*7330*/  @P1 SHF.L.U32 R2, R167, 0x1f, RZ ;  /* 0x0000001fa7021819 */ /* 0x000fe200000006ff */
[----:B------:R-:W-:Y:S06]  /*7340*/  BRA.U !UP0, `(.L_x_116) ;  /* 0x0000000108247547 */ /* 0x000fec000b800000 */
[----:B------:R-:W-:Y:S01]  /*7350*/  IMAD.U32 R5, RZ, RZ, UR51 ;  /* 0x00000033ff057e24 */ /* 0x000fe2000f8e00ff */
[----:B------:R-:W-:Y:S01]  /*7360*/  MOV R0, UR37 ;  /* 0x0000002500007c02 */ /* 0x000fe20008000f00 */
[----:B------:R-:W-:Y:S03]  /*7370*/  UIADD3 UR51, UPT, UPT, UR51, 0x1, URZ ;  /* 0x0000000133337890 */ /* 0x000fe6000fffe0ff */
[----:B------:R-:W-:Y:S01]  /*7380*/  @P1 LEA R5, R5, UR48, 0x3 ;  /* 0x0000003005051c11 */ /* 0x000fe2000f8e18ff */
[----:B------:R-:W-:Y:S04]  /*7390*/  UISETP.NE.AND UP0, UPT, UR51, 0x4, UPT ;  /* 0x000000043300788c */ /* 0x000fe8000bf05270 */
[----:B------:R-:W-:Y:S01]  /*73a0*/  @P1 VIADD R5, R5, 0x60 ;  /* 0x0000006005051836 */ /* 0x000fe20000000000 */
[----:B------:R-:W-:Y:S04]  /*73b0*/  USEL UR51, UR51, URZ, UP0 ;  /* 0x000000ff33337287 */ /* 0x000fe80008000000 */
[----:B------:R-:W-:Y:S04]  /*73c0*/  @P1 PRMT R0, R0, 0x654, R5 ;  /* 0x0000065400001816 */ /* 0x000fe80000000005 */
[----:B------:R2:W-:Y:S04]  /*73d0*/  @P1 SYNCS.ARRIVE.TRANS64.RED.A1T0 RZ, [R0+URZ], RZ ;  /* 0x000000ff00ff19a7 */ /* 0x0005e800081004ff */
.L_x_116:
[----:B------:R-:W4:Y:S01]  /*73e0*/  @P1 SYNCS.PHASECHK.TRANS64.TRYWAIT P0, [R3+URZ+0x40], R2 ;  /* 0x00004002030015a7 */ /* 0x000f2200080011ff */
[----:B------:R-:W-:Y:S01]  /*73f0*/  BSSY B1, `(.L_x_117) ;  /* 0x000001f000017945 */ /* 0x000fe20003800000 */
[----:B----4-:R-:W-:Y:S03]  /*7400*/  @P1 SEL R101, RZ, 0x1, !P0 ;  /* 0x00000001ff651807 */ /* 0x010fe60004000000 */
[----:B------:R-:W-:Y:S05]  /*7410*/  @!P1 BRA `(.L_x_118) ;  /* 0x0000000000709947 */ /* 0x000fea0003800000 */
[----:B------:R-:W-:Y:S01]  /*7420*/  ISETP.NE.AND P1, PT, R103, RZ, PT ;  /* 0x000000ff6700720c */ /* 0x000fe20003f25270 */
[----:B------:R-:W-:Y:S01]  /*7430*/  BSSY B0, `(.L_x_119) ;  /* 0x000000b000007945 */ /* 0x000fe20003800000 */
[----:B------:R-:W-:Y:S11]  /*7440*/  ISETP.NE.AND P0, PT, R101, RZ, PT ;  /* 0x000000ff6500720c */ /* 0x000ff60003f05270 */
[----:B------:R-:W-:Y:S05]  /*7450*/  @P1 IMAD R4, R87, 0x4000, R182 ;  /* 0x0000400057041824 */ /* 0x000fea00078e02b6 */
[----:B------:R-:W-:Y:S04]  /*7460*/  @P1 IADD3 R9, PT, PT, R4, UR48, RZ ;  /* 0x0000003004091c10 */ /* 0x000fe8000fffe0ff */
[----:B------:R-:W-:Y:S01]  /*7470*/  @P1 IADD3 R7, PT, PT, R102, R9, RZ ;  /* 0x0000000966071210 */ /* 0x000fe20007ffe0ff */
[--C-:B------:R-:W-:Y:S02]  /*7480*/  @P1 IMAD.IADD R5, R100, 0x1, R9.reuse ;  /* 0x0000000164051824 */ /* 0x100fe400078e0209 */
[----:B------:R-:W-:Y:S01]  /*7490*/  @P1 IMAD.IADD R2, R108, 0x1, R9 ;  /* 0x000000016c021824 */ /* 0x000fe200078e0209 */
[----:B------:R-:W-:Y:S06]  /*74a0*/  @P0 BRA `(.L_x_120) ;  /* 0x00000000000c0947 */ /* 0x000fec0003800000 */
[----:B--2---:R-:W-:Y:S04]  /*74b0*/  SHF.L.U32 R0, R167, 0x1f, RZ ;  /* 0x0000001fa7007819 */ /* 0x004fe800000006ff */
[----:B------:R-:W2:Y:S02]  /*74c0*/  SYNCS.PHASECHK.TRANS64.TRYWAIT P0, [R3+URZ+0x40], R0 ;  /* 0x00004000030075a7 */ /* 0x000ea400080011ff */
[----:B--2---:R-:W-:Y:S05]  /*74d0*/  @!P0 BRA `(.L_x_121) ;  /* 0x0000004800588947 */ /* 0x004fea0003800000 */
.L_x_120:
[----:B------:R-:W-:Y:S05]  /*74e0*/  BSYNC B0 ;  /* 0x0000000000007941 */ /* 0x000fea0003800000 */
.L_x_119:
[----:B------:R-:W-:Y:S01]  /*74f0*/  ISETP.NE.AND P0, PT, R103, RZ, PT ;  /* 0x000000ff6700720c */ /* 0x000fe20003f05270 */
[----:B------:R-:W-:Y:S11]  /*7500*/  VIADD R87, R87, 0x1 ;  /* 0x0000000157577836 */ /* 0x000ff60000000000 */
[----:B------:R-:W-:Y:S01]  /*7510*/  @!UPT UIADD3 URZ, UPT, UPT, URZ, URZ, URZ ;  /* 0x000000fffffff290 */ /* 0x000fe2000fffe0ff */
[----:B------:R4:W1:Y:S01]  /*7520*/  @P0 LDS.128 R88, [R4+UR48+0x400] ;  /* 0x0004003004580984 */ /* 0x0008620008000c00 */
[--C-:B--2---:R-:W-:Y:S01]  /*7530*/  @P0 IMAD.IADD R3, R102, 0x1, R5.reuse ;  /* 0x0000000166030824 */ /* 0x104fe200078e0205 */
[C---:B------:R-:W-:Y:S01]  /*7540*/  @P0 IADD3 R0, PT, PT, R108.reuse, R7, RZ ;  /* 0x000000076c000210 */ /* 0x040fe20007ffe0ff */
[C---:B------:R-:W-:Y:S01]  /*7550*/  @P0 IMAD.IADD R6, R108.reuse, 0x1, R5 ;  /* 0x000000016c060824 */ /* 0x040fe200078e0205 */
[----:B------:R4:W2:Y:S02]  /*7560*/  @P0 LDS.128 R96, [R2+0x400] ;  /* 0x0004000002600984 */ /* 0x0008a40000000c00 */
[----:B------:R-:W-:Y:S02]  /*7570*/  @P0 IADD3 R8, PT, PT, R108, R3, RZ ;  /* 0x000000036c080210 */ /* 0x000fe40007ffe0ff */
[----:B------:R4:W1:Y:S04]  /*7580*/  @P0 LDS.128 R104, [R7+0x400] ;  /* 0x0004000007680984 */ /* 0x0008680000000c00 */
[----:B------:R4:W1:Y:S04]  /*7590*/  @P0 LDS.128 R112, [R0+0x400] ;  /* 0x0004000000700984 */ /* 0x0008680000000c00 */
[----:B------:R4:W1:Y:S04]  /*75a0*/  @P0 LDS.128 R120, [R5+0x400] ;  /* 0x0004000005780984 */ /* 0x0008680000000c00 */
[----:B------:R4:W1:Y:S04]  /*75b0*/  @P0 LDS.128 R128, [R6+0x400] ;  /* 0x0004000006800984 */ /* 0x0008680000000c00 */
[----:B------:R4:W1:Y:S04]  /*75c0*/  @P0 LDS.128 R136, [R3+0x400] ;  /* 0x0004000003880984 */ /* 0x0008680000000c00 */
[----:B------:R4:W1:Y:S02]  /*75d0*/  @P0 LDS.128 R144, [R8+0x400] ;  /* 0x0004000008900984 */ /* 0x0008640000000c00 */
.L_x_118:
[----:B------:R-:W-:Y:S05]  /*75e0*/  BSYNC B1 ;  /* 0x0000000000017941 */ /* 0x000fea0003800000 */
.L_x_117:
[----:B----4-:R-:W-:Y:S05]  /*75f0*/  VIADD R3, R80, 0x40 ;  /* 0x0000004050037836 */ /* 0x010fea0000000000 */
[----:B------:R-:W-:Y:S04]  /*7600*/  SHF.R.U32.HI R3, RZ, 0x15, R3 ;  /* 0x00000015ff037819 */ /* 0x000fe80000011603 */
[----:B------:R-:W-:Y:S11]  /*7610*/  LOP3.LUT P0, RZ, R3, 0x3, R162, 0x48, !PT ;  /* 0x0000000303ff7812 */ /* 0x000ff600078048a2 */
[----:B------:R-:W-:Y:S02]  /*7620*/  @!UPT UIADD3 URZ, UPT, UPT, URZ, URZ, URZ ;  /* 0x000000fffffff290 */ /* 0x000fe4000fffe0ff */
        /* <DEDUP_REMOVED lines=17> */
.L_x_122:
[----:B------:R-:W-:Y:S01]  /*7740*/  ISETP.NE.AND P6, PT, R179, RZ, PT ;  /* 0x000000ffb300720c */ /* 0x000fe20003fc5270 */
[----:B------:R-:W-:Y:S05]  /*7750*/  WARPSYNC.ALL ;  /* 0x0000000000007948 */ /* 0x000fea0003800000 */
[----:B------:R-:W-:Y:S01]  /*7760*/  R2UR UR4, R80 ;  /* 0x00000000500472ca */ /* 0x000fe200000e0000 */
[----:B------:R-:W-:Y:S01]  /*7770*/  BSSY.RECONVERGENT B0, `(.L_x_123) ;  /* 0x0000103000007945 */ /* 0x000fe20003800200 */
[----:B--2---:R-:W-:Y:S02]  /*7780*/  MOV R0, UR51 ;  /* 0x0000003300007c02 */ /* 0x004fe40008000f00 */
[----:B------:R-:W-:Y:S02]  /*7790*/  MOV R85, UR37 ;  /* 0x0000002500557c02 */ /* 0x000fe40008000f00 */
[----:B-1----:R-:W-:Y:S02]  /*77a0*/  SHF.L.U32 R82, R88, 0x10, RZ ;  /* 0x0000001058527819 */ /* 0x002fe400000006ff */
[----:B------:R-:W-:Y:S02]  /*77b0*/  @P6 LEA R0, R0, UR48, 0x3 ;  /* 0x0000003000006c11 */ /* 0x000fe4000f8e18ff */
[----:B------:R-:W-:Y:S02]  /*77c0*/  LOP3.LUT R83, R88, 0xffff0000, RZ, 0xc0, !PT ;  /* 0xffff000058537812 */ /* 0x000fe400078ec0ff */
[----:B------:R-:W-:Y:S01]  /*77d0*/  @P6 IADD3 R0, PT, PT, R0, 0x60, RZ ;  /* 0x0000006000006810 */ /* 0x000fe20007ffe0ff */
[----:B------:R-:W1:Y:S01]  /*77e0*/  LDTM.x64 R4, tmem[UR4+0x40] ;  /* 0x00004004000479ee */ /* 0x000e620008340000 */
[----:B------:R-:W-:Y:S02]  /*77f0*/  SHF.L.U32 R84, R89, 0x10, RZ ;  /* 0x0000001059547819 */ /* 0x000fe400000006ff */
[----:B------:R-:W-:Y:S02]  /*7800*/  @P6 PRMT R85, R85, 0x654, R0 ;  /* 0x0000065455556816 */ /* 0x000fe40000000000 */
[----:B------:R-:W-:Y:S02]  /*7810*/  LOP3.LUT R86, R89, 0xffff0000, RZ, 0xc0, !PT ;  /* 0xffff000059567812 */ /* 0x000fe400078ec0ff */
[----:B------:R-:W-:Y:S01]  /*7820*/  ISETP.NE.AND P0, PT, R170, RZ, PT ;  /* 0x000000ffaa00720c */ /* 0x000fe20003f05270 */
[C---:B-1----:R-:W-:Y:S01]  /*7830*/  FMUL R0, R78.reuse, R4 ;  /* 0x000000044e007220 */ /* 0x042fe20000400000 */
[C---:B------:R-:W-:Y:S01]  /*7840*/  FMUL R2, R78.reuse, R5 ;  /* 0x000000054e027220 */ /* 0x040fe20000400000 */
[C---:B------:R-:W-:Y:S01]  /*7850*/  FMUL R3, R78.reuse, R6 ;  /* 0x000000064e037220 */ /* 0x040fe20000400000 */
[----:B------:R-:W-:Y:S01]  /*7860*/  FMUL R7, R78, R7 ;  /* 0x000000074e077220 */ /* 0x000fe20000400000 */
[C---:B------:R-:W-:Y:S01]  /*7870*/  FFMA R0, R81.reuse, R82, R0 ;  /* 0x0000005251007223 */ /* 0x040fe20000000000 */
[C---:B------:R-:W-:Y:S01]  /*7880*/  LOP3.LUT R82, R90.reuse, 0xffff0000, RZ, 0xc0, !PT ;  /* 0xffff00005a527812 */ /* 0x040fe200078ec0ff */
[C---:B------:R-:W-:Y:S01]  /*7890*/  FFMA R2, R81.reuse, R83, R2 ;  /* 0x0000005351027223 */ /* 0x040fe20000000002 */
[----:B------:R-:W-:Y:S01]  /*78a0*/  SHF.L.U32 R83, R90, 0x10, RZ ;  /* 0x000000105a537819 */ /* 0x000fe200000006ff */
[C---:B------:R-:W-:Y:S01]  /*78b0*/  FFMA R3, R81.reuse, R84, R3 ;  /* 0x0000005451037223 */ /* 0x040fe20000000003 */
[----:B------:R-:W-:Y:S01]  /*78c0*/  FMUL R4, R78, R8 ;  /* 0x000000084e047220 */ /* 0x000fe20000400000 */
[----:B------:R-:W-:Y:S01]  /*78d0*/  FFMA R7, R81, R86, R7 ;  /* 0x0000005651077223 */ /* 0x000fe20000000007 */
[----:B------:R-:W-:Y:S01]  /*78e0*/  F2FP.BF16.F32.PACK_AB R92, R2, R0 ;  /* 0x00000000025c723e */ /* 0x000fe200000010ff */
[C---:B------:R-:W-:Y:S01]  /*78f0*/  FMUL R5, R78.reuse, R9 ;  /* 0x000000094e057220 */ /* 0x040fe20000400000 */
[----:B------:R-:W-:Y:S01]  /*7900*/  LOP3.LUT R0, R91, 0xffff0000, RZ, 0xc0, !PT ;  /* 0xffff00005b007812 */ /* 0x000fe200078ec0ff */
[----:B------:R-:W-:Y:S01]  /*7910*/  FFMA R4, R81, R83, R4 ;  /* 0x0000005351047223 */ /* 0x000fe20000000004 */
[----:B------:R-:W-:Y:S01]  /*7920*/  SHF.L.U32 R83, R91, 0x10, RZ ;  /* 0x000000105b537819 */ /* 0x000fe200000006ff */
[----:B------:R-:W-:Y:S01]  /*7930*/  FFMA R5, R81, R82, R5 ;  /* 0x0000005251057223 */ /* 0x000fe20000000005 */
[----:B------:R-:W-:Y:S01]  /*7940*/  F2FP.BF16.F32.PACK_AB R93, R7, R3 ;  /* 0x00000003075d723e */ /* 0x000fe200000010ff */
[----:B------:R-:W-:Y:S01]  /*7950*/  FMUL R6, R78, R10 ;  /* 0x0000000a4e067220 */ /* 0x000fe20000400000 */
[----:B------:R-:W-:Y:S01]  /*7960*/  SHF.L.U32 R3, R96, 0x10, RZ ;  /* 0x0000001060037819 */ /* 0x000fe200000006ff */
[----:B------:R-:W-:Y:S01]  /*7970*/  FMUL R11, R78, R11 ;  /* 0x0000000b4e0b7220 */ /* 0x000fe20000400000 */
[----:B------:R-:W-:Y:S01]  /*7980*/  LOP3.LUT R2, R96, 0xffff0000, RZ, 0xc0, !PT ;  /* 0xffff000060027812 */ /* 0x000fe200078ec0ff */
[C---:B------:R-:W-:Y:S01]  /*7990*/  FMUL R8, R78.reuse, R12 ;  /* 0x0000000c4e087220 */ /* 0x040fe20000400000 */
[----:B------:R-:W-:Y:S01]  /*79a0*/  LOP3.LUT R82, R107, 0xffff0000, RZ, 0xc0, !PT ;  /* 0xffff00006b527812 */ /* 0x000fe200078ec0ff */
[----:B------:R-:W-:Y:S01]  /*79b0*/  FMUL R9, R78, R13 ;  /* 0x0000000d4e097220 */ /* 0x000fe20000400000 */
[----:B------:R-:W-:Y:S01]  /*79c0*/  F2FP.BF16.F32.PACK_AB R94, R5, R4 ;  /* 0x00000004055e723e */ /* 0x000fe200000010ff */
[C---:B------:R-:W-:Y:S01]  /*79d0*/  FFMA R6, R81.reuse, R83, R6 ;  /* 0x0000005351067223 */ /* 0x040fe20000000006 */
[----:B------:R-:W-:Y:S01]  /*79e0*/  SHF.L.U32 R83, R104, 0x10, RZ ;  /* 0x0000001068537819 */ /* 0x000fe200000006ff */
[----:B------:R-:W-:Y:S01]  /*79f0*/  FFMA R11, R81, R0, R11 ;  /* 0x00000000510b7223 */ /* 0x000fe2000000000b */
[----:B------:R-:W-:Y:S01]  /*7a00*/  SHF.L.U32 R0, R97, 0x10, RZ ;  /* 0x0000001061007819 */ /* 0x000fe200000006ff */
[C---:B------:R-:W-:Y:S01]  /*7a10*/  FFMA R8, R81.reuse, R3, R8 ;  /* 0x0000000351087223 */ /* 0x040fe20000000008 */
[----:B------:R-:W-:Y:S01]  /*7a20*/  SHF.L.U32 R3, R98, 0x10, RZ ;  /* 0x0000001062037819 */ /* 0x000fe200000006ff */
[----:B------:R-:W-:Y:S01]  /*7a30*/  FFMA R9, R81, R2, R9 ;  /* 0x0000000251097223 */ /* 0x000fe20000000009 */
[----:B------:R-:W-:Y:S01]  /*7a40*/  LOP3.LUT R2, R97, 0xffff0000, RZ, 0xc0, !PT ;  /* 0xffff000061027812 */ /* 0x000fe200078ec0ff */
[C---:B------:R-:W-:Y:S01]  /*7a50*/  FMUL R10, R78.reuse, R14 ;  /* 0x0000000e4e0a7220 */ /* 0x040fe20000400000 */
[----:B------:R-:W-:Y:S01]  /*7a60*/  F2FP.BF16.F32.PACK_AB R95, R11, R6 ;  /* 0x000000060b5f723e */ /* 0x000fe200000010ff */
[C---:B------:R-:W-:Y:S01]  /*7a70*/  FMUL R15, R78.reuse, R15 ;  /* 0x0000000f4e0f7220 */ /* 0x040fe20000400000 */
[----:B------:R-:W-:Y:S01]  /*7a80*/  F2FP.BF16.F32.PACK_AB R116, R9, R8 ;  /* 0x000000080974723e */ /* 0x000fe200000010ff */
[----:B------:R-:W-:Y:S01]  /*7a90*/  FMUL R12, R78, R16 ;  /* 0x000000104e0c7220 */ /* 0x000fe20000400000 */
[C---:B------:R-:W-:Y:S01]  /*7aa0*/  FFMA R10, R81.reuse, R0, R10 ;  /* 0x00000000510a7223 */ /* 0x040fe2000000000a */
[----:B------:R-:W-:Y:S01]  /*7ab0*/  LOP3.LUT R0, R98, 0xffff0000, RZ, 0xc0, !PT ;  /* 0xffff000062007812 */ /* 0x000fe200078ec0ff */
[----:B------:R-:W-:Y:S01]  /*7ac0*/  FFMA R15, R81, R2, R15 ;  /* 0x00000002510f7223 */ /* 0x000fe2000000000f */
        /* <DEDUP_REMOVED lines=9> */
[----:B------:R-:W-:Y:S01]  /*7b60*/  FMUL R16, R78, R20 ;  /* 0x000000144e107220 */ /* 0x000fe20000400000 */
[----:B------:R-:W-:Y:S01]  /*7b70*/  FFMA R14, R81, R3, R14 ;  /* 0x00000003510e7223 */ /* 0x000fe2000000000e */
[----:B------:R-:W-:Y:S01]  /*7b80*/  SHF.L.U32 R3, R106, 0x10, RZ ;  /* 0x000000106a037819 */ /* 0x000fe200000006ff */
[C---:B------:R-:W-:Y:S01]  /*7b90*/  FMUL R17, R78.reuse, R21 ;  /* 0x000000154e117220 */ /* 0x040fe20000400000 */
[----:B------:R-:W-:Y:S01]  /*7ba0*/  F2FP.BF16.F32.PACK_AB R118, R13, R12 ;  /* 0x0000000c0d76723e */ /* 0x000fe200000010ff */
[----:B------:R-:W-:Y:S01]  /*7bb0*/  FFMA R19, R81, R2, R19 ;  /* 0x0000000251137223 */ /* 0x000fe20000000013 */
[----:B------:R-:W-:Y:S01]  /*7bc0*/  SHF.L.U32 R2, R105, 0x10, RZ ;  /* 0x0000001069027819 */ /* 0x000fe200000006ff */
        /* <DEDUP_REMOVED lines=12> */
[C---:B------:R-:W-:Y:S01]  /*7c90*/  FFMA R23, R81.reuse, R0, R23 ;  /* 0x0000000051177223 */ /* 0x040fe20000000017 */
[----:B------:R-:W-:Y:S01]  /*7ca0*/  SHF.L.U32 R0, R112, 0x10, RZ ;  /* 0x0000001070007819 */ /* 0x000fe200000006ff */
[C---:B------:R-:W-:Y:S01]  /*7cb0*/  FMUL R22, R78.reuse, R26 ;  /* 0x0000001a4e167220 */ /* 0x040fe20000400000 */
[----:B------:R-:W-:Y:S01]  /*7cc0*/  FMUL R27, R78, R27 ;  /* 0x0000001b4e1b7220 */ /* 0x000fe20000400000 */
        /* <DEDUP_REMOVED lines=9> */
[----:B------:R-:W-:Y:S01]  /*7d60*/  LOP3.LUT R82, R115, 0xffff0000, RZ, 0xc0, !PT ;  /* 0xffff000073527812 */ /* 0x000fe200078ec0ff */
[----:B------:R-:W-:Y:S01]  /*7d70*/  FFMA R24, R81, R0, R24 ;  /* 0x0000000051187223 */ /* 0x000fe20000000018 */
[----:B------:R-:W-:Y:S01]  /*7d80*/  SHF.L.U32 R0, R113, 0x10, RZ ;  /* 0x0000001071007819 */ /* 0x000fe200000006ff */
[C---:B------:R-:W-:Y:S01]  /*7d90*/  FMUL R25, R78.reuse, R29 ;  /* 0x0000001d4e197220 */ /* 0x040fe20000400000 */
[----:B------:R-:W-:Y:S01]  /*7da0*/  F2FP.BF16.F32.PACK_AB R126, R21, R20 ;  /* 0x00000014157e723e */ /* 0x000fe200000010ff */
[----:B------:R-:W-:Y:S01]  /*7db0*/  FMUL R26, R78, R30 ;  /* 0x0000001e4e1a7220 */ /* 0x000fe20000400000 */
[----:B------:R-:W-:Y:S01]  /*7dc0*/  F2FP.BF16.F32.PACK_AB R127, R27, R22 ;  /* 0x000000161b7f723e */ /* 0x000fe200000010ff */
        /* <DEDUP_REMOVED lines=38> */
[----:B------:R1:W-:Y:S01]  /*8030*/  STS.128 [R182+UR48+0x4400], R92 ;  /* 0x0044005cb6007988 */ /* 0x0003e20008000c30 */
        /* <DEDUP_REMOVED lines=12> */
[----:B------:R2:W-:Y:S01]  /*8100*/  STS.128 [R181+0x4400], R116 ;  /* 0x00440074b5007388 */ /* 0x0005e20000000c00 */
        /* <DEDUP_REMOVED lines=12> */
[----:B------:R4:W-:Y:S01]  /*81d0*/  STS.128 [R180+0x4400], R124 ;  /* 0x0044007cb4007388 */ /* 0x0009e20000000c00 */
[----:B------:R-:W-:Y:S01]  /*81e0*/  FMUL R51, R78, R51 ;  /* 0x000000334e337220 */ /* 0x000fe20000400000 */
[C---:B------:R-:W-:Y:S01]  /*81f0*/  FFMA R44, R81.reuse, R3, R44 ;  /* 0x00000003512c7223 */ /* 0x040fe2000000002c */
[C---:B------:R-:W-:Y:S01]  /*8200*/  SHF.L.U32 R3, R136.reuse, 0x10, RZ ;  /* 0x0000001088037819 */ /* 0x040fe200000006ff */
[----:B------:R-:W-:Y:S01]  /*8210*/  FFMA R45, R81, R2, R45 ;  /* 0x00000002512d7223 */ /* 0x000fe2000000002d */
[----:B------:R-:W-:Y:S01]  /*8220*/  LOP3.LUT R2, R137, 0xffff0000, RZ, 0xc0, !PT ;  /* 0xffff000089027812 */ /* 0x000fe200078ec0ff */
        /* <DEDUP_REMOVED lines=8> */
[C---:B------:R-:W-:Y:S01]  /*82b0*/  FMUL R50, R78.reuse, R54 ;  /* 0x000000364e327220 */ /* 0x040fe20000400000 */
[----:B------:R-:W-:Y:S01]  /*82c0*/  F2FP.BF16.F32.PACK_AB R94, R37, R36 ;  /* 0x00000024255e723e */ /* 0x000fe200000010ff */
[----:B------:R1:W-:Y:S01]  /*82d0*/  STS.128 [R178+0x4400], R132 ;  /* 0x00440084b2007388 */ /* 0x0003e20000000c00 */
[----:B------:R-:W-:Y:S01]  /*82e0*/  F2FP.BF16.F32.PACK_AB R95, R43, R38 ;  /* 0x000000262b5f723e */ /* 0x000fe200000010ff */
[----:B------:R-:W-:Y:S01]  /*82f0*/  FMUL R55, R78, R55 ;  /* 0x000000374e377220 */ /* 0x000fe20000400000 */
[----:B--2---:R-:W-:Y:S01]  /*8300*/  F2FP.BF16.F32.PACK_AB R116, R41, R40 ;  /* 0x000000282974723e */ /* 0x004fe200000010ff */
[----:B------:R-:W-:Y:S01]  /*8310*/  FFMA R48, R81, R3, R48 ;  /* 0x0000000351307223 */ /* 0x000fe20000000030 */
[----:B------:R-:W-:Y:S01]  /*8320*/  SHF.L.U32 R3, R139, 0x10, RZ ;  /* 0x000000108b037819 */ /* 0x000fe200000006ff */
[----:B------:R-:W-:Y:S01]  /*8330*/  FFMA R49, R81, R0, R49 ;  /* 0x0000000051317223 */ /* 0x000fe20000000031 */
[C---:B------:R-:W-:Y:S01]  /*8340*/  SHF.L.U32 R0, R138.reuse, 0x10, RZ ;  /* 0x000000108a007819 */ /* 0x040fe200000006ff */
[----:B------:R2:W-:Y:S01]  /*8350*/  STS.128 [R177+0x4400], R92 ;  /* 0x0044005cb1007388 */ /* 0x0005e20000000c00 */
[----:B------:R-:W-:Y:S01]  /*8360*/  F2FP.BF16.F32.PACK_AB R117, R47, R42 ;  /* 0x0000002a2f75723e */ /* 0x000fe200000010ff */
[----:B------:R-:W-:Y:S01]  /*8370*/  FFMA R50, R81, R83, R50 ;  /* 0x0000005351327223 */ /* 0x000fe20000000032 */
[----:B------:R-:W-:Y:S01]  /*8380*/  SHF.L.U32 R83, R145, 0x10, RZ ;  /* 0x0000001091537819 */ /* 0x000fe200000006ff */
[----:B------:R-:W-:Y:S01]  /*8390*/  FFMA R55, R81, R2, R55 ;  /* 0x0000000251377223 */ /* 0x000fe20000000037 */
[----:B------:R-:W-:Y:S01]  /*83a0*/  LOP3.LUT R2, R138, 0xffff0000, RZ, 0xc0, !PT ;  /* 0xffff00008a027812 */ /* 0x000fe200078ec0ff */
[C---:B------:R-:W-:Y:S01]  /*83b0*/  FMUL R52, R78.reuse, R56 ;  /* 0x000000384e347220 */ /* 0x040fe20000400000 */
[----:B------:R-:W-:Y:S01]  /*83c0*/  F2FP.BF16.F32.PACK_AB R118, R45, R44 ;  /* 0x0000002c2d76723e */ /* 0x000fe200000010ff */
[C---:B------:R-:W-:Y:S01]  /*83d0*/  FMUL R53, R78.reuse, R57 ;  /* 0x000000394e357220 */ /* 0x040fe20000400000 */
[C---:B------:R-:W-:Y:S01]  /*83e0*/  FMUL R54, R78.reuse, R58 ;  /* 0x0000003a4e367220 */ /* 0x040fe20000400000 */
[----:B------:R-:W-:Y:S01]  /*83f0*/  FFMA R52, R81, R0, R52 ;  /* 0x0000000051347223 */ /* 0x000fe20000000034 */
[----:B------:R-:W-:Y:S01]  /*8400*/  LOP3.LUT R0, R139, 0xffff0000, RZ, 0xc0, !PT ;  /* 0xffff00008b007812 */ /* 0x000fe200078ec0ff */
[C---:B------:R-:W-:Y:S01]  /*8410*/  FFMA R53, R81.reuse, R2, R53 ;  /* 0x0000000251357223 */ /* 0x040fe20000000035 */
[----:B------:R-:W-:Y:S01]  /*8420*/  FFMA R54, R81, R3, R54 ;  /* 0x0000000351367223 */ /* 0x000fe20000000036 */
[----:B------:R-:W-:Y:S01]  /*8430*/  FMUL R59, R78, R59 ;  /* 0x0000003b4e3b7220 */ /* 0x000fe20000400000 */
[----:B------:R-:W-:Y:S01]  /*8440*/  SHF.L.U32 R3, R144, 0x10, RZ ;  /* 0x0000001090037819 */ /* 0x000fe200000006ff */
[----:B------:R-:W-:Y:S01]  /*8450*/  FMUL R56, R78, R60 ;  /* 0x0000003c4e387220 */ /* 0x000fe20000400000 */
[----:B------:R-:W-:Y:S01]  /*8460*/  LOP3.LUT R2, R144, 0xffff0000, RZ, 0xc0, !PT ;  /* 0xffff000090027812 */ /* 0x000fe200078ec0ff */
[C---:B------:R-:W-:Y:S01]  /*8470*/  FMUL R57, R78.reuse, R61 ;  /* 0x0000003d4e397220 */ /* 0x040fe20000400000 */
[----:B------:R-:W-:Y:S01]  /*8480*/  F2FP.BF16.F32.PACK_AB R119, R51, R46 ;  /* 0x0000002e3377723e */ /* 0x000fe200000010ff */
[C---:B------:R-:W-:Y:S01]  /*8490*/  FMUL R58, R78.reuse, R62 ;  /* 0x0000003e4e3a7220 */ /* 0x040fe20000400000 */
[C---:B------:R-:W-:Y:S01]  /*84a0*/  FFMA R59, R81.reuse, R0, R59 ;  /* 0x00000000513b7223 */ /* 0x040fe2000000003b */
[----:B------:R-:W-:Y:S01]  /*84b0*/  FFMA R56, R81, R3, R56 ;  /* 0x0000000351387223 */ /* 0x000fe20000000038 */
[----:B------:R-:W-:Y:S01]  /*84c0*/  LOP3.LUT R0, R145, 0xffff0000, RZ, 0xc0, !PT ;  /* 0xffff000091007812 */ /* 0x000fe200078ec0ff */
[----:B------:R2:W-:Y:S01]  /*84d0*/  STS.128 [R176+0x4400], R116 ;  /* 0x00440074b0007388 */ /* 0x0005e20000000c00 */
[C---:B------:R-:W-:Y:S01]  /*84e0*/  FFMA R57, R81.reuse, R2, R57 ;  /* 0x0000000251397223 */ /* 0x040fe20000000039 */
[----:B------:R-:W-:Y:S01]  /*84f0*/  FMUL R63, R78, R63 ;  /* 0x0000003f4e3f7220 */ /* 0x000fe20000400000 */
[----:B------:R-:W-:Y:S01]  /*8500*/  SHF.L.U32 R3, R146, 0x10, RZ ;  /* 0x0000001092037819 */ /* 0x000fe200000006ff */
[----:B------:R-:W-:Y:S01]  /*8510*/  FFMA R58, R81, R83, R58 ;  /* 0x00000053513a7223 */ /* 0x000fe2000000003a */
[----:B------:R-:W-:Y:S01]  /*8520*/  FMUL R60, R78, R64 ;  /* 0x000000404e3c7220 */ /* 0x000fe20000400000 */
[----:B------:R-:W-:Y:S01]  /*8530*/  LOP3.LUT R2, R146, 0xffff0000, RZ, 0xc0, !PT ;  /* 0xffff000092027812 */ /* 0x000fe200078ec0ff */
[C---:B------:R-:W-:Y:S01]  /*8540*/  FMUL R61, R78.reuse, R65 ;  /* 0x000000414e3d7220 */ /* 0x040fe20000400000 */
[----:B------:R-:W-:Y:S01]  /*8550*/  SHF.L.U32 R83, R147, 0x10, RZ ;  /* 0x0000001093537819 */ /* 0x000fe200000006ff */
[C---:B------:R-:W-:Y:S01]  /*8560*/  FMUL R62, R78.reuse, R66 ;  /* 0x000000424e3e7220 */ /* 0x040fe20000400000 */
[----:B------:R-:W-:Y:S01]  /*8570*/  FFMA R63, R81, R0, R63 ;  /* 0x00000000513f7223 */ /* 0x000fe2000000003f */
[----:B------:R-:W-:Y:S01]  /*8580*/  FMUL R67, R78, R67 ;  /* 0x000000434e437220 */ /* 0x000fe20000400000 */
[----:B----4-:R-:W-:Y:S01]  /*8590*/  F2FP.BF16.F32.PACK_AB R124, R49, R48 ;  /* 0x00000030317c723e */ /* 0x010fe200000010ff */
[----:B------:R-:W-:Y:S01]  /*85a0*/  FFMA R60, R81, R3, R60 ;  /* 0x00000003513c7223 */ /* 0x000fe2000000003c */
[----:B------:R-:W-:Y:S01]  /*85b0*/  F2FP.BF16.F32.PACK_AB R125, R55, R50 ;  /* 0x00000032377d723e */ /* 0x000fe200000010ff */
[----:B------:R-:W-:Y:S01]  /*85c0*/  FFMA R61, R81, R2, R61 ;  /* 0x00000002513d7223 */ /* 0x000fe2000000003d */
[----:B------:R-:W-:Y:S01]  /*85d0*/  F2FP.BF16.F32.PACK_AB R126, R53, R52 ;  /* 0x00000034357e723e */ /* 0x000fe200000010ff */
[----:B------:R-:W-:Y:S01]  /*85e0*/  FFMA R62, R81, R83, R62 ;  /* 0x00000053513e7223 */ /* 0x000fe2000000003e */
[----:B------:R-:W-:Y:S01]  /*85f0*/  F2FP.BF16.F32.PACK_AB R127, R59, R54 ;  /* 0x000000363b7f723e */ /* 0x000fe200000010ff */
[----:B------:R-:W-:Y:S01]  /*8600*/  FFMA R67, R81, R82, R67 ;  /* 0x0000005251437223 */ /* 0x000fe20000000043 */
[----:B-1----:R-:W-:Y:S02]  /*8610*/  F2FP.BF16.F32.PACK_AB R132, R57, R56 ;  /* 0x000000383984723e */ /* 0x002fe400000010ff */
[----:B------:R-:W-:Y:S01]  /*8620*/  F2FP.BF16.F32.PACK_AB R133, R63, R58 ;  /* 0x0000003a3f85723e */ /* 0x000fe200000010ff */
[----:B------:R2:W-:Y:S01]  /*8630*/  STS.128 [R175+0x4400], R124 ;  /* 0x0044007caf007388 */ /* 0x0005e20000000c00 */
[----:B------:R-:W-:Y:S02]  /*8640*/  F2FP.BF16.F32.PACK_AB R134, R61, R60 ;  /* 0x0000003c3d86723e */ /* 0x000fe400000010ff */
[----:B------:R-:W-:Y:S02]  /*8650*/  F2FP.BF16.F32.PACK_AB R135, R67, R62 ;  /* 0x0000003e4387723e */ /* 0x000fe400000010ff */
[----:B------:R-:W-:Y:S02]  /*8660*/  LEA R0, R87, UR48, 0x3 ;  /* 0x0000003057007c11 */ /* 0x000fe4000f8e18ff */
[----:B------:R-:W-:Y:S01]  /*8670*/  @P6 SHF.L.U32 R3, R167, 0x1f, RZ ;  /* 0x0000001fa7036819 */ /* 0x000fe200000006ff */
[----:B------:R2:W-:Y:S01]  /*8680*/  STS.128 [R174+0x4400], R132 ;  /* 0x00440084ae007388 */ /* 0x0005e20000000c00 */
[----:B------:R-:W-:Y:S01]  /*8690*/  @!PT LDS RZ, [RZ] ;  /* 0x00000000fffff984 */ /* 0x000fe20000000800 */
[----:B------:R-:W-:Y:S01]  /*86a0*/  @!PT LDS RZ, [RZ] ;  /* 0x00000000fffff984 */ /* 0x000fe20000000800 */
[----:B------:R-:W-:Y:S01]  /*86b0*/  @!PT LDS RZ, [RZ] ;  /* 0x00000000fffff984 */ /* 0x000fe20000000800 */
[----:B------:R-:W-:Y:S01]  /*86c0*/  @!PT LDS RZ, [RZ] ;  /* 0x00000000fffff984 */ /* 0x000fe20000000800 */
[----:B------:R1:W-:Y:S07]  /*86d0*/  MEMBAR.ALL.CTA ;  /* 0x0000000000007992 */ /* 0x0003ee0000008000 */
[----:B-1----:R-:W1:Y:S02]  /*86e0*/  FENCE.VIEW.ASYNC.S ;  /* 0x00000000000073c6 */ /* 0x002e640000000000 */
[----:B-1----:R-:W-:Y:S06]  /*86f0*/  BAR.SYNC.DEFER_BLOCKING 0x1, 0x80 ;  /* 0x0042000000007b1d */ /* 0x002fec0000010000 */
[----:B------:R-:W-:Y:S05]  /*8700*/  @P0 BRA `(.L_x_124) ;  /* 0x0000000000240947 */ /* 0x000fea0003800000 */
[----:B------:R-:W-:Y:S02]  /*8710*/  UIADD3 UR8, UP0, UPT, UR52, 0x680, URZ ;  /* 0x0000068034087890 */ /* 0x000fe4000ff1e0ff */
[----:B------:R-:W-:Y:S02]  /*8720*/  UIADD3 UR5, UPT, UPT, UR41, 0x40, URZ ;  /* 0x0000004029057890 */ /* 0x000fe4000fffe0ff */
[----:B------:R-:W-:Y:S02]  /*8730*/  UIADD3 UR4, UPT, UPT, UR48, 0x4400, URZ ;  /* 0x0000440030047890 */ /* 0x000fe4000fffe0ff */
[----:B------:R-:W-:Y:S01]  /*8740*/  UIADD3.X UR9, UPT, UPT, URZ, UR53, URZ, UP0, !UPT ;  /* 0x00000035ff097290 */ /* 0x000fe200087fe4ff */
[----:B------:R-:W-:Y:S01]  /*8750*/  UMOV UR6, UR42 ;  /* 0x0000002a00067c82 */ /* 0x000fe20008000000 */
[----:B------:R-:W-:Y:S07]  /*8760*/  UMOV UR7, UR36 ;  /* 0x0000002400077c82 */ /* 0x000fee0008000000 */
[----:B------:R1:W-:Y:S01]  /*8770*/  UTMASTG.3D [UR4], [UR8] ;  /* 0x00000004080073b5 */ /* 0x0003e20008010000 */
[----:B------:R0:W-:Y:S01]  /*8780*/  UTMACMDFLUSH ;  /* 0x00000000000079b7 */ /* 0x0001e20000000000 */
[----:B-1----:R-:W-:Y:S04]  /*8790*/  DEPBAR.LE SB0, 0x1 ;  /* 0x000080400000791a */ /* 0x002fe80000000000 */
.L_x_124:
[----:B------:R-:W-:Y:S05]  /*87a0*/  BSYNC.RECONVERGENT B0 ;  /* 0x0000000000007941 */ /* 0x000fea0003800200 */
.L_x_123:
[----:B------:R-:W-:Y:S01]  /*87b0*/  BAR.SYNC.DEFER_BLOCKING 0x1, 0x80 ;  /* 0x0042000000007b1d */ /* 0x000fe20000010000 */
[----:B------:R-:W-:Y:S04]  /*87c0*/  UIADD3 UR40, UPT, UPT, UR51, 0x1, URZ ;  /* 0x0000000133287890 */ /* 0x000fe8000fffe0ff */
[----:B------:R-:W-:Y:S04]  /*87d0*/  UISETP.NE.AND UP0, UPT, UR40, 0x4, UPT ;  /* 0x000000042800788c */ /* 0x000fe8000bf05270 */
[----:B------:R-:W-:Y:S01]  /*87e0*/  USEL UR40, UR40, URZ, UP0 ;  /* 0x000000ff28287287 */ /* 0x000fe20008000000 */
[----:B------:R1:W-:Y:S01]  /*87f0*/  @P6 SYNCS.ARRIVE.TRANS64.RED.A1T0 RZ, [R85+URZ], RZ ;  /* 0x000000ff55ff69a7 */ /* 0x0003e200081004ff */
[----:B------:R-:W-:Y:S01]  /*8800*/  BSSY B1, `(.L_x_125) ;  /* 0x0000020000017945 */ /* 0x000fe20003800000 */
[----:B------:R-:W4:Y:S02]  /*8810*/  @P6 SYNCS.PHASECHK.TRANS64.TRYWAIT P0, [R0+URZ+0x40], R3 ;  /* 0x00004003000065a7 */ /* 0x000f2400080011ff */
[----:B----4-:R-:W-:Y:S01]  /*8820*/  @P6 SEL R101, RZ, 0x1, !P0 ;  /* 0x00000001ff656807 */ /* 0x010fe20004000000 */
[----:B-1----:R-:W-:Y:S06]  /*8830*/  @!P6 BRA `(.L_x_126) ;  /* 0x000000000070e947 */ /* 0x002fec0003800000 */
        /* <DEDUP_REMOVED lines=9> */
[----:B------:R-:W-:Y:S04]  /*88d0*/  SHF.L.U32 R7, R167, 0x1f, RZ ;  /* 0x0000001fa7077819 */ /* 0x000fe800000006ff */
[----:B------:R-:W1:Y:S02]  /*88e0*/  SYNCS.PHASECHK.TRANS64.TRYWAIT P0, [R0+URZ+0x40], R7 ;  /* 0x00004007000075a7 */ /* 0x000e6400080011ff */
[----:B-1----:R-:W-:Y:S05]  /*88f0*/  @!P0 BRA `(.L_x_129) ;  /* 0x0000003400648947 */ /* 0x002fea0003800000 */
.L_x_128:
[----:B------:R-:W-:Y:S05]  /*8900*/  BSYNC B0 ;  /* 0x0000000000007941 */ /* 0x000fea0003800000 */
.L_x_127:
[----:B------:R-:W-:Y:S01]  /*8910*/  ISETP.NE.AND P0, PT, R103, RZ, PT ;  /* 0x000000ff6700720c */ /* 0x000fe20003f05270 */
[----:B------:R-:W-:Y:S11]  /*8920*/  VIADD R87, R87, 0x1 ;  /* 0x0000000157577836 */ /* 0x000ff60000000000 */
[----:B------:R-:W-:Y:S01]  /*8930*/  @!UPT UIADD3 URZ, UPT, UPT, URZ, URZ, URZ ;  /* 0x000000fffffff290 */ /* 0x000fe2000fffe0ff */
[----:B------:R4:W2:Y:S01]  /*8940*/  @P0 LDS.128 R88, [R4+UR48+0x400] ;  /* 0x0004003004580984 */ /* 0x0008a20008000c00 */
[--C-:B-1----:R-:W-:Y:S01]  /*8950*/  @P0 IMAD.IADD R7, R102, 0x1, R3.reuse ;  /* 0x0000000166070824 */ /* 0x102fe200078e0203 */
[C---:B------:R-:W-:Y:S01]  /*8960*/  @P0 IADD3 R0, PT, PT, R108.reuse, R5, RZ ;  /* 0x000000056c000210 */ /* 0x040fe20007ffe0ff */
[C---:B------:R-:W-:Y:S01]  /*8970*/  @P0 IMAD.IADD R6, R108.reuse, 0x1, R3 ;  /* 0x000000016c060824 */ /* 0x040fe200078e0203 */
[----:B------:R4:W1:Y:S02]  /*8980*/  @P0 LDS.128 R96, [R2+0x400] ;  /* 0x0004000002600984 */ /* 0x0008640000000c00 */
[----:B------:R-:W-:Y:S02]  /*8990*/  @P0 IADD3 R8, PT, PT, R108, R7, RZ ;  /* 0x000000076c080210 */ /* 0x000fe40007ffe0ff */
[----:B------:R4:W1:Y:S04]  /*89a0*/  @P0 LDS.128 R104, [R5+0x400] ;  /* 0x0004000005680984 */ /* 0x0008680000000c00 */
[----:B------:R4:W1:Y:S04]  /*89b0*/  @P0 LDS.128 R112, [R0+0x400] ;  /* 0x0004000000700984 */ /* 0x0008680000000c00 */
[----:B------:R4:W1:Y:S04]  /*89c0*/  @P0 LDS.128 R120, [R3+0x400] ;  /* 0x0004000003780984 */ /* 0x0008680000000c00 */
[----:B------:R4:W1:Y:S04]  /*89d0*/  @P0 LDS.128 R128, [R6+0x400] ;  /* 0x0004000006800984 */ /* 0x0008680000000c00 */
[----:B------:R4:W1:Y:S04]  /*89e0*/  @P0 LDS.128 R136, [R7+0x400] ;  /* 0x0004000007880984 */ /* 0x0008680000000c00 */
[----:B------:R4:W1:Y:S02]  /*89f0*/  @P0 LDS.128 R144, [R8+0x400] ;  /* 0x0004000008900984 */ /* 0x0008640000000c00 */
.L_x_126:
[----:B------:R-:W-:Y:S05]  /*8a00*/  BSYNC B1 ;  /* 0x0000000000017941 */ /* 0x000fea0003800000 */
.L_x_125:
        /* <DEDUP_REMOVED lines=21> */
.L_x_130:
[----:B------:R-:W-:Y:S01]  /*8b60*/  ISETP.NE.AND P6, PT, R179, RZ, PT ;  /* 0x000000ffb300720c */ /* 0x000fe20003fc5270 */
[----:B------:R-:W-:Y:S05]  /*8b70*/  WARPSYNC.ALL ;  /* 0x0000000000007948 */ /* 0x000fea0003800000 */
[----:B------:R-:W-:Y:S01]  /*8b80*/  R2UR UR4, R80 ;  /* 0x00000000500472ca */ /* 0x000fe200000e0000 */
[----:B------:R-:W-:Y:S01]  /*8b90*/  BSSY.RECONVERGENT B0, `(.L_x_131) ;  /* 0x0000103000007945 */ /* 0x000fe20003800200 */
[----:B------:R-:W-:Y:S02]  /*8ba0*/  MOV R3, UR40 ;  /* 0x0000002800037c02 */ /* 0x000fe40008000f00 */
[----:B------:R-:W-:Y:S02]  /*8bb0*/  MOV R84, UR37 ;  /* 0x0000002500547c02 */ /* 0x000fe40008000f00 */
[C---:B--2---:R-:W-:Y:S02]  /*8bc0*/  SHF.L.U32 R82, R88.reuse, 0x10, RZ ;  /* 0x0000001058527819 */ /* 0x044fe400000006ff */
[----:B------:R-:W-:Y:S02]  /*8bd0*/  @P6 LEA R3, R3, UR48, 0x3 ;  /* 0x0000003003036c11 */ /* 0x000fe4000f8e18ff */
[----:B------:R-:W-:Y:S02]  /*8be0*/  LOP3.LUT R83, R88, 0xffff0000, RZ, 0xc0, !PT ;  /* 0xffff000058537812 */ /* 0x000fe400078ec0ff */
[----:B------:R-:W-:Y:S01]  /*8bf0*/  @P6 IADD3 R3, PT, PT, R3, 0x60, RZ ;  /* 0x0000006003036810 */ /* 0x000fe20007ffe0ff */
[----:B------:R-:W2:Y:S01]  /*8c00*/  LDTM.x64 R4, tmem[UR4+0x80] ;  /* 0x00008004000479ee */ /* 0x000ea20008340000 */
[----:B------:R-:W-:Y:S02]  /*8c10*/  ISETP.NE.AND P0, PT, R170, RZ, PT ;  /* 0x000000ffaa00720c */ /* 0x000fe40003f05270 */
[----:B------:R-:W-:Y:S01]  /*8c20*/  @P6 PRMT R84, R84, 0x654, R3 ;  /* 0x0000065454546816 */ /* 0x000fe20000000003 */
[C---:B--2---:R-:W-:Y:S01]  /*8c30*/  FMUL R0, R78.reuse, R4 ;  /* 0x000000044e007220 */ /* 0x044fe20000400000 */
[C---:B------:R-:W-:Y:S01]  /*8c40*/  FMUL R3, R78.reuse, R6 ;  /* 0x000000064e037220 */ /* 0x040fe20000400000 */
        /* <DEDUP_REMOVED lines=38> */
[C---:B------:R-:W-:Y:S01]  /*8eb0*/  FFMA R0, R81.reuse, R82, R0 ;  /* 0x0000005251007223 */ /* 0x040fe20000000000 */
[----:B------:R-:W-:Y:S01]  /*8ec0*/  FFMA R2, R81, R83, R2 ;  /* 0x0000005351027223 */ /* 0x000fe20000000002 */
[C---:B------:R-:W-:Y:S01]  /*8ed0*/  FMUL R45, R78.reuse, R49 ;  /* 0x000000314e2d7220 */ /* 0x040fe20000400000 */
[C---:B------:R-:W-:Y:S01]  /*8ee0*/  FMUL R58, R78.reuse, R62 ;  /* 0x0000003e4e3a7220 */ /* 0x040fe20000400000 */
[C---:B------:R-:W-:Y:S01]  /*8ef0*/  FMUL R60, R78.reuse, R64 ;  /* 0x000000404e3c7220 */ /* 0x040fe20000400000 */
[C---:B------:R-:W-:Y:S01]  /*8f00*/  SHF.L.U32 R64, R89.reuse, 0x10, RZ ;  /* 0x0000001059407819 */ /* 0x040fe200000006ff */
[----:B------:R-:W-:Y:S01]  /*8f10*/  FMUL R49, R78, R53 ;  /* 0x000000354e317220 */ /* 0x000fe20000400000 */
[----:B------:R-:W-:Y:S01]  /*8f20*/  F2FP.BF16.F32.PACK_AB R92, R2, R0 ;  /* 0x00000000025c723e */ /* 0x000fe200000010ff */
[C---:B------:R-:W-:Y:S01]  /*8f30*/  FMUL R62, R78.reuse, R66 ;  /* 0x000000424e3e7220 */ /* 0x040fe20000400000 */
[----:B------:R-:W-:Y:S01]  /*8f40*/  LOP3.LUT R66, R89, 0xffff0000, RZ, 0xc0, !PT ;  /* 0xffff000059427812 */ /* 0x000fe200078ec0ff */
[C---:B------:R-:W-:Y:S01]  /*8f50*/  FMUL R53, R78.reuse, R57 ;  /* 0x000000394e357220 */ /* 0x040fe20000400000 */
[----:B------:R-:W-:Y:S01]  /*8f60*/  LOP3.LUT R0, R91, 0xffff0000, RZ, 0xc0, !PT ;  /* 0xffff00005b007812 */ /* 0x000fe200078ec0ff */
[----:B------:R-:W-:Y:S01]  /*8f70*/  FMUL R7, R78, R7 ;  /* 0x000000074e077220 */ /* 0x000fe20000400000 */
[----:B-1----:R-:W-:Y:S01]  /*8f80*/  LOP3.LUT R2, R96, 0xffff0000, RZ, 0xc0, !PT ;  /* 0xffff000060027812 */ /* 0x002fe200078ec0ff */
[C---:B------:R-:W-:Y:S01]  /*8f90*/  FMUL R57, R78.reuse, R61 ;  /* 0x0000003d4e397220 */ /* 0x040fe20000400000 */
[----:B------:R-:W-:Y:S01]  /*8fa0*/  FMUL R61, R78, R65 ;  /* 0x000000414e3d7220 */ /* 0x000fe20000400000 */
[C---:B------:R-:W-:Y:S01]  /*8fb0*/  SHF.L.U32 R65, R90.reuse, 0x10, RZ ;  /* 0x000000105a417819 */ /* 0x040fe200000006ff */
[C---:B------:R-:W-:Y:S01]  /*8fc0*/  FFMA R3, R81.reuse, R64, R3 ;  /* 0x0000004051037223 */ /* 0x040fe20000000003 */
[----:B------:R-:W-:Y:S01]  /*8fd0*/  LOP3.LUT R64, R90, 0xffff0000, RZ, 0xc0, !PT ;  /* 0xffff00005a407812 */ /* 0x000fe200078ec0ff */
[C---:B------:R-:W-:Y:S01]  /*8fe0*/  FFMA R7, R81.reuse, R66, R7 ;  /* 0x0000004251077223 */ /* 0x040fe20000000007 */
[C---:B------:R-:W-:Y:S01]  /*8ff0*/  FMUL R11, R78.reuse, R11 ;  /* 0x0000000b4e0b7220 */ /* 0x040fe20000400000 */
[----:B------:R-:W-:Y:S01]  /*9000*/  FFMA R4, R81, R65, R4 ;  /* 0x0000004151047223 */ /* 0x000fe20000000004 */
[----:B------:R-:W-:Y:S01]  /*9010*/  SHF.L.U32 R65, R91, 0x10, RZ ;  /* 0x000000105b417819 */ /* 0x000fe200000006ff */
[----:B------:R-:W-:Y:S01]  /*9020*/  FFMA R5, R81, R64, R5 ;  /* 0x0000004051057223 */ /* 0x000fe20000000005 */
[----:B------:R-:W-:Y:S01]  /*9030*/  F2FP.BF16.F32.PACK_AB R93, R7, R3 ;  /* 0x00000003075d723e */ /* 0x000fe200000010ff */
[----:B------:R-:W-:Y:S01]  /*9040*/  FMUL R15, R78, R15 ;  /* 0x0000000f4e0f7220 */ /* 0x000fe20000400000 */
[----:B------:R-:W-:Y:S01]  /*9050*/  SHF.L.U32 R3, R96, 0x10, RZ ;  /* 0x0000001060037819 */ /* 0x000fe200000006ff */
[----:B------:R-:W-:Y:S01]  /*9060*/  FFMA R6, R81, R65, R6 ;  /* 0x0000004151067223 */ /* 0x000fe20000000006 */
[----:B------:R-:W-:Y:S01]  /*9070*/  F2FP.BF16.F32.PACK_AB R94, R5, R4 ;  /* 0x00000004055e723e */ /* 0x000fe200000010ff */
[----:B------:R-:W-:Y:S01]  /*9080*/  FFMA R11, R81, R0, R11 ;  /* 0x00000000510b7223 */ /* 0x000fe2000000000b */
[----:B------:R-:W-:Y:S01]  /*9090*/  SHF.L.U32 R0, R97, 0x10, RZ ;  /* 0x0000001061007819 */ /* 0x000fe200000006ff */
[C---:B------:R-:W-:Y:S01]  /*90a0*/  FFMA R8, R81.reuse, R3, R8 ;  /* 0x0000000351087223 */ /* 0x040fe20000000008 */
[C---:B------:R-:W-:Y:S01]  /*90b0*/  SHF.L.U32 R3, R98.reuse, 0x10, RZ ;  /* 0x0000001062037819 */ /* 0x040fe200000006ff */
[----:B------:R-:W-:Y:S01]  /*90c0*/  FFMA R9, R81, R2, R9 ;  /* 0x0000000251097223 */ /* 0x000fe20000000009 */
[----:B------:R-:W-:Y:S01]  /*90d0*/  LOP3.LUT R2, R97, 0xffff0000, RZ, 0xc0, !PT ;  /* 0xffff000061027812 */ /* 0x000fe200078ec0ff */
[C---:B------:R-:W-:Y:S01]  /*90e0*/  FFMA R10, R81.reuse, R0, R10 ;  /* 0x00000000510a7223 */ /* 0x040fe2000000000a */
[----:B------:R-:W-:Y:S01]  /*90f0*/  LOP3.LUT R0, R98, 0xffff0000, RZ, 0xc0, !PT ;  /* 0xffff000062007812 */ /* 0x000fe200078ec0ff */
[----:B------:R-:W-:Y:S01]  /*9100*/  FMUL R19, R78, R19 ;  /* 0x000000134e137220 */ /* 0x000fe20000400000 */
[C---:B------:R-:W-:Y:S01]  /*9110*/  SHF.L.U32 R5, R104.reuse, 0x10, RZ ;  /* 0x0000001068057819 */ /* 0x040fe200000006ff */
[----:B------:R-:W-:Y:S01]  /*9120*/  FFMA R15, R81, R2, R15 ;  /* 0x00000002510f7223 */ /* 0x000fe2000000000f */
[----:B------:R-:W-:Y:S01]  /*9130*/  LOP3.LUT R2, R99, 0xffff0000, RZ, 0xc0, !PT ;  /* 0xffff000063027812 */ /* 0x000fe200078ec0ff */
[----:B------:R-:W-:Y:S01]  /*9140*/  FFMA R12, R81, R3, R12 ;  /* 0x00000003510c7223 */ /* 0x000fe2000000000c */
[----:B------:R-:W-:Y:S01]  /*9150*/  SHF.L.U32 R3, R99, 0x10, RZ ;  /* 0x0000001063037819 */ /* 0x000fe200000006ff */
[----:B------:R-:W-:Y:S01]  /*9160*/  FFMA R13, R81, R0, R13 ;  /* 0x00000000510d7223 */ /* 0x000fe2000000000d */
[----:B------:R-:W-:Y:S01]  /*9170*/  LOP3.LUT R0, R104, 0xffff0000, RZ, 0xc0, !PT ;  /* 0xffff000068007812 */ /* 0x000fe200078ec0ff */
[----:B------:R-:W-:Y:S01]  /*9180*/  FMUL R23, R78, R23 ;  /* 0x000000174e177220 */ /* 0x000fe20000400000 */
[----:B------:R-:W-:Y:S01]  /*9190*/  LOP3.LUT R4, R107, 0xffff0000, RZ, 0xc0, !PT ;  /* 0xffff00006b047812 */ /* 0x000fe200078ec0ff */
[C---:B------:R-:W-:Y:S01]  /*91a0*/  FFMA R14, R81.reuse, R3, R14 ;  /* 0x00000003510e7223 */ /* 0x040fe2000000000e */
[C---:B------:R-:W-:Y:S01]  /*91b0*/  SHF.L.U32 R3, R106.reuse, 0x10, RZ ;  /* 0x000000106a037819 */ /* 0x040fe200000006ff */
[----:B------:R-:W-:Y:S01]  /*91c0*/  FFMA R19, R81, R2, R19 ;  /* 0x0000000251137223 */ /* 0x000fe20000000013 */
[----:B------:R-:W-:Y:S01]  /*91d0*/  SHF.L.U32 R2, R105, 0x10, RZ ;  /* 0x0000001069027819 */ /* 0x000fe200000006ff */
[----:B------:R-:W-:Y:S01]  /*91e0*/  FFMA R16, R81, R5, R16 ;  /* 0x0000000551107223 */ /* 0x000fe20000000010 */
[----:B------:R-:W-:Y:S01]  /*91f0*/  SHF.L.U32 R5, R107, 0x10, RZ ;  /* 0x000000106b057819 */ /* 0x000fe200000006ff */
[----:B------:R-:W-:Y:S01]  /*9200*/  FFMA R17, R81, R0, R17 ;  /* 0x0000000051117223 */ /* 0x000fe20000000011 */
[----:B------:R-:W-:Y:S01]  /*9210*/  LOP3.LUT R0, R105, 0xffff0000, RZ, 0xc0, !PT ;  /* 0xffff000069007812 */ /* 0x000fe200078ec0ff */
[----:B------:R-:W-:Y:S01]  /*9220*/  FFMA R18, R81, R2, R18 ;  /* 0x0000000251127223 */ /* 0x000fe20000000012 */
[----:B------:R-:W-:Y:S01]  /*9230*/  LOP3.LUT R2, R106, 0xffff0000, RZ, 0xc0, !PT ;  /* 0xffff00006a027812 */ /* 0x000fe200078ec0ff */
[----:B------:R-:W-:Y:S01]  /*9240*/  FMUL R27, R78, R27 ;  /* 0x0000001b4e1b7220 */ /* 0x000fe20000400000 */
[----:B------:R-:W-:Y:S01]  /*9250*/  F2FP.BF16.F32.PACK_AB R95, R11, R6 ;  /* 0x000000060b5f723e */ /* 0x000fe200000010ff */
[C---:B------:R-:W-:Y:S01]  /*9260*/  FFMA R23, R81.reuse, R0, R23 ;  /* 0x0000000051177223 */ /* 0x040fe20000000017 */
[----:B------:R-:W-:Y:S01]  /*9270*/  SHF.L.U32 R0, R112, 0x10, RZ ;  /* 0x0000001070007819 */ /* 0x000fe200000006ff */
[C---:B------:R-:W-:Y:S01]  /*9280*/  FFMA R20, R81.reuse, R3, R20 ;  /* 0x0000000351147223 */ /* 0x040fe20000000014 */
[----:B------:R-:W-:Y:S01]  /*9290*/  SHF.L.U32 R3, R114, 0x10, RZ ;  /* 0x0000001072037819 */ /* 0x000fe200000006ff */
        /* <DEDUP_REMOVED lines=8> */
[----:B------:R-:W-:Y:S01]  /*9320*/  FFMA R25, R81, R2, R25 ;  /* 0x0000000251197223 */ /* 0x000fe20000000019 */
[----:B------:R-:W-:Y:S01]  /*9330*/  LOP3.LUT R2, R114, 0xffff0000, RZ, 0xc0, !PT ;  /* 0xffff000072027812 */ /* 0x000fe200078ec0ff */
[C---:B------:R-:W-:Y:S01]  /*9340*/  FMUL R31, R78.reuse, R31 ;  /* 0x0000001f4e1f7220 */ /* 0x040fe20000400000 */
[----:B------:R-:W-:Y:S01]  /*9350*/  F2FP.BF16.F32.PACK_AB R8, R9, R8 ;  /* 0x000000080908723e */ /* 0x000fe200000010ff */
[----:B------:R-:W-:Y:S01]  /*9360*/  FFMA R26, R81, R0, R26 ;  /* 0x00000000511a7223 */ /* 0x000fe2000000001a */
[----:B------:R-:W-:Y:S01]  /*9370*/  LOP3.LUT R0, R113, 0xffff0000, RZ, 0xc0, !PT ;  /* 0xffff000071007812 */ /* 0x000fe200078ec0ff */
[C---:B------:R-:W-:Y:S01]  /*9380*/  FMUL R35, R78.reuse, R35 ;  /* 0x000000234e237220 */ /* 0x040fe20000400000 */
[----:B------:R-:W-:Y:S01]  /*9390*/  F2FP.BF16.F32.PACK_AB R9, R15, R10 ;  /* 0x0000000a0f09723e */ /* 0x000fe200000010ff */
[----:B------:R-:W-:Y:S01]  /*93a0*/  FMUL R39, R78, R39 ;  /* 0x000000274e277220 */ /* 0x000fe20000400000 */
[----:B------:R-:W-:Y:S01]  /*93b0*/  F2FP.BF16.F32.PACK_AB R10, R13, R12 ;  /* 0x0000000c0d0a723e */ /* 0x000fe200000010ff */
[C---:B------:R-:W-:Y:S01]  /*93c0*/  FFMA R31, R81.reuse, R0, R31 ;  /* 0x00000000511f7223 */ /* 0x040fe2000000001f */
[C---:B------:R-:W-:Y:S01]  /*93d0*/  SHF.L.U32 R0, R120.reuse, 0x10, RZ ;  /* 0x0000001078007819 */ /* 0x040fe200000006ff */
[----:B------:R-:W-:Y:S01]  /*93e0*/  FFMA R28, R81, R3, R28 ;  /* 0x00000003511c7223 */ /* 0x000fe2000000001c */
[----:B------:R-:W-:Y:S01]  /*93f0*/  SHF.L.U32 R3, R121, 0x10, RZ ;  /* 0x0000001079037819 */ /* 0x000fe200000006ff */
        /* <DEDUP_REMOVED lines=8> */
[----:B------:R-:W-:Y:S01]  /*9480*/  FFMA R33, R81, R2, R33 ;  /* 0x0000000251217223 */ /* 0x000fe20000000021 */
[----:B------:R-:W-:Y:S01]  /*9490*/  LOP3.LUT R2, R123, 0xffff0000, RZ, 0xc0, !PT ;  /* 0xffff00007b027812 */ /* 0x000fe200078ec0ff */
[C---:B------:R-:W-:Y:S01]  /*94a0*/  FFMA R34, R81.reuse, R3, R34 ;  /* 0x0000000351227223 */ /* 0x040fe20000000022 */
[C---:B------:R-:W-:Y:S01]  /*94b0*/  SHF.L.U32 R3, R122.reuse, 0x10, RZ ;  /* 0x000000107a037819 */ /* 0x040fe200000006ff */
[----:B------:R-:W-:Y:S01]  /*94c0*/  FFMA R39, R81, R0, R39 ;  /* 0x0000000051277223 */ /* 0x000fe20000000027 */
[----:B------:R-:W-:Y:S01]  /*94d0*/  LOP3.LUT R0, R122, 0xffff0000, RZ, 0xc0, !PT ;  /* 0xffff00007a007812 */ /* 0x000fe200078ec0ff */
[----:B------:R-:W-:Y:S01]  /*94e0*/  FMUL R43, R78, R43 ;  /* 0x0000002b4e2b7220 */ /* 0x000fe20000400000 */
[----:B------:R-:W-:Y:S01]  /*94f0*/  F2FP.BF16.F32.PACK_AB R16, R17, R16 ;  /* 0x000000101110723e */ /* 0x000fe200000010ff */
[----:B------:R-:W-:Y:S01]  /*9500*/  FFMA R36, R81, R3, R36 ;  /* 0x0000000351247223 */ /* 0x000fe20000000024 */
[----:B------:R-:W-:Y:S01]  /*9510*/  SHF.L.U32 R3, R129, 0x10, RZ ;  /* 0x0000001081037819 */ /* 0x000fe200000006ff */
[C---:B------:R-:W-:Y:S01]  /*9520*/  FFMA R37, R81.reuse, R0, R37 ;  /* 0x0000000051257223 */ /* 0x040fe20000000025 */
[C---:B------:R-:W-:Y:S01]  /*9530*/  SHF.L.U32 R0, R128.reuse, 0x10, RZ ;  /* 0x0000001080007819 */ /* 0x040fe200000006ff */
[----:B------:R-:W-:Y:S01]  /*9540*/  FFMA R38, R81, R5, R38 ;  /* 0x0000000551267223 */ /* 0x000fe20000000026 */
[----:B------:R-:W-:Y:S01]  /*9550*/  F2FP.BF16.F32.PACK_AB R17, R23, R18 ;  /* 0x000000121711723e */ /* 0x000fe200000010ff */
[----:B------:R1:W-:Y:S01]  /*9560*/  STS.128 [R182+UR48+0x8400], R92 ;  /* 0x0084005cb6007988 */ /* 0x0003e20008000c30 */
[----:B------:R-:W-:Y:S01]  /*9570*/  SHF.L.U32 R5, R131, 0x10, RZ ;  /* 0x0000001083057819 */ /* 0x000fe200000006ff */
[C---:B------:R-:W-:Y:S01]  /*9580*/  FFMA R43, R81.reuse, R2, R43 ;  /* 0x00000002512b7223 */ /* 0x040fe2000000002b */
[----:B------:R-:W-:Y:S01]  /*9590*/  LOP3.LUT R2, R128, 0xffff0000, RZ, 0xc0, !PT ;  /* 0xffff000080027812 */ /* 0x000fe200078ec0ff */
[----:B------:R-:W-:Y:S01]  /*95a0*/  FFMA R40, R81, R0, R40 ;  /* 0x0000000051287223 */ /* 0x000fe20000000028 */
[----:B------:R-:W-:Y:S01]  /*95b0*/  LOP3.LUT R0, R129, 0xffff0000, RZ, 0xc0, !PT ;  /* 0xffff000081007812 */ /* 0x000fe200078ec0ff */
[----:B------:R-:W-:Y:S01]  /*95c0*/  FMUL R47, R78, R47 ;  /* 0x0000002f4e2f7220 */ /* 0x000fe20000400000 */
[----:B------:R-:W-:Y:S01]  /*95d0*/  F2FP.BF16.F32.PACK_AB R18, R21, R20 ;  /* 0x000000141512723e */ /* 0x000fe200000010ff */
[C---:B------:R-:W-:Y:S01]  /*95e0*/  FFMA R41, R81.reuse, R2, R41 ;  /* 0x0000000251297223 */ /* 0x040fe20000000029 */
[C---:B------:R-:W-:Y:S01]  /*95f0*/  LOP3.LUT R2, R130.reuse, 0xffff0000, RZ, 0xc0, !PT ;  /* 0xffff000082027812 */ /* 0x040fe200078ec0ff */
[----:B------:R-:W-:Y:S01]  /*9600*/  FFMA R42, R81, R3, R42 ;  /* 0x00000003512a7223 */ /* 0x000fe2000000002a */
[----:B------:R-:W-:Y:S01]  /*9610*/  SHF.L.U32 R3, R130, 0x10, RZ ;  /* 0x0000001082037819 */ /* 0x000fe200000006ff */
[----:B------:R1:W-:Y:S01]  /*9620*/  STS.128 [R181+0x8400], R8 ;  /* 0x00840008b5007388 */ /* 0x0003e20000000c00 */
[----:B------:R-:W-:Y:S01]  /*9630*/  F2FP.BF16.F32.PACK_AB R19, R27, R22 ;  /* 0x000000161b13723e */ /* 0x000fe200000010ff */
[----:B------:R-:W-:Y:S01]  /*9640*/  FFMA R47, R81, R0, R47 ;  /* 0x00000000512f7223 */ /* 0x000fe2000000002f */
[----:B------:R-:W-:Y:S01]  /*9650*/  LOP3.LUT R0, R131, 0xffff0000, RZ, 0xc0, !PT ;  /* 0xffff000083007812 */ /* 0x000fe200078ec0ff */
[----:B------:R-:W-:Y:S01]  /*9660*/  FMUL R51, R78, R51 ;  /* 0x000000334e337220 */ /* 0x000fe20000400000 */
[----:B------:R-:W-:Y:S01]  /*9670*/  F2FP.BF16.F32.PACK_AB R24, R25, R24 ;  /* 0x000000181918723e */ /* 0x000fe200000010ff */
[C---:B------:R-:W-:Y:S01]  /*9680*/  FFMA R44, R81.reuse, R3, R44 ;  /* 0x00000003512c7223 */ /* 0x040fe2000000002c */
[C---:B------:R-:W-:Y:S01]  /*9690*/  SHF.L.U32 R3, R136.reuse, 0x10, RZ ;  /* 0x0000001088037819 */ /* 0x040fe200000006ff */
[----:B------:R-:W-:Y:S01]  /*96a0*/  FFMA R45, R81, R2, R45 ;  /* 0x00000002512d7223 */ /* 0x000fe2000000002d */
[----:B------:R-:W-:Y:S01]  /*96b0*/  F2FP.BF16.F32.PACK_AB R25, R31, R26 ;  /* 0x0000001a1f19723e */ /* 0x000fe200000010ff */
[----:B------:R-:W-:Y:S01]  /*96c0*/  FFMA R46, R81, R5, R46 ;  /* 0x00000005512e7223 */ /* 0x000fe2000000002e */
[----:B------:R-:W-:Y:S01]  /*96d0*/  SHF.L.U32 R5, R137, 0x10, RZ ;  /* 0x0000001089057819 */ /* 0x000fe200000006ff */
[----:B------:R1:W-:Y:S01]  /*96e0*/  STS.128 [R180+0x8400], R16 ;  /* 0x00840010b4007388 */ /* 0x0003e20000000c00 */
[----:B------:R-:W-:Y:S01]  /*96f0*/  F2FP.BF16.F32.PACK_AB R26, R29, R28 ;  /* 0x0000001c1d1a723e */ /* 0x000fe200000010ff */
[C---:B------:R-:W-:Y:S01]  /*9700*/  FFMA R51, R81.reuse, R0, R51 ;  /* 0x0000000051337223 */ /* 0x040fe20000000033 */
[----:B------:R-:W-:Y:S01]  /*9710*/  LOP3.LUT R0, R136, 0xffff0000, RZ, 0xc0, !PT ;  /* 0xffff000088007812 */ /* 0x000fe200078ec0ff */
[----:B------:R-:W-:Y:S01]  /*9720*/  FFMA R48, R81, R3, R48 ;  /* 0x0000000351307223 */ /* 0x000fe20000000030 */
[----:B------:R-:W-:Y:S01]  /*9730*/  F2FP.BF16.F32.PACK_AB R27, R35, R30 ;  /* 0x0000001e231b723e */ /* 0x000fe200000010ff */
[----:B------:R-:W-:Y:S01]  /*9740*/  FMUL R55, R78, R55 ;  /* 0x000000374e377220 */ /* 0x000fe20000400000 */
[----:B------:R-:W-:Y:S01]  /*9750*/  LOP3.LUT R2, R137, 0xffff0000, RZ, 0xc0, !PT ;  /* 0xffff000089027812 */ /* 0x000fe200078ec0ff */
[C---:B------:R-:W-:Y:S01]  /*9760*/  FFMA R49, R81.reuse, R0, R49 ;  /* 0x0000000051317223 */ /* 0x040fe20000000031 */
[C---:B------:R-:W-:Y:S01]  /*9770*/  SHF.L.U32 R0, R138.reuse, 0x10, RZ ;  /* 0x000000108a007819 */ /* 0x040fe200000006ff */
[----:B------:R-:W-:Y:S01]  /*9780*/  FFMA R50, R81, R5, R50 ;  /* 0x0000000551327223 */ /* 0x000fe20000000032 */
[----:B------:R-:W-:Y:S01]  /*9790*/  F2FP.BF16.F32.PACK_AB R32, R33, R32 ;  /* 0x000000202120723e */ /* 0x000fe200000010ff */
[----:B------:R1:W-:Y:S01]  /*97a0*/  STS.128 [R178+0x8400], R24 ;  /* 0x00840018b2007388 */ /* 0x0003e20000000c00 */
[----:B------:R-:W-:Y:S01]  /*97b0*/  F2FP.BF16.F32.PACK_AB R33, R39, R34 ;  /* 0x000000222721723e */ /* 0x000fe200000010ff */
[C---:B------:R-:W-:Y:S01]  /*97c0*/  FFMA R55, R81.reuse, R2, R55 ;  /* 0x0000000251377223 */ /* 0x040fe20000000037 */
[----:B------:R-:W-:Y:S01]  /*97d0*/  LOP3.LUT R2, R138, 0xffff0000, RZ, 0xc0, !PT ;  /* 0xffff00008a027812 */ /* 0x000fe200078ec0ff */
[----:B------:R-:W-:Y:S01]  /*97e0*/  FFMA R52, R81, R0, R52 ;  /* 0x0000000051347223 */ /* 0x000fe20000000034 */
[----:B------:R-:W-:Y:S01]  /*97f0*/  SHF.L.U32 R3, R139, 0x10, RZ ;  /* 0x000000108b037819 */ /* 0x000fe200000006ff */
[C---:B------:R-:W-:Y:S01]  /*9800*/  FMUL R59, R78.reuse, R59 ;  /* 0x0000003b4e3b7220 */ /* 0x040fe20000400000 */
[----:B------:R-:W-:Y:S01]  /*9810*/  F2FP.BF16.F32.PACK_AB R34, R37, R36 ;  /* 0x000000242522723e */ /* 0x000fe200000010ff */
[----:B------:R-:W-:Y:S01]  /*9820*/  FFMA R53, R81, R2, R53 ;  /* 0x0000000251357223 */ /* 0x000fe20000000035 */
[----:B------:R-:W-:Y:S01]  /*9830*/  F2FP.BF16.F32.PACK_AB R35, R43, R38 ;  /* 0x000000262b23723e */ /* 0x000fe200000010ff */
[----:B------:R-:W-:Y:S01]  /*9840*/  FFMA R54, R81, R3, R54 ;  /* 0x0000000351367223 */ /* 0x000fe20000000036 */
[----:B------:R-:W-:Y:S01]  /*9850*/  LOP3.LUT R0, R139, 0xffff0000, RZ, 0xc0, !PT ;  /* 0xffff00008b007812 */ /* 0x000fe200078ec0ff */
[----:B------:R-:W-:Y:S01]  /*9860*/  FMUL R63, R78, R63 ;  /* 0x0000003f4e3f7220 */ /* 0x000fe20000400000 */
[----:B------:R-:W-:Y:S01]  /*9870*/  F2FP.BF16.F32.PACK_AB R40, R41, R40 ;  /* 0x000000282928723e */ /* 0x000fe200000010ff */
[----:B------:R1:W-:Y:S01]  /*9880*/  STS.128 [R177+0x8400], R32 ;  /* 0x00840020b1007388 */ /* 0x0003e20000000c00 */
[C---:B------:R-:W-:Y:S01]  /*9890*/  SHF.L.U32 R3, R144.reuse, 0x10, RZ ;  /* 0x0000001090037819 */ /* 0x040fe200000006ff */
[----:B------:R-:W-:Y:S01]  /*98a0*/  FFMA R59, R81, R0, R59 ;  /* 0x00000000513b7223 */ /* 0x000fe2000000003b */
[----:B------:R-:W-:Y:S01]  /*98b0*/  LOP3.LUT R2, R144, 0xffff0000, RZ, 0xc0, !PT ;  /* 0xffff000090027812 */ /* 0x000fe200078ec0ff */
[----:B------:R-:W-:Y:S01]  /*98c0*/  FMUL R67, R78, R67 ;  /* 0x000000434e437220 */ /* 0x000fe20000400000 */
[----:B------:R-:W-:Y:S01]  /*98d0*/  F2FP.BF16.F32.PACK_AB R41, R47, R42 ;  /* 0x0000002a2f29723e */ /* 0x000fe200000010ff */
[----:B------:R-:W-:Y:S01]  /*98e0*/  FFMA R56, R81, R3, R56 ;  /* 0x0000000351387223 */ /* 0x000fe20000000038 */
[----:B------:R-:W-:Y:S01]  /*98f0*/  SHF.L.U32 R5, R145, 0x10, RZ ;  /* 0x0000001091057819 */ /* 0x000fe200000006ff */
[----:B------:R-:W-:Y:S01]  /*9900*/  FFMA R57, R81, R2, R57 ;  /* 0x0000000251397223 */ /* 0x000fe20000000039 */
[----:B------:R-:W-:Y:S02]  /*9910*/  F2FP.BF16.F32.PACK_AB R42, R45, R44 ;  /* 0x0000002c2d2a723e */ /* 0x000fe400000010ff */
[----:B------:R-:W-:Y:S01]  /*9920*/  F2FP.BF16.F32.PACK_AB R43, R51, R46 ;  /* 0x0000002e332b723e */ /* 0x000fe200000010ff */
[----:B------:R-:W-:Y:S01]  /*9930*/  FFMA R58, R81, R5, R58 ;  /* 0x00000005513a7223 */ /* 0x000fe2000000003a */
[----:B------:R-:W-:Y:S02]  /*9940*/  LOP3.LUT R0, R145, 0xffff0000, RZ, 0xc0, !PT ;  /* 0xffff000091007812 */ /* 0x000fe400078ec0ff */
[C---:B------:R-:W-:Y:S01]  /*9950*/  SHF.L.U32 R3, R146.reuse, 0x10, RZ ;  /* 0x0000001092037819 */ /* 0x040fe200000006ff */
[----:B------:R1:W-:Y:S01]  /*9960*/  STS.128 [R176+0x8400], R40 ;  /* 0x00840028b0007388 */ /* 0x0003e20000000c00 */
        /* <DEDUP_REMOVED lines=8> */
[----:B------:R-:W-:Y:S02]  /*99f0*/  F2FP.BF16.F32.PACK_AB R49, R55, R50 ;  /* 0x000000323731723e */ /* 0x000fe400000010ff */
[----:B------:R-:W-:Y:S01]  /*9a00*/  F2FP.BF16.F32.PACK_AB R50, R53, R52 ;  /* 0x000000343532723e */ /* 0x000fe200000010ff */
[----:B------:R-:W-:Y:S01]  /*9a10*/  FFMA R67, R81, R4, R67 ;  /* 0x0000000451437223 */ /* 0x000fe20000000043 */
[----:B------:R-:W-:Y:S02]  /*9a20*/  F2FP.BF16.F32.PACK_AB R51, R59, R54 ;  /* 0x000000363b33723e */ /* 0x000fe400000010ff */
[----:B------:R-:W-:Y:S02]  /*9a30*/  F2FP.BF16.F32.PACK_AB R56, R57, R56 ;  /* 0x000000383938723e */ /* 0x000fe400000010ff */
        /* <DEDUP_REMOVED lines=23> */
[----:B--2---:R-:W-:Y:S04]  /*9bb0*/  DEPBAR.LE SB0, 0x1 ;  /* 0x000080400000791a */ /* 0x004fe80000000000 */
.L_x_132:
[----:B------:R-:W-:Y:S05]  /*9bc0*/  BSYNC.RECONVERGENT B0 ;  /* 0x0000000000007941 */ /* 0x000fea0003800200 */
.L_x_131:
        /* <DEDUP_REMOVED lines=8> */
[----:B--2---:R-:W-:Y:S06]  /*9c50*/  @!P6 BRA `(.L_x_134) ;  /* 0x00000000006ce947 */ /* 0x004fec0003800000 */
[----:B------:R-:W-:Y:S01]  /*9c60*/  ISETP.NE.AND P1, PT, R103, RZ, PT ;  /* 0x000000ff6700720c */ /* 0x000fe20003f25270 */
[----:B------:R-:W-:Y:S01]  /*9c70*/  BSSY B0, `(.L_x_135) ;  /* 0x000000b000007945 */ /* 0x000fe20003800000 */
[----:B------:R-:W-:Y:S11]  /*9c80*/  ISETP.NE.AND P0, PT, R101, RZ, PT ;  /* 0x000000ff6500720c */ /* 0x000ff60003f05270 */
[----:B------:R-:W-:Y:S05]  /*9c90*/  @P1 IMAD R87, R87, 0x4000, R182 ;  /* 0x0000400057571824 */ /* 0x000fea00078e02b6 */
[----:B-1----:R-:W-:Y:S04]  /*9ca0*/  @P1 IADD3 R9, PT, PT, R87, UR48, RZ ;  /* 0x0000003057091c10 */ /* 0x002fe8000fffe0ff */
[----:B------:R-:W-:Y:S01]  /*9cb0*/  @P1 IADD3 R7, PT, PT, R102, R9, RZ ;  /* 0x0000000966071210 */ /* 0x000fe20007ffe0ff */
[--C-:B------:R-:W-:Y:S02]  /*9cc0*/  @P1 IMAD.IADD R5, R100, 0x1, R9.reuse ;  /* 0x0000000164051824 */ /* 0x100fe400078e0209 */
[----:B------:R-:W-:Y:S01]  /*9cd0*/  @P1 IMAD.IADD R2, R108, 0x1, R9 ;  /* 0x000000016c021824 */ /* 0x000fe200078e0209 */
[----:B------:R-:W-:Y:S06]  /*9ce0*/  @P0 BRA `(.L_x_136) ;  /* 0x00000000000c0947 */ /* 0x000fec0003800000 */
[----:B------:R-:W-:Y:S04]  /*9cf0*/  SHF.L.U32 R0, R167, 0x1f, RZ ;  /* 0x0000001fa7007819 */ /* 0x000fe800000006ff */
[----:B------:R-:W1:Y:S02]  /*9d00*/  SYNCS.PHASECHK.TRANS64.TRYWAIT P0, [R3+URZ+0x40], R0 ;  /* 0x00004000030075a7 */ /* 0x000e6400080011ff */
[----:B-1----:R-:W-:Y:S05]  /*9d10*/  @!P0 BRA `(.L_x_137) ;  /* 0x0000002000708947 */ /* 0x002fea0003800000 */
.L_x_136:
[----:B------:R-:W-:Y:S05]  /*9d20*/  BSYNC B0 ;  /* 0x0000000000007941 */ /* 0x000fea0003800000 */
.L_x_135:
[----:B------:R-:W-:Y:S11]  /*9d30*/  ISETP.NE.AND P0, PT, R103, RZ, PT ;  /* 0x000000ff6700720c */ /* 0x000ff60003f05270 */
[----:B------:R-:W-:Y:S02]  /*9d40*/  @!UPT UIADD3 URZ, UPT, UPT, URZ, URZ, URZ ;  /* 0x000000fffffff290 */ /* 0x000fe4000fffe0ff */
[----:B------:R2:W4:Y:S01]  /*9d50*/  @P0 LDS.128 R88, [R87+UR48+0x400] ;  /* 0x0004003057580984 */ /* 0x0005220008000c00 */
[----:B-1----:R-:W-:Y:S01]  /*9d60*/  @P0 IMAD.IADD R3, R102, 0x1, R5 ;  /* 0x0000000166030824 */ /* 0x002fe200078e0205 */
        /* <DEDUP_REMOVED lines=10> */
.L_x_134:
[----:B------:R-:W-:Y:S05]  /*9e10*/  BSYNC B1 ;  /* 0x0000000000017941 */ /* 0x000fea0003800000 */
.L_x_133:
[----:B--2---:R-:W-:Y:S05]  /*9e20*/  VIADD R3, R80, 0xc0 ;  /* 0x000000c050037836 */ /* 0x004fea0000000000 */
[----:B------:R-:W-:Y:S04]  /*9e30*/  SHF.R.U32.HI R3, RZ, 0x15, R3 ;  /* 0x00000015ff037819 */ /* 0x000fe80000011603 */
[----:B------:R-:W-:Y:S11]  /*9e40*/  LOP3.LUT P0, RZ, R3, 0x3, R162, 0x48, !PT ;  /* 0x0000000303ff7812 */ /* 0x000ff600078048a2 */
[----:B------:R-:W-:Y:S02]  /*9e50*/  @!UPT UIADD3 URZ, UPT, UPT, URZ, URZ, URZ ;  /* 0x000000fffffff290 */ /* 0x000fe4000fffe0ff */
[----:B------:R-:W-:Y:S05]  /*9e60*/  @!P0 BRA `(.L_x_138) ;  /* 0x0000000000408947 */ /* 0x000fea0003800000 */
[----:B------:R-:W2:Y:S01]  /*9e70*/  LDCU.64 UR8, c[0x4][0x70] ;  /* 0x01000e00ff0877ac */ /* 0x000ea20008000a00 */
[----:B------:R-:W-:Y:S01]  /*9e80*/  MOV R3, 0x0 ;  /* 0x0000000000037802 */ /* 0x000fe20000000f00 */
[----:B------:R-:W-:Y:S02]  /*9e90*/  HFMA2 R12, -RZ, RZ, 0, 5.9604644775390625e-08 ;  /* 0x00000001ff0c7431 */ /* 0x000fe400000001ff */
[----:B-1----:R-:W-:Y:S02]  /*9ea0*/  IMAD.MOV.U32 R8, RZ, RZ, 0x192 ;  /* 0x00000192ff087424 */ /* 0x002fe400078e00ff */
[----:B------:R-:W-:Y:S01]  /*9eb0*/  IMAD.MOV.U32 R13, RZ, RZ, RZ ;  /* 0x000000ffff0d7224 */ /* 0x000fe200078e00ff */
[----:B------:R-:W1:Y:S01]  /*9ec0*/  LDCU.64 UR6, c[0x4][0x78] ;  /* 0x01000f00ff0677ac */ /* 0x000e620008000a00 */
[----:B------:R-:W3:Y:S01]  /*9ed0*/  LDC.64 R2, c[0x4][R3] ;  /* 0x0100000003027b82 */ /* 0x000ee20000000a00 */
[----:B------:R-:W5:Y:S01]  /*9ee0*/  LDCU.64 UR4, c[0x4][0x10] ;  /* 0x01000200ff0477ac */ /* 0x000f620008000a00 */
[----:B--2---:R-:W-:Y:S01]  /*9ef0*/  MOV R5, UR9 ;  /* 0x0000000900057c02 */ /* 0x004fe20008000f00 */
[----:B------:R-:W-:Y:S01]  /*9f00*/  IMAD.U32 R4, RZ, RZ, UR8 ;  /* 0x00000008ff047e24 */ /* 0x000fe2000f8e00ff */
[----:B-1----:R-:W-:Y:S01]  /*9f10*/  MOV R7, UR7 ;  /* 0x0000000700077c02 */ /* 0x002fe20008000f00 */
[----:B------:R-:W-:Y:S01]  /*9f20*/  IMAD.U32 R6, RZ, RZ, UR6 ;  /* 0x00000006ff067e24 */ /* 0x000fe2000f8e00ff */
[----:B-----5:R-:W-:Y:S01]  /*9f30*/  MOV R11, UR5 ;  /* 0x00000005000b7c02 */ /* 0x020fe20008000f00 */
[----:B------:R-:W-:Y:S02]  /*9f40*/  IMAD.U32 R10, RZ, RZ, UR4 ;  /* 0x00000004ff0a7e24 */ /* 0x000fe4000f8e00ff */
[----:B------:R-:W-:Y:S07]  /*9f50*/  LEPC R20, `(.L_x_138) ;  /* 0x000000001014794e */ /* 0x000fee0000000000 */
[----:B---34-:R-:W-:Y:S05]  /*9f60*/  CALL.ABS.NOINC R2 ;  /* 0x0000000002007343 */ /* 0x018fea0003c00000 */
.L_x_138:
[----:B------:R-:W-:Y:S01]  /*9f70*/  ISETP.NE.AND P0, PT, R170, RZ, PT ;  /* 0x000000ffaa00720c */ /* 0x000fe20003f05270 */
[----:B------:R-:W-:Y:S05]  /*9f80*/  WARPSYNC.ALL ;  /* 0x0000000000007948 */ /* 0x000fea0003800000 */
[----:B------:R-:W-:Y:S01]  /*9f90*/  R2UR UR4, R80 ;  /* 0x00000000500472ca */ /* 0x000fe200000e0000 */
[----:B------:R-:W-:Y:S01]  /*9fa0*/  BSSY.RECONVERGENT B0, `(.L_x_139) ;  /* 0x00000ff000007945 */ /* 0x000fe20003800200 */
[C---:B----4-:R-:W-:Y:S02]  /*9fb0*/  SHF.L.U32 R82, R88.reuse, 0x10, RZ ;  /* 0x0000001058527819 */ /* 0x050fe400000006ff */
[----:B------:R-:W-:Y:S02]  /*9fc0*/  LOP3.LUT R84, R88, 0xffff0000, RZ, 0xc0, !PT ;  /* 0xffff000058547812 */ /* 0x000fe400078ec0ff */
[C---:B------:R-:W-:Y:S02]  /*9fd0*/  SHF.L.U32 R83, R89.reuse, 0x10, RZ ;  /* 0x0000001059537819 */ /* 0x040fe400000006ff */
[----:B------:R-:W-:Y:S02]  /*9fe0*/  LOP3.LUT R86, R89, 0xffff0000, RZ, 0xc0, !PT ;  /* 0xffff000059567812 */ /* 0x000fe400078ec0ff */
[C---:B------:R-:W-:Y:S02]  /*9ff0*/  SHF.L.U32 R85, R90.reuse, 0x10, RZ ;  /* 0x000000105a557819 */ /* 0x040fe400000006ff */
[----:B------:R-:W-:Y:S01]  /*a000*/  LOP3.LUT R88, R90, 0xffff0000, RZ, 0xc0, !PT ;  /* 0xffff00005a587812 */ /* 0x000fe200078ec0ff */
[----:B-1----:R-:W1:Y:S01]  /*a010*/  LDTM.x64 R4, tmem[UR4+0xc0] ;  /* 0x0000c004000479ee */ /* 0x002e620008340000 */
[C---:B------:R-:W-:Y:S01]  /*a020*/  SHF.L.U32 R87, R91.reuse, 0x10, RZ ;  /* 0x000000105b577819 */ /* 0x040fe200000006ff */
[----:B------:R-:W-:Y:S01]  /*a030*/  NOP ;  /* 0x0000000000007918 */ /* 0x000fe20000000000 */
[----:B------:R-:W-:Y:S02]  /*a040*/  LOP3.LUT R90, R91, 0xffff0000, RZ, 0xc0, !PT ;  /* 0xffff00005b5a7812 */ /* 0x000fe400078ec0ff */
[C---:B------:R-:W-:Y:S02]  /*a050*/  SHF.L.U32 R89, R96.reuse, 0x10, RZ ;  /* 0x0000001060597819 */ /* 0x040fe400000006ff */
[----:B------:R-:W-:Y:S02]  /*a060*/  LOP3.LUT R91, R96, 0xffff0000, RZ, 0xc0, !PT ;  /* 0xffff0000605b7812 */ /* 0x000fe400078ec0ff */
[C---:B------:R-:W-:Y:S02]  /*a070*/  SHF.L.U32 R92, R97.reuse, 0x10, RZ ;  /* 0x00000010615c7819 */ /* 0x040fe400000006ff */
[----:B------:R-:W-:Y:S02]  /*a080*/  LOP3.LUT R94, R97, 0xffff0000, RZ, 0xc0, !PT ;  /* 0xffff0000615e7812 */ /* 0x000fe400078ec0ff */
[C---:B------:R-:W-:Y:S02]  /*a090*/  SHF.L.U32 R93, R98.reuse, 0x10, RZ ;  /* 0x00000010625d7819 */ /* 0x040fe400000006ff */
[----:B------:R-:W-:Y:S02]  /*a0a0*/  LOP3.LUT R96, R98, 0xffff0000, RZ, 0xc0, !PT ;  /* 0xffff000062607812 */ /* 0x000fe400078ec0ff */
[----:B------:R-:W-:Y:S02]  /*a0b0*/  SHF.L.U32 R95, R99, 0x10, RZ ;  /* 0x00000010635f7819 */ /* 0x000fe400000006ff */
[----:B------:R-:W-:Y:S02]  /*a0c0*/  IADD3 R183, PT, PT, R183, 0xc0, RZ ;  /* 0x000000c0b7b77810 */ /* 0x000fe40007ffe0ff */
[----:B------:R-:W-:Y:S02]  /*a0d0*/  LOP3.LUT R98, R99, 0xffff0000, RZ, 0xc0, !PT ;  /* 0xffff000063627812 */ /* 0x000fe400078ec0ff */
[----:B------:R-:W-:Y:S01]  /*a0e0*/  SHF.L.U32 R97, R104, 0x10, RZ ;  /* 0x0000001068617819 */ /* 0x000fe200000006ff */
[----:B-1----:R-:W-:Y:S01]  /*a0f0*/  FMUL R4, R78, R4 ;  /* 0x000000044e047220 */ /* 0x002fe20000400000 */
[----:B------:R-:W-:Y:S01]  /*a100*/  LOP3.LUT R100, R104, 0xffff0000, RZ, 0xc0, !PT ;  /* 0xffff000068647812 */ /* 0x000fe200078ec0ff */
[C---:B------:R-:W-:Y:S01]  /*a110*/  FMUL R5, R78.reuse, R5 ;  /* 0x000000054e057220 */ /* 0x040fe20000400000 */
[----:B------:R-:W-:Y:S01]  /*a120*/  SHF.L.U32 R99, R105, 0x10, RZ ;  /* 0x0000001069637819 */ /* 0x000fe200000006ff */
[----:B------:R-:W-:Y:S01]  /*a130*/  FFMA R4, R81, R82, R4 ;  /* 0x0000005251047223 */ /* 0x000fe20000000004 */
[----:B------:R-:W-:Y:S01]  /*a140*/  LOP3.LUT R183, R183, 0xfefffff8, RZ, 0xc0, !PT ;  /* 0xfefffff8b7b77812 */ /* 0x000fe200078ec0ff */
[----:B------:R-:W-:Y:S01]  /*a150*/  FFMA R5, R81, R84, R5 ;  /* 0x0000005451057223 */ /* 0x000fe20000000005 */
[----:B------:R-:W-:Y:S01]  /*a160*/  LOP3.LUT R102, R105, 0xffff0000, RZ, 0xc0, !PT ;  /* 0xffff000069667812 */ /* 0x000fe200078ec0ff */
[----:B------:R-:W-:Y:S01]  /*a170*/  FMUL R6, R78, R6 ;  /* 0x000000064e067220 */ /* 0x000fe20000400000 */
[C---:B------:R-:W-:Y:S01]  /*a180*/  SHF.L.U32 R101, R106.reuse, 0x10, RZ ;  /* 0x000000106a657819 */ /* 0x040fe200000006ff */
[----:B------:R1:W-:Y:S01]  /*a190*/  SYNCS.ARRIVE.TRANS64.RED.A1T0 RZ, [R183+URZ], RZ ;  /* 0x000000ffb7ff79a7 */ /* 0x0003e200081004ff */
[----:B------:R-:W-:Y:S01]  /*a1a0*/  F2FP.BF16.F32.PACK_AB R4, R5, R4 ;  /* 0x000000040504723e */ /* 0x000fe200000010ff */
[----:B------:R-:W-:Y:S01]  /*a1b0*/  FFMA R6, R81, R83, R6 ;  /* 0x0000005351067223 */ /* 0x000fe20000000006 */
[----:B------:R-:W-:Y:S01]  /*a1c0*/  LOP3.LUT R104, R106, 0xffff0000, RZ, 0xc0, !PT ;  /* 0xffff00006a687812 */ /* 0x000fe200078ec0ff */
[C---:B------:R-:W-:Y:S01]  /*a1d0*/  FMUL R7, R78.reuse, R7 ;  /* 0x000000074e077220 */ /* 0x040fe20000400000 */
[C---:B------:R-:W-:Y:S01]  /*a1e0*/  SHF.L.U32 R103, R107.reuse, 0x10, RZ ;  /* 0x000000106b677819 */ /* 0x040fe200000006ff */
[----:B------:R-:W-:Y:S01]  /*a1f0*/  FMUL R8, R78, R8 ;  /* 0x000000084e087220 */ /* 0x000fe20000400000 */
[----:B------:R-:W-:Y:S01]  /*a200*/  LOP3.LUT R106, R107, 0xffff0000, RZ, 0xc0, !PT ;  /* 0xffff00006b6a7812 */ /* 0x000fe200078ec0ff */
[C---:B------:R-:W-:Y:S01]  /*a210*/  FFMA R7, R81.reuse, R86, R7 ;  /* 0x0000005651077223 */ /* 0x040fe20000000007 */
[C---:B------:R-:W-:Y:S01]  /*a220*/  SHF.L.U32 R105, R112.reuse, 0x10, RZ ;  /* 0x0000001070697819 */ /* 0x040fe200000006ff */
[----:B------:R-:W-:Y:S01]  /*a230*/  FFMA R8, R81, R85, R8 ;  /* 0x0000005551087223 */ /* 0x000fe20000000008 */
[----:B------:R-:W-:Y:S01]  /*a240*/  LOP3.LUT R108, R112, 0xffff0000, RZ, 0xc0, !PT ;  /* 0xffff0000706c7812 */ /* 0x000fe200078ec0ff */
[C---:B------:R-:W-:Y:S01]  /*a250*/  FMUL R9, R78.reuse, R9 ;  /* 0x000000094e097220 */ /* 0x040fe20000400000 */
[----:B------:R-:W-:Y:S01]  /*a260*/  F2FP.BF16.F32.PACK_AB R5, R7, R6 ;  /* 0x000000060705723e */ /* 0x000fe200000010ff */
[----:B------:R-:W-:Y:S01]  /*a270*/  FMUL R10, R78, R10 ;  /* 0x0000000a4e0a7220 */ /* 0x000fe20000400000 */
        /* <DEDUP_REMOVED lines=8> */
[----:B------:R-:W-:Y:S01]  /*a300*/  LOP3.LUT R112, R114, 0xffff0000, RZ, 0xc0, !PT ;  /* 0xffff000072707812 */ /* 0x000fe200078ec0ff */
[----:B------:R-:W-:Y:S01]  /*a310*/  FFMA R11, R81, R90, R11 ;  /* 0x0000005a510b7223 */ /* 0x000fe2000000000b */
[----:B------:R-:W-:Y:S01]  /*a320*/  SHF.L.U32 R111, R115, 0x10, RZ ;  /* 0x00000010736f7819 */ /* 0x000fe200000006ff */
[----:B------:R-:W-:Y:S01]  /*a330*/  FFMA R0, R81, R89, R0 ;  /* 0x0000005951007223 */ /* 0x000fe20000000000 */
[----:B------:R-:W-:Y:S01]  /*a340*/  LOP3.LUT R114, R115, 0xffff0000, RZ, 0xc0, !PT ;  /* 0xffff000073727812 */ /* 0x000fe200078ec0ff */
[C---:B------:R-:W-:Y:S01]  /*a350*/  FMUL R2, R78.reuse, R13 ;  /* 0x0000000d4e027220 */ /* 0x040fe20000400000 */
[----:B------:R-:W-:Y:S01]  /*a360*/  F2FP.BF16.F32.PACK_AB R7, R11, R10 ;  /* 0x0000000a0b07723e */ /* 0x000fe200000010ff */
[----:B------:R-:W-:Y:S01]  /*a370*/  FMUL R3, R78, R14 ;  /* 0x0000000e4e037220 */ /* 0x000fe20000400000 */
[----:B------:R-:W-:Y:S01]  /*a380*/  SHF.L.U32 R113, R120, 0x10, RZ ;  /* 0x0000001078717819 */ /* 0x000fe200000006ff */
[----:B------:R-:W-:Y:S01]  /*a390*/  FMUL R15, R78, R15 ;  /* 0x0000000f4e0f7220 */ /* 0x000fe20000400000 */
[----:B------:R-:W-:Y:S01]  /*a3a0*/  LOP3.LUT R116, R120, 0xffff0000, RZ, 0xc0, !PT ;  /* 0xffff000078747812 */ /* 0x000fe200078ec0ff */
[C---:B------:R-:W-:Y:S01]  /*a3b0*/  FMUL R12, R78.reuse, R16 ;  /* 0x000000104e0c7220 */ /* 0x040fe20000400000 */
[----:B------:R-:W-:Y:S01]  /*a3c0*/  SHF.L.U32 R115, R121, 0x10, RZ ;  /* 0x0000001079737819 */ /* 0x000fe200000006ff */
[----:B------:R-:W-:Y:S01]  /*a3d0*/  FFMA R2, R81, R91, R2 ;  /* 0x0000005b51027223 */ /* 0x000fe20000000002 */
[----:B------:R-:W-:Y:S01]  /*a3e0*/  LOP3.LUT R118, R121, 0xffff0000, RZ, 0xc0, !PT ;  /* 0xffff000079767812 */ /* 0x000fe200078ec0ff */
[----:B------:R-:W-:Y:S01]  /*a3f0*/  FMUL R13, R78, R17 ;  /* 0x000000114e0d7220 */ /* 0x000fe20000400000 */
[----:B------:R-:W-:Y:S01]  /*a400*/  SHF.L.U32 R117, R122, 0x10, RZ ;  /* 0x000000107a757819 */ /* 0x000fe200000006ff */
[C---:B------:R-:W-:Y:S01]  /*a410*/  FFMA R3, R81.reuse, R92, R3 ;  /* 0x0000005c51037223 */ /* 0x040fe20000000003 */
[----:B------:R-:W-:Y:S01]  /*a420*/  F2FP.BF16.F32.PACK_AB R8, R2, R0 ;  /* 0x000000000208723e */ /* 0x000fe200000010ff */
[----:B------:R-:W-:Y:S01]  /*a430*/  FMUL R14, R78, R18 ;  /* 0x000000124e0e7220 */ /* 0x000fe20000400000 */
[----:B------:R-:W-:Y:S01]  /*a440*/  LOP3.LUT R120, R122, 0xffff0000, RZ, 0xc0, !PT ;  /* 0xffff00007a787812 */ /* 0x000fe200078ec0ff */
[----:B------:R-:W-:Y:S01]  /*a450*/  FFMA R15, R81, R94, R15 ;  /* 0x0000005e510f7223 */ /* 0x000fe2000000000f */
[C---:B------:R-:W-:Y:S01]  /*a460*/  SHF.L.U32 R119, R123.reuse, 0x10, RZ ;  /* 0x000000107b777819 */ /* 0x040fe200000006ff */
[C---:B------:R-:W-:Y:S01]  /*a470*/  FMUL R19, R78.reuse, R19 ;  /* 0x000000134e137220 */ /* 0x040fe20000400000 */
[----:B------:R-:W-:Y:S01]  /*a480*/  LOP3.LUT R122, R123, 0xffff0000, RZ, 0xc0, !PT ;  /* 0xffff00007b7a7812 */ /* 0x000fe200078ec0ff */
[----:B------:R-:W-:Y:S01]  /*a490*/  FFMA R12, R81, R93, R12 ;  /* 0x0000005d510c7223 */ /* 0x000fe2000000000c */
[----:B------:R-:W-:Y:S01]  /*a4a0*/  F2FP.BF16.F32.PACK_AB R9, R15, R3 ;  /* 0x000000030f09723e */ /* 0x000fe200000010ff */
[----:B------:R-:W-:Y:S01]  /*a4b0*/  FMUL R16, R78, R20 ;  /* 0x000000144e107220 */ /* 0x000fe20000400000 */
[C---:B------:R-:W-:Y:S01]  /*a4c0*/  SHF.L.U32 R121, R128.reuse, 0x10, RZ ;  /* 0x0000001080797819 */ /* 0x040fe200000006ff */
[----:B------:R1:W-:Y:S01]  /*a4d0*/  STS.128 [R182+UR48+0xc400], R4 ;  /* 0x00c40004b6007988 */ /* 0x0003e20008000c30 */
[C---:B------:R-:W-:Y:S01]  /*a4e0*/  FFMA R13, R81.reuse, R96, R13 ;  /* 0x00000060510d7223 */ /* 0x040fe2000000000d */
[----:B------:R-:W-:Y:S01]  /*a4f0*/  LOP3.LUT R124, R128, 0xffff0000, RZ, 0xc0, !PT ;  /* 0xffff0000807c7812 */ /* 0x000fe200078ec0ff */
[C---:B------:R-:W-:Y:S01]  /*a500*/  FFMA R14, R81.reuse, R95, R14 ;  /* 0x0000005f510e7223 */ /* 0x040fe2000000000e */
[----:B------:R-:W-:Y:S01]  /*a510*/  FFMA R19, R81, R98, R19 ;  /* 0x0000006251137223 */ /* 0x000fe20000000013 */
[----:B------:R-:W-:Y:S01]  /*a520*/  SHF.L.U32 R123, R129, 0x10, RZ ;  /* 0x00000010817b7819 */ /* 0x000fe200000006ff */
[----:B------:R-:W-:Y:S01]  /*a530*/  FFMA R16, R81, R97, R16 ;  /* 0x0000006151107223 */ /* 0x000fe20000000010 */
[----:B------:R-:W-:Y:S01]  /*a540*/  F2FP.BF16.F32.PACK_AB R10, R13, R12 ;  /* 0x0000000c0d0a723e */ /* 0x000fe200000010ff */
[C---:B------:R-:W-:Y:S01]  /*a550*/  FMUL R17, R78.reuse, R21 ;  /* 0x000000154e117220 */ /* 0x040fe20000400000 */
[----:B------:R-:W-:Y:S01]  /*a560*/  F2FP.BF16.F32.PACK_AB R11, R19, R14 ;  /* 0x0000000e130b723e */ /* 0x000fe200000010ff */
[C---:B------:R-:W-:Y:S01]  /*a570*/  FMUL R18, R78.reuse, R22 ;  /* 0x000000164e127220 */ /* 0x040fe20000400000 */
[C---:B------:R-:W-:Y:S01]  /*a580*/  FMUL R23, R78.reuse, R23 ;  /* 0x000000174e177220 */ /* 0x040fe20000400000 */
[----:B------:R-:W-:Y:S01]  /*a590*/  FFMA R17, R81, R100, R17 ;  /* 0x0000006451117223 */ /* 0x000fe20000000011 */
[C---:B------:R-:W-:Y:S01]  /*a5a0*/  FMUL R20, R78.reuse, R24 ;  /* 0x000000184e147220 */ /* 0x040fe20000400000 */
[----:B------:R-:W-:Y:S01]  /*a5b0*/  LOP3.LUT R126, R129, 0xffff0000, RZ, 0xc0, !PT ;  /* 0xffff0000817e7812 */ /* 0x000fe200078ec0ff */
[----:B------:R1:W-:Y:S01]  /*a5c0*/  STS.128 [R181+0xc400], R8 ;  /* 0x00c40008b5007388 */ /* 0x0003e20000000c00 */
[----:B------:R-:W-:Y:S01]  /*a5d0*/  FFMA R18, R81, R99, R18 ;  /* 0x0000006351127223 */ /* 0x000fe20000000012 */
[----:B------:R-:W-:Y:S01]  /*a5e0*/  F2FP.BF16.F32.PACK_AB R16, R17, R16 ;  /* 0x000000101110723e */ /* 0x000fe200000010ff */
[C---:B------:R-:W-:Y:S01]  /*a5f0*/  FFMA R23, R81.reuse, R102, R23 ;  /* 0x0000006651177223 */ /* 0x040fe20000000017 */
[----:B------:R-:W-:Y:S01]  /*a600*/  FFMA R20, R81, R101, R20 ;  /* 0x0000006551147223 */ /* 0x000fe20000000014 */
[----:B------:R-:W-:Y:S01]  /*a610*/  FMUL R21, R78, R25 ;  /* 0x000000194e157220 */ /* 0x000fe20000400000 */
[----:B------:R-:W-:Y:S01]  /*a620*/  SHF.L.U32 R125, R130, 0x10, RZ ;  /* 0x00000010827d7819 */ /* 0x000fe200000006ff */
[C---:B------:R-:W-:Y:S01]  /*a630*/  FMUL R22, R78.reuse, R26 ;  /* 0x0000001a4e167220 */ /* 0x040fe20000400000 */
[----:B------:R-:W-:Y:S01]  /*a640*/  F2FP.BF16.F32.PACK_AB R17, R23, R18 ;  /* 0x000000121711723e */ /* 0x000fe200000010ff */
[C---:B------:R-:W-:Y:S01]  /*a650*/  FFMA R21, R81.reuse, R104, R21 ;  /* 0x0000006851157223 */ /* 0x040fe20000000015 */
[----:B------:R-:W-:Y:S01]  /*a660*/  FMUL R27, R78, R27 ;  /* 0x0000001b4e1b7220 */ /* 0x000fe20000400000 */
[----:B------:R-:W-:Y:S01]  /*a670*/  FFMA R22, R81, R103, R22 ;  /* 0x0000006751167223 */ /* 0x000fe20000000016 */
[----:B------:R-:W-:Y:S01]  /*a680*/  LOP3.LUT R128, R130, 0xffff0000, RZ, 0xc0, !PT ;  /* 0xffff000082807812 */ /* 0x000fe200078ec0ff */
[C---:B------:R-:W-:Y:S01]  /*a690*/  FMUL R24, R78.reuse, R28 ;  /* 0x0000001c4e187220 */ /* 0x040fe20000400000 */
[----:B------:R-:W-:Y:S01]  /*a6a0*/  F2FP.BF16.F32.PACK_AB R18, R21, R20 ;  /* 0x000000141512723e */ /* 0x000fe200000010ff */
[C---:B------:R-:W-:Y:S01]  /*a6b0*/  FFMA R27, R81.reuse, R106, R27 ;  /* 0x0000006a511b7223 */ /* 0x040fe2000000001b */
[C---:B------:R-:W-:Y:S01]  /*a6c0*/  FMUL R25, R78.reuse, R29 ;  /* 0x0000001d4e197220 */ /* 0x040fe20000400000 */
[----:B------:R-:W-:Y:S01]  /*a6d0*/  FFMA R24, R81, R105, R24 ;  /* 0x0000006951187223 */ /* 0x000fe20000000018 */
[----:B------:R-:W-:Y:S01]  /*a6e0*/  SHF.L.U32 R127, R131, 0x10, RZ ;  /* 0x00000010837f7819 */ /* 0x000fe200000006ff */
[C---:B------:R-:W-:Y:S01]  /*a6f0*/  FMUL R26, R78.reuse, R30 ;  /* 0x0000001e4e1a7220 */ /* 0x040fe20000400000 */
[----:B------:R-:W-:Y:S01]  /*a700*/  F2FP.BF16.F32.PACK_AB R19, R27, R22 ;  /* 0x000000161b13723e */ /* 0x000fe200000010ff */
[C---:B------:R-:W-:Y:S01]  /*a710*/  FFMA R25, R81.reuse, R108, R25 ;  /* 0x0000006c51197223 */ /* 0x040fe20000000019 */
[C---:B------:R-:W-:Y:S01]  /*a720*/  FMUL R31, R78.reuse, R31 ;  /* 0x0000001f4e1f7220 */ /* 0x040fe20000400000 */
[----:B------:R-:W-:Y:S01]  /*a730*/  FFMA R26, R81, R107, R26 ;  /* 0x0000006b511a7223 */ /* 0x000fe2000000001a */
[----:B------:R-:W-:Y:S01]  /*a740*/  LOP3.LUT R130, R131, 0xffff0000, RZ, 0xc0, !PT ;  /* 0xffff000083827812 */ /* 0x000fe200078ec0ff */
[----:B------:R1:W-:Y:S01]  /*a750*/  STS.128 [R180+0xc400], R16 ;  /* 0x00c40010b4007388 */ /* 0x0003e20000000c00 */
[----:B------:R-:W-:Y:S01]  /*a760*/  F2FP.BF16.F32.PACK_AB R24, R25, R24 ;  /* 0x000000181918723e */ /* 0x000fe200000010ff */
[C---:B------:R-:W-:Y:S01]  /*a770*/  FFMA R31, R81.reuse, R110, R31 ;  /* 0x0000006e511f7223 */ /* 0x040fe2000000001f */
[C---:B------:R-:W-:Y:S01]  /*a780*/  FMUL R28, R78.reuse, R32 ;  /* 0x000000204e1c7220 */ /* 0x040fe20000400000 */
[C---:B------:R-:W-:Y:S01]  /*a790*/  FMUL R29, R78.reuse, R33 ;  /* 0x000000214e1d7220 */ /* 0x040fe20000400000 */
[----:B------:R-:W-:Y:S01]  /*a7a0*/  FMUL R30, R78, R34 ;  /* 0x000000224e1e7220 */ /* 0x000fe20000400000 */
[----:B------:R-:W-:Y:S01]  /*a7b0*/  SHF.L.U32 R129, R136, 0x10, RZ ;  /* 0x0000001088817819 */ /* 0x000fe200000006ff */
[----:B------:R-:W-:Y:S01]  /*a7c0*/  FFMA R28, R81, R109, R28 ;  /* 0x0000006d511c7223 */ /* 0x000fe2000000001c */
[----:B------:R-:W-:Y:S01]  /*a7d0*/  F2FP.BF16.F32.PACK_AB R25, R31, R26 ;  /* 0x0000001a1f19723e */ /* 0x000fe200000010ff */
[C---:B------:R-:W-:Y:S01]  /*a7e0*/  FFMA R29, R81.reuse, R112, R29 ;  /* 0x00000070511d7223 */ /* 0x040fe2000000001d */
[----:B------:R-:W-:Y:S01]  /*a7f0*/  FFMA R30, R81, R111, R30 ;  /* 0x0000006f511e7223 */ /* 0x000fe2000000001e */
[----:B------:R-:W-:Y:S01]  /*a800*/  FMUL R35, R78, R35 ;  /* 0x000000234e237220 */ /* 0x000fe20000400000 */
        /* <DEDUP_REMOVED lines=34> */
[----:B------:R-:W-:Y:S01]  /*aa30*/  FFMA R41, R81, R124, R41 ;  /* 0x0000007c51297223 */ /* 0x000fe20000000029 */
[C---:B------:R-:W-:Y:S01]  /*aa40*/  FMUL R47, R78.reuse, R47 ;  /* 0x0000002f4e2f7220 */ /* 0x040fe20000400000 */
[C---:B------:R-:W-:Y:S01]  /*aa50*/  FMUL R44, R78.reuse, R48 ;  /* 0x000000304e2c7220 */ /* 0x040fe20000400000 */
[----:B------:R-:W-:Y:S01]  /*aa60*/  FMUL R45, R78, R49 ;  /* 0x000000314e2d7220 */ /* 0x000fe20000400000 */
[----:B------:R1:W-:Y:S01]  /*aa70*/  STS.128 [R177+0xc400], R32 ;  /* 0x00c40020b1007388 */ /* 0x0003e20000000c00 */
[----:B------:R-:W-:Y:S01]  /*aa80*/  LOP3.LUT R138, R139, 0xffff0000, RZ, 0xc0, !PT ;  /* 0xffff00008b8a7812 */ /* 0x000fe200078ec0ff */
[----:B------:R-:W-:Y:S01]  /*aa90*/  FFMA R42, R81, R123, R42 ;  /* 0x0000007b512a7223 */ /* 0x000fe2000000002a */
[----:B------:R-:W-:Y:S01]  /*aaa0*/  F2FP.BF16.F32.PACK_AB R40, R41, R40 ;  /* 0x000000282928723e */ /* 0x000fe200000010ff */
[C---:B------:R-:W-:Y:S01]  /*aab0*/  FFMA R47, R81.reuse, R126, R47 ;  /* 0x0000007e512f7223 */ /* 0x040fe2000000002f */
[C---:B------:R-:W-:Y:S01]  /*aac0*/  FFMA R44, R81.reuse, R125, R44 ;  /* 0x0000007d512c7223 */ /* 0x040fe2000000002c */
[----:B------:R-:W-:Y:S01]  /*aad0*/  SHF.L.U32 R137, R144, 0x10, RZ ;  /* 0x0000001090897819 */ /* 0x000fe200000006ff */
[C---:B------:R-:W-:Y:S01]  /*aae0*/  FFMA R45, R81.reuse, R128, R45 ;  /* 0x00000080512d7223 */ /* 0x040fe2000000002d */
[C---:B------:R-:W-:Y:S01]  /*aaf0*/  FMUL R46, R78.reuse, R50 ;  /* 0x000000324e2e7220 */ /* 0x040fe20000400000 */
[C---:B------:R-:W-:Y:S01]  /*ab00*/  FMUL R51, R78.reuse, R51 ;  /* 0x000000334e337220 */ /* 0x040fe20000400000 */
[C---:B------:R-:W-:Y:S01]  /*ab10*/  FMUL R48, R78.reuse, R52 ;  /* 0x000000344e307220 */ /* 0x040fe20000400000 */
[C---:B------:R-:W-:Y:S01]  /*ab20*/  FMUL R49, R78.reuse, R53 ;  /* 0x000000354e317220 */ /* 0x040fe20000400000 */
[C---:B------:R-:W-:Y:S01]  /*ab30*/  FFMA R46, R81.reuse, R127, R46 ;  /* 0x0000007f512e7223 */ /* 0x040fe2000000002e */
[C---:B------:R-:W-:Y:S01]  /*ab40*/  FMUL R50, R78.reuse, R54 ;  /* 0x000000364e327220 */ /* 0x040fe20000400000 */
[C---:B------:R-:W-:Y:S01]  /*ab50*/  FFMA R51, R81.reuse, R130, R51 ;  /* 0x0000008251337223 */ /* 0x040fe20000000033 */
[C---:B------:R-:W-:Y:S01]  /*ab60*/  FMUL R55, R78.reuse, R55 ;  /* 0x000000374e377220 */ /* 0x040fe20000400000 */
[C---:B------:R-:W-:Y:S01]  /*ab70*/  FFMA R48, R81.reuse, R129, R48 ;  /* 0x0000008151307223 */ /* 0x040fe20000000030 */
[C---:B------:R-:W-:Y:S01]  /*ab80*/  FMUL R52, R78.reuse, R56 ;  /* 0x000000384e347220 */ /* 0x040fe20000400000 */
[C---:B------:R-:W-:Y:S01]  /*ab90*/  FFMA R49, R81.reuse, R132, R49 ;  /* 0x0000008451317223 */ /* 0x040fe20000000031 */
[C---:B------:R-:W-:Y:S01]  /*aba0*/  FMUL R53, R78.reuse, R57 ;  /* 0x000000394e357220 */ /* 0x040fe20000400000 */
[----:B------:R-:W-:Y:S01]  /*abb0*/  FFMA R50, R81, R131, R50 ;  /* 0x0000008351327223 */ /* 0x000fe20000000032 */
[C---:B------:R-:W-:Y:S01]  /*abc0*/  FMUL R54, R78.reuse, R58 ;  /* 0x0000003a4e367220 */ /* 0x040fe20000400000 */
[----:B------:R-:W-:Y:S01]  /*abd0*/  F2FP.BF16.F32.PACK_AB R41, R47, R42 ;  /* 0x0000002a2f29723e */ /* 0x000fe200000010ff */
[----:B------:R-:W-:Y:S01]  /*abe0*/  FFMA R55, R81, R134, R55 ;  /* 0x0000008651377223 */ /* 0x000fe20000000037 */
[C---:B------:R-:W-:Y:S01]  /*abf0*/  FMUL R59, R78.reuse, R59 ;  /* 0x0000003b4e3b7220 */ /* 0x040fe20000400000 */
[----:B------:R-:W-:Y:S01]  /*ac00*/  F2FP.BF16.F32.PACK_AB R42, R45, R44 ;  /* 0x0000002c2d2a723e */ /* 0x000fe200000010ff */
[----:B------:R-:W-:Y:S01]  /*ac10*/  FFMA R52, R81, R133, R52 ;  /* 0x0000008551347223 */ /* 0x000fe20000000034 */
[----:B------:R-:W-:Y:S01]  /*ac20*/  F2FP.BF16.F32.PACK_AB R43, R51, R46 ;  /* 0x0000002e332b723e */ /* 0x000fe200000010ff */
[----:B------:R-:W-:Y:S01]  /*ac30*/  FMUL R56, R78, R60 ;  /* 0x0000003c4e387220 */ /* 0x000fe20000400000 */
[----:B------:R-:W-:Y:S01]  /*ac40*/  LOP3.LUT R140, R144, 0xffff0000, RZ, 0xc0, !PT ;  /* 0xffff0000908c7812 */ /* 0x000fe200078ec0ff */
[----:B------:R-:W-:Y:S01]  /*ac50*/  FFMA R53, R81, R136, R53 ;  /* 0x0000008851357223 */ /* 0x000fe20000000035 */
[----:B------:R-:W-:Y:S01]  /*ac60*/  SHF.L.U32 R139, R145, 0x10, RZ ;  /* 0x00000010918b7819 */ /* 0x000fe200000006ff */
[----:B------:R1:W-:Y:S01]  /*ac70*/  STS.128 [R176+0xc400], R40 ;  /* 0x00c40028b0007388 */ /* 0x0003e20000000c00 */
[C---:B------:R-:W-:Y:S01]  /*ac80*/  FMUL R57, R78.reuse, R61 ;  /* 0x0000003d4e397220 */ /* 0x040fe20000400000 */
[----:B------:R-:W-:Y:S01]  /*ac90*/  FFMA R54, R81, R135, R54 ;  /* 0x0000008751367223 */ /* 0x000fe20000000036 */
[----:B------:R-:W-:Y:S01]  /*aca0*/  LOP3.LUT R142, R145, 0xffff0000, RZ, 0xc0, !PT ;  /* 0xffff0000918e7812 */ /* 0x000fe200078ec0ff */
[----:B------:R-:W-:Y:S01]  /*acb0*/  FMUL R58, R78, R62 ;  /* 0x0000003e4e3a7220 */ /* 0x000fe20000400000 */
[C---:B------:R-:W-:Y:S01]  /*acc0*/  FFMA R59, R81.reuse, R138, R59 ;  /* 0x0000008a513b7223 */ /* 0x040fe2000000003b */
[----:B------:R-:W-:Y:S01]  /*acd0*/  SHF.L.U32 R141, R146, 0x10, RZ ;  /* 0x00000010928d7819 */ /* 0x000fe200000006ff */
[----:B------:R-:W-:Y:S01]  /*ace0*/  FMUL R63, R78, R63 ;  /* 0x0000003f4e3f7220 */ /* 0x000fe20000400000 */
        /* <DEDUP_REMOVED lines=9> */
[C---:B------:R-:W-:Y:S01]  /*ad80*/  FMUL R62, R78.reuse, R66 ;  /* 0x000000424e3e7220 */ /* 0x040fe20000400000 */
[----:B------:R-:W-:Y:S01]  /*ad90*/  F2FP.BF16.F32.PACK_AB R49, R55, R50 ;  /* 0x000000323731723e */ /* 0x000fe200000010ff */
[----:B------:R-:W-:Y:S01]  /*ada0*/  FFMA R63, R81, R142, R63 ;  /* 0x0000008e513f7223 */ /* 0x000fe2000000003f */
[----:B------:R-:W-:Y:S01]  /*adb0*/  FMUL R67, R78, R67 ;  /* 0x000000434e437220 */ /* 0x000fe20000400000 */
[----:B------:R-:W-:Y:S01]  /*adc0*/  F2FP.BF16.F32.PACK_AB R50, R53, R52 ;  /* 0x000000343532723e */ /* 0x000fe200000010ff */
[----:B------:R-:W-:Y:S01]  /*add0*/  FFMA R60, R81, R141, R60 ;  /* 0x0000008d513c7223 */ /* 0x000fe2000000003c */
[----:B------:R-:W-:Y:S01]  /*ade0*/  F2FP.BF16.F32.PACK_AB R51, R59, R54 ;  /* 0x000000363b33723e */ /* 0x000fe200000010ff */
[C---:B------:R-:W-:Y:S01]  /*adf0*/  FFMA R61, R81.reuse, R144, R61 ;  /* 0x00000090513d7223 */ /* 0x040fe2000000003d */
[C---:B------:R-:W-:Y:S01]  /*ae00*/  FFMA R62, R81.reuse, R143, R62 ;  /* 0x0000008f513e7223 */ /* 0x040fe2000000003e */
[----:B------:R-:W-:Y:S01]  /*ae10*/  FFMA R67, R81, R146, R67 ;  /* 0x0000009251437223 */ /* 0x000fe20000000043 */
[----:B------:R-:W-:Y:S01]  /*ae20*/  F2FP.BF16.F32.PACK_AB R56, R57, R56 ;  /* 0x000000383938723e */ /* 0x000fe200000010ff */
[----:B------:R1:W-:Y:S01]  /*ae30*/  STS.128 [R175+0xc400], R48 ;  /* 0x00c40030af007388 */ /* 0x0003e20000000c00 */
[----:B------:R-:W-:Y:S02]  /*ae40*/  F2FP.BF16.F32.PACK_AB R57, R63, R58 ;  /* 0x0000003a3f39723e */ /* 0x000fe400000010ff */
        /* <DEDUP_REMOVED lines=20> */
.L_x_140:
[----:B------:R-:W-:Y:S05]  /*af90*/  BSYNC.RECONVERGENT B0 ;  /* 0x0000000000007941 */ /* 0x000fea0003800200 */
.L_x_139:
[----:B------:R-:W-:Y:S01]  /*afa0*/  BAR.SYNC.DEFER_BLOCKING 0x1, 0x80 ;  /* 0x0042000000007b1d */ /* 0x000fe20000010000 */
[----:B------:R-:W-:Y:S01]  /*afb0*/  UISETP.NE.AND UP0, UPT, UR49, -0x4, UPT ;  /* 0xfffffffc3100788c */ /* 0x000fe2000bf05270 */
[----:B------:R-:W-:Y:S08]  /*afc0*/  IADD3 R76, PT, PT, R76, 0x1, RZ ;  /* 0x000000014c4c7810 */ /* 0x000ff00007ffe0ff */
[----:B------:R-:W-:Y:S05]  /*afd0*/  BRA.U !UP0, `(.L_x_141) ;  /* 0x0000000108287547 */ /* 0x000fea000b800000 */
[----:B------:R-:W-:Y:S01]  /*afe0*/  ISETP.NE.AND P0, PT, R179, RZ, PT ;  /* 0x000000ffb300720c */ /* 0x000fe20003f05270 */
[----:B------:R-:W-:Y:S01]  /*aff0*/  IMAD.U32 R3, RZ, RZ, UR51 ;  /* 0x00000033ff037e24 */ /* 0x000fe2000f8e00ff */
[----:B------:R-:W-:Y:S01]  /*b000*/  UIADD3 UR51, UPT, UPT, UR51, 0x1, URZ ;  /* 0x0000000133337890 */ /* 0x000fe2000fffe0ff */
[----:B------:R-:W-:Y:S03]  /*b010*/  IMAD.U32 R0, RZ, RZ, UR37 ;  /* 0x00000025ff007e24 */ /* 0x000fe6000f8e00ff */
[----:B------:R-:W-:Y:S04]  /*b020*/  UISETP.NE.AND UP0, UPT, UR51, 0x4, UPT ;  /* 0x000000043300788c */ /* 0x000fe8000bf05270 */
[----:B------:R-:W-:Y:S03]  /*b030*/  USEL UR51, UR51, URZ, UP0 ;  /* 0x000000ff33337287 */ /* 0x000fe60008000000 */
[----:B------:R-:W-:Y:S05]  /*b040*/  @P0 LEA R3, R3, UR48, 0x3 ;  /* 0x0000003003030c11 */ /* 0x000fea000f8e18ff */
[----:B------:R-:W-:Y:S05]  /*b050*/  @P0 VIADD R3, R3, 0x60 ;  /* 0x0000006003030836 */ /* 0x000fea0000000000 */
[----:B------:R-:W-:Y:S04]  /*b060*/  @P0 PRMT R0, R0, 0x654, R3 ;  /* 0x0000065400000816 */ /* 0x000fe80000000003 */
[----:B------:R2:W-:Y:S03]  /*b070*/  @P0 SYNCS.ARRIVE.TRANS64.RED.A1T0 RZ, [R0+URZ], RZ ;  /* 0x000000ff00ff09a7 */ /* 0x0005e600081004ff */
.L_x_141:
[----:B------:R-:W-:Y:S01]  /*b080*/  ISETP.NE.AND P2, PT, R171, RZ, PT ;  /* 0x000000ffab00720c */ /* 0x000fe20003f45270 */
[----:B------:R-:W-:Y:S01]  /*b090*/  UIADD3 UR49, UPT, UPT, UR49, 0x4, URZ ;  /* 0x0000000431317890 */ /* 0x000fe2000fffe0ff */
[----:B------:R-:W-:Y:S01]  /*b0a0*/  ISETP.NE.AND P0, PT, R173, 0x2, PT ;  /* 0x00000002ad00780c */ /* 0x000fe20003f05270 */
[----:B------:R-:W-:Y:S01]  /*b0b0*/  IMAD.IADD R20, R75, 0x1, R154 ;  /* 0x000000014b147824 */ /* 0x000fe200078e029a */
[----:B------:R-:W-:Y:S01]  /*b0c0*/  ISETP.NE.AND P1, PT, R76, 0x2, PT ;  /* 0x000000024c00780c */ /* 0x000fe20003f25270 */
[----:B------:R-:W-:Y:S01]  /*b0d0*/  IMAD.IADD R21, R77, 0x1, R156 ;  /* 0x000000014d157824 */ /* 0x000fe200078e029c */
[----:B--2---:R-:W-:Y:S02]  /*b0e0*/  SEL R0, RZ, 0x1, P0 ;  /* 0x00000001ff007807 */ /* 0x004fe40000000000 */
[----:B------:R-:W-:Y:S02]  /*b0f0*/  SEL R3, RZ, 0x1, P1 ;  /* 0x00000001ff037807 */ /* 0x000fe40000800000 */
[----:B------:R-:W-:Y:S02]  /*b100*/  LOP3.LUT R165, R165, R0, RZ, 0x3c, !PT ;  /* 0x00000000a5a57212 */ /* 0x000fe400078e3cff */
[----:B------:R-:W-:Y:S02]  /*b110*/  LOP3.LUT R166, R166, R3, RZ, 0x3c, !PT ;  /* 0x00000003a6a67212 */ /* 0x000fe400078e3cff */
[----:B------:R-:W-:Y:S02]  /*b120*/  @P2 R2UR UR36, R164 ;  /* 0x00000000a42422ca */ /* 0x000fe400000e0000 */
[----:B------:R-:W-:Y:S02]  /*b130*/  SEL R173, R173, RZ, P0 ;  /* 0x000000ffadad7207 */ /* 0x000fe40000000000 */
[----:B------:R-:W-:Y:S01]  /*b140*/  SEL R76, R76, RZ, P1 ;  /* 0x000000ff4c4c7207 */ /* 0x000fe20000800000 */
[----:B------:R-:W-:Y:S10]  /*b150*/  @P2 BRA `(.L_x_142) ;  /* 0xffffffa000282947 */ /* 0x000ff4000383ffff */
[----:B------:R-:W-:-:S09]  /*b160*/  UISETP.NE.AND UP0, UPT, UR50, URZ, UPT ;  /* 0x000000ff3200728c */ /* 0x000fd2000bf05270 */
[----:B------:R-:W-:Y:S05]  /*b170*/  BRA.U !UP0, `(.L_x_143) ;  /* 0x0000000108487547 */ /* 0x000fea000b800000 */
[----:B------:R-:W2:Y:S02]  /*b180*/  LDCU.64 UR4, c[0x0][0x890] ;  /* 0x00011200ff0477ac */ /* 0x000ea40008000a00 */
[----:B--2---:R-:W-:-:S04]  /*b190*/  UISETP.NE.U32.AND UP0, UPT, UR4, URZ, UPT ;  /* 0x000000ff0400728c */ /* 0x004fc8000bf05070 */
[----:B------:R-:W-:-:S09]  /*b1a0*/  UISETP.NE.AND.EX UP0, UPT, UR5, URZ, UPT, UP0 ;  /* 0x000000ff0500728c */ /* 0x000fd2000bf05300 */
[----:B------:R-:W-:Y:S05]  /*b1b0*/  BRA.U UP0, `(.L_x_144) ;  /* 0x00000001000c7547 */ /* 0x000fea000b800000 */
[----:B------:R-:W-:-:S13]  /*b1c0*/  FSETP.NEU.AND P0, PT, R81, RZ, PT ;  /* 0x000000ff5100720b */ /* 0x000fda0003f0d000 */
[----:B------:R-:W-:Y:S05]  /*b1d0*/  @!P0 EXIT ;  /* 0x000000000000894d */ /* 0x000fea0003800000 */
[----:B------:R-:W-:Y:S05]  /*b1e0*/  BRA `(.L_x_143) ;  /* 0x00000000002c7947 */ /* 0x000fea0003800000 */
.L_x_144:
[----:B------:R-:W-:Y:S01]  /*b1f0*/  ISETP.NE.AND P0, PT, R172, RZ, PT ;  /* 0x000000ffac00720c */ /* 0x000fe20003f05270 */
[----:B------:R-:W-:-:S12]  /*b200*/  BSSY.RECONVERGENT B0, `(.L_x_143) ;  /* 0x0000009000007945 */ /* 0x000fd80003800200 */
[----:B------:R-:W-:Y:S05]  /*b210*/  @P0 BRA `(.L_x_145) ;  /* 0x0000000000140947 */ /* 0x000fea0003800000 */
[----:B------:R-:W2:Y:S02]  /*b220*/  LDCU.64 UR4, c[0x0][0x888] ;  /* 0x00011100ff0477ac */ /* 0x000ea40008000a00 */
[----:B--2---:R-:W-:-:S04]  /*b230*/  ISETP.NE.U32.AND P0, PT, RZ, UR4, PT ;  /* 0x00000004ff007c0c */ /* 0x004fc8000bf05070 */
[----:B------:R-:W-:-:S13]  /*b240*/  ISETP.NE.AND.EX P0, PT, RZ, UR5, PT, P0 ;  /* 0x00000005ff007c0c */ /* 0x000fda000bf05300 */
[----:B------:R-:W-:Y:S05]  /*b250*/  @!P0 EXIT ;  /* 0x000000000000894d */ /* 0x000fea0003800000 */
[----:B------:R-:W-:Y:S05]  /*b260*/  BRA `(.L_x_146) ;  /* 0x0000000000087947 */ /* 0x000fea0003800000 */
.L_x_145:
[----:B------:R-:W-:-:S13]  /*b270*/  FSETP.NEU.AND P0, PT, R81, RZ, PT ;  /* 0x000000ff5100720b */ /* 0x000fda0003f0d000 */
[----:B------:R-:W-:Y:S05]  /*b280*/  @!P0 EXIT ;  /* 0x000000000000894d */ /* 0x000fea0003800000 */
.L_x_146:
[----:B------:R-:W-:Y:S05]  /*b290*/  BSYNC.RECONVERGENT B0 ;  /* 0x0000000000007941 */ /* 0x000fea0003800200 */
.L_x_143:
[----:B------:R-:W-:Y:S01]  /*b2a0*/  ULEA UR4, UR51, UR48, 0x3 ;  /* 0x0000003033047291 */ /* 0x000fe2000f8e18ff */
[----:B------:R-:W-:-:S04]  /*b2b0*/  DEPBAR.LE SB0, 0x0 ;  /* 0x000080000000791a */ /* 0x000fc80000000000 */
[----:B------:R-:W-:-:S04]  /*b2c0*/  UIADD3 UR4, UPT, UPT, UR4, 0x60, URZ ;  /* 0x0000006004047890 */ /* 0x000fc8000fffe0ff */
[----:B------:R-:W-:-:S09]  /*b2d0*/  UPRMT UR4, UR37, 0x654, UR4 ;  /* 0x0000065425047896 */ /* 0x000fd20008000004 */
[----:B------:R-:W-:Y:S01]  /*b2e0*/  SYNCS.ARRIVE.TRANS64.RED.A1T0 RZ, [UR4], RZ ;  /* 0x000000ffffff79a7 */ /* 0x000fe20008100404 */
[----:B------:R-:W-:Y:S05]  /*b2f0*/  EXIT ;  /* 0x000000000000794d */ /* 0x000fea0003800000 */
.L_x_24:
[----:B--2---:R2:W4:Y:S02]  /*b300*/  SYNCS.PHASECHK.TRANS64.TRYWAIT P0, [R3+URZ+0xe0], R2 ;  /* 0x0000e002030075a7 */ /* 0x00452400080011ff */
[----:B----4-:R-:W-:Y:S05]  /*b310*/  @!P0 NANOSLEEP.SYNCS 0x989680 ;  /* 0x009896800000895d */ /* 0x010fea0003900000 */
[----:B------:R-:W4:Y:S02]  /*b320*/  @!P0 SYNCS.PHASECHK.TRANS64 P0, [R3+URZ+0xe0], R2 ;  /* 0x0000e002030085a7 */ /* 0x000f2400080010ff */
[----:B----4-:R-:W-:Y:S05]  /*b330*/  @!P0 BRA `(.L_x_24) ;  /* 0xfffffffc00f08947 */ /* 0x010fea000383ffff */
[----:B------:R-:W-:Y:S05]  /*b340*/  BRA `(.L_x_147) ;  /* 0xffffff6400207947 */ /* 0x000fea000383ffff */
.L_x_27:
[----:B-1----:R-:W-:-:S07]  /*b350*/  MOV R2, UR33 ;  /* 0x0000002100027c02 */ /* 0x002fce0008000f00 */
.L_x_148:
[----:B-1----:R1:W2:Y:S02]  /*b360*/  SYNCS.PHASECHK.TRANS64.TRYWAIT P0, [R2+URZ+0x20], R5 ;  /* 0x00002005020075a7 */ /* 0x0022a400080011ff */
[----:B--2---:R-:W-:Y:S05]  /*b370*/  @!P0 NANOSLEEP.SYNCS 0x989680 ;  /* 0x009896800000895d */ /* 0x004fea0003900000 */
[----:B------:R-:W2:Y:S02]  /*b380*/  @!P0 SYNCS.PHASECHK.TRANS64 P0, [R2+URZ+0x20], R5 ;  /* 0x00002005020085a7 */ /* 0x000ea400080010ff */
[----:B--2---:R-:W-:Y:S05]  /*b390*/  @!P0 BRA `(.L_x_148) ;  /* 0xfffffffc00f08947 */ /* 0x004fea000383ffff */
[----:B------:R-:W-:Y:S05]  /*b3a0*/  BRA `(.L_x_26) ;  /* 0xffffff6400847947 */ /* 0x000fea000383ffff */
.L_x_34:
[----:B-1----:R-:W-:-:S07]  /*b3b0*/  MOV R2, UR17 ;  /* 0x0000001100027c02 */ /* 0x002fce0008000f00 */
.L_x_149:
[----:B-1----:R1:W2:Y:S02]  /*b3c0*/  SYNCS.PHASECHK.TRANS64.TRYWAIT P0, [R2+URZ+0x20], R5 ;  /* 0x00002005020075a7 */ /* 0x0022a400080011ff */
[----:B--2---:R-:W-:Y:S05]  /*b3d0*/  @!P0 NANOSLEEP.SYNCS 0x989680 ;  /* 0x009896800000895d */ /* 0x004fea0003900000 */
[----:B------:R-:W2:Y:S02]  /*b3e0*/  @!P0 SYNCS.PHASECHK.TRANS64 P0, [R2+URZ+0x20], R5 ;  /* 0x00002005020085a7 */ /* 0x000ea400080010ff */
[----:B--2---:R-:W-:Y:S05]  /*b3f0*/  @!P0 BRA `(.L_x_149) ;  /* 0xfffffffc00f08947 */ /* 0x004fea000383ffff */
[----:B------:R-:W-:Y:S05]  /*b400*/  BRA `(.L_x_33) ;  /* 0xffffff68003c7947 */ /* 0x000fea000383ffff */
.L_x_39:
[----:B-1----:R1:W2:Y:S02]  /*b410*/  SYNCS.PHASECHK.TRANS64.TRYWAIT P0, [R2+URZ+0x90], R3 ;  /* 0x00009003020075a7 */ /* 0x0022a400080011ff */
[----:B--2---:R-:W-:Y:S05]  /*b420*/  @!P0 NANOSLEEP.SYNCS 0x989680 ;  /* 0x009896800000895d */ /* 0x004fea0003900000 */
[----:B------:R-:W2:Y:S02]  /*b430*/  @!P0 SYNCS.PHASECHK.TRANS64 P0, [R2+URZ+0x90], R3 ;  /* 0x00009003020085a7 */ /* 0x000ea400080010ff */
[----:B--2---:R-:W-:Y:S05]  /*b440*/  @!P0 BRA `(.L_x_39) ;  /* 0xfffffffc00f08947 */ /* 0x004fea000383ffff */
[----:B------:R-:W-:Y:S05]  /*b450*/  BRA `(.L_x_150) ;  /* 0xffffff6800dc7947 */ /* 0x000fea000383ffff */
.L_x_43:
[----:B---3--:R-:W-:-:S07]  /*b460*/  MOV R0, UR4 ;  /* 0x0000000400007c02 */ /* 0x008fce0008000f00 */
.L_x_151:
[----:B-1----:R1:W2:Y:S02]  /*b470*/  SYNCS.PHASECHK.TRANS64.TRYWAIT P0, [R0+URZ], R3 ;  /* 0x00000003000075a7 */ /* 0x0022a400080011ff */
[----:B--2---:R-:W-:Y:S05]  /*b480*/  @!P0 NANOSLEEP.SYNCS 0x989680 ;  /* 0x009896800000895d */ /* 0x004fea0003900000 */
[----:B------:R-:W2:Y:S02]  /*b490*/  @!P0 SYNCS.PHASECHK.TRANS64 P0, [R0+URZ], R3 ;  /* 0x00000003000085a7 */ /* 0x000ea400080010ff */
[----:B--2---:R-:W-:Y:S05]  /*b4a0*/  @!P0 BRA `(.L_x_151) ;  /* 0xfffffffc00f08947 */ /* 0x004fea000383ffff */
[----:B------:R-:W-:Y:S05]  /*b4b0*/  BRA `(.L_x_152) ;  /* 0xffffff70004c7947 */ /* 0x000fea000383ffff */
.L_x_44:
[----:B---3--:R-:W-:-:S07]  /*b4c0*/  MOV R0, UR4 ;  /* 0x0000000400007c02 */ /* 0x008fce0008000f00 */
.L_x_153:
[----:B-1----:R1:W2:Y:S02]  /*b4d0*/  SYNCS.PHASECHK.TRANS64.TRYWAIT P0, [R0+URZ], R3 ;  /* 0x00000003000075a7 */ /* 0x0022a400080011ff */
[----:B--2---:R-:W-:Y:S05]  /*b4e0*/  @!P0 NANOSLEEP.SYNCS 0x989680 ;  /* 0x009896800000895d */ /* 0x004fea0003900000 */
[----:B------:R-:W2:Y:S02]  /*b4f0*/  @!P0 SYNCS.PHASECHK.TRANS64 P0, [R0+URZ], R3 ;  /* 0x00000003000085a7 */ /* 0x000ea400080010ff */
[----:B--2---:R-:W-:Y:S05]  /*b500*/  @!P0 BRA `(.L_x_153) ;  /* 0xfffffffc00f08947 */ /* 0x004fea000383ffff */
[----:B------:R-:W-:Y:S05]  /*b510*/  BRA `(.L_x_154) ;  /* 0xffffff7000587947 */ /* 0x000fea000383ffff */
.L_x_45:
[----:B---3--:R-:W-:-:S07]  /*b520*/  MOV R0, UR4 ;  /* 0x0000000400007c02 */ /* 0x008fce0008000f00 */
.L_x_155:
[----:B-1----:R1:W2:Y:S02]  /*b530*/  SYNCS.PHASECHK.TRANS64.TRYWAIT P0, [R0+URZ], R3 ;  /* 0x00000003000075a7 */ /* 0x0022a400080011ff */
[----:B--2---:R-:W-:Y:S05]  /*b540*/  @!P0 NANOSLEEP.SYNCS 0x989680 ;  /* 0x009896800000895d */ /* 0x004fea0003900000 */
[----:B------:R-:W2:Y:S02]  /*b550*/  @!P0 SYNCS.PHASECHK.TRANS64 P0, [R0+URZ], R3 ;  /* 0x00000003000085a7 */ /* 0x000ea400080010ff */
[----:B--2---:R-:W-:Y:S05]  /*b560*/  @!P0 BRA `(.L_x_155) ;  /* 0xfffffffc00f08947 */ /* 0x004fea000383ffff */
[----:B------:R-:W-:Y:S05]  /*b570*/  BRA `(.L_x_156) ;  /* 0xffffff7000647947 */ /* 0x000fea000383ffff */
.L_x_48:
[----:B-1----:R1:W2:Y:S02]  /*b580*/  SYNCS.PHASECHK.TRANS64.TRYWAIT P0, [R0+URZ+0xd0], R5 ;  /* 0x0000d005000075a7 */ /* 0x0022a400080011ff */
[----:B--2---:R-:W-:Y:S05]  /*b590*/  @!P0 NANOSLEEP.SYNCS 0x989680 ;  /* 0x009896800000895d */ /* 0x004fea0003900000 */
[----:B------:R-:W2:Y:S02]  /*b5a0*/  @!P0 SYNCS.PHASECHK.TRANS64 P0, [R0+URZ+0xd0], R5 ;  /* 0x0000d005000085a7 */ /* 0x000ea400080010ff */
[----:B--2---:R-:W-:Y:S05]  /*b5b0*/  @!P0 BRA `(.L_x_48) ;  /* 0xfffffffc00f08947 */ /* 0x004fea000383ffff */
[----:B------:R-:W-:Y:S05]  /*b5c0*/  BRA `(.L_x_157) ;  /* 0xffffff7000c47947 */ /* 0x000fea000383ffff */
.L_x_49:
[----:B------:R-:W-:-:S07]  /*b5d0*/  MOV R0, UR5 ;  /* 0x0000000500007c02 */ /* 0x000fce0008000f00 */
.L_x_158:
[----:B-1----:R1:W2:Y:S02]  /*b5e0*/  SYNCS.PHASECHK.TRANS64.TRYWAIT P0, [R0+URZ+0xa0], R7 ;  /* 0x0000a007000075a7 */ /* 0x0022a400080011ff */
[----:B--2---:R-:W-:Y:S05]  /*b5f0*/  @!P0 NANOSLEEP.SYNCS 0x989680 ;  /* 0x009896800000895d */ /* 0x004fea0003900000 */
[----:B------:R-:W2:Y:S02]  /*b600*/  @!P0 SYNCS.PHASECHK.TRANS64 P0, [R0+URZ+0xa0], R7 ;  /* 0x0000a007000085a7 */ /* 0x000ea400080010ff */
[----:B--2---:R-:W-:Y:S05]  /*b610*/  @!P0 BRA `(.L_x_158) ;  /* 0xfffffffc00f08947 */ /* 0x004fea000383ffff */
[----:B------:R-:W-:Y:S05]  /*b620*/  BRA `(.L_x_159) ;  /* 0xffffff7000d47947 */ /* 0x000fea000383ffff */
.L_x_50:
[----:B-1----:R1:W2:Y:S02]  /*b630*/  SYNCS.PHASECHK.TRANS64.TRYWAIT P1, [R0+URZ+0x90], R5 ;  /* 0x00009005000075a7 */ /* 0x0022a400080211ff */
[----:B--2---:R-:W-:Y:S05]  /*b640*/  @!P1 NANOSLEEP.SYNCS 0x989680 ;  /* 0x009896800000995d */ /* 0x004fea0003900000 */
[----:B------:R-:W2:Y:S02]  /*b650*/  @!P1 SYNCS.PHASECHK.TRANS64 P1, [R0+URZ+0x90], R5 ;  /* 0x00009005000095a7 */ /* 0x000ea400080210ff */
[----:B--2---:R-:W-:Y:S05]  /*b660*/  @!P1 BRA `(.L_x_50) ;  /* 0xfffffffc00f09947 */ /* 0x004fea000383ffff */
[----:B------:R-:W-:Y:S05]  /*b670*/  BRA `(.L_x_160) ;  /* 0xffffff7400047947 */ /* 0x000fea000383ffff */
.L_x_53:
[----:B------:R-:W-:-:S07]  /*b680*/  MOV R0, UR5 ;  /* 0x0000000500007c02 */ /* 0x000fce0008000f00 */
.L_x_161:
[----:B-1----:R1:W2:Y:S02]  /*b690*/  SYNCS.PHASECHK.TRANS64.TRYWAIT P0, [R0+URZ+0xa0], R3 ;  /* 0x0000a003000075a7 */ /* 0x0022a400080011ff */
[----:B--2---:R-:W-:Y:S05]  /*b6a0*/  @!P0 NANOSLEEP.SYNCS 0x989680 ;  /* 0x009896800000895d */ /* 0x004fea0003900000 */
[----:B------:R-:W2:Y:S02]  /*b6b0*/  @!P0 SYNCS.PHASECHK.TRANS64 P0, [R0+URZ+0xa0], R3 ;  /* 0x0000a003000085a7 */ /* 0x000ea400080010ff */
[----:B--2---:R-:W-:Y:S05]  /*b6c0*/  @!P0 BRA `(.L_x_161) ;  /* 0xfffffffc00f08947 */ /* 0x004fea000383ffff */
[----:B------:R-:W-:Y:S05]  /*b6d0*/  BRA `(.L_x_52) ;  /* 0xffffff7400587947 */ /* 0x000fea000383ffff */
.L_x_62:
[----:B-1----:R-:W-:-:S04]  /*b6e0*/  MOV R4, UR6 ;  /* 0x0000000600047c02 */ /* 0x002fc80008000f00 */
[----:B------:R1:W2:Y:S03]  /*b6f0*/  SYNCS.PHASECHK.TRANS64.TRYWAIT P0, [R4+URZ+0x8], R5 ;  /* 0x00000805040075a7 */ /* 0x0002a600080011ff */
[----:B--2---:R-:W-:Y:S05]  /*b700*/  @!P0 NANOSLEEP.SYNCS 0x989680 ;  /* 0x009896800000895d */ /* 0x004fea0003900000 */
[----:B------:R-:W2:Y:S02]  /*b710*/  @!P0 SYNCS.PHASECHK.TRANS64 P0, [R4+URZ+0x8], R5 ;  /* 0x00000805040085a7 */ /* 0x000ea400080010ff */
[----:B--2---:R-:W-:Y:S05]  /*b720*/  @!P0 BRA `(.L_x_62) ;  /* 0xfffffffc00ec8947 */ /* 0x004fea000383ffff */
[----:B------:R-:W-:Y:S05]  /*b730*/  BRA `(.L_x_61) ;  /* 0xffffff78000c7947 */ /* 0x000fea000383ffff */
.L_x_64:
[----:B------:R-:W-:Y:S01]  /*b740*/  BSSY B0, `(.L_x_162) ;  /* 0x0000006000007945 */ /* 0x000fe20003800000 */
[----:B------:R-:W-:-:S07]  /*b750*/  MOV R15, 0xffffffff ;  /* 0xffffffff000f7802 */ /* 0x000fce0000000f00 */
[----:B-1---5:R-:W-:Y:S05]  /*b760*/  WARPSYNC.COLLECTIVE R15, `(.L_x_163) ;  /* 0x000000000f0c7348 */ /* 0x022fea0003c00000 */
[----:B------:R-:W-:Y:S02]  /*b770*/  ELECT P6, UR79, PT ;  /* 0x00000000004f782f */ /* 0x000fe400038c0000 */
[----:B------:R-:W-:Y:S01]  /*b780*/  MOV R14, UR79 ;  /* 0x0000004f000e7c02 */ /* 0x000fe20008000f00 */
[----:B-1---5:R-:W-:Y:S10]  /*b790*/  ENDCOLLECTIVE ;  /* 0x000000000000791b */ /* 0x022ff40003800000 */
.L_x_163:
[----:B------:R-:W-:Y:S05]  /*b7a0*/  BSYNC B0 ;  /* 0x0000000000007941 */ /* 0x000fea0003800000 */
.L_x_162:
[----:B------:R-:W-:Y:S05]  /*b7b0*/  BRA `(.L_x_164) ;  /* 0xffffff78003c7947 */ /* 0x000fea000383ffff */
.L_x_66:
[----:B-1----:R-:W-:-:S04]  /*b7c0*/  MOV R2, UR6 ;  /* 0x0000000600027c02 */ /* 0x002fc80008000f00 */
[----:B------:R1:W2:Y:S03]  /*b7d0*/  SYNCS.PHASECHK.TRANS64.TRYWAIT P0, [R2+URZ+0x8], R3 ;  /* 0x00000803020075a7 */ /* 0x0002a600080011ff */
[----:B--2---:R-:W-:Y:S05]  /*b7e0*/  @!P0 NANOSLEEP.SYNCS 0x989680 ;  /* 0x009896800000895d */ /* 0x004fea0003900000 */
[----:B------:R-:W2:Y:S02]  /*b7f0*/  @!P0 SYNCS.PHASECHK.TRANS64 P0, [R2+URZ+0x8], R3 ;  /* 0x00000803020085a7 */ /* 0x000ea400080010ff */
[----:B--2---:R-:W-:Y:S05]  /*b800*/  @!P0 BRA `(.L_x_66) ;  /* 0xfffffffc00ec8947 */ /* 0x004fea000383ffff */
[----:B------:R-:W-:Y:S05]  /*b810*/  BRA `(.L_x_65) ;  /* 0xffffff7800407947 */ /* 0x000fea000383ffff */
.L_x_67:
[----:B-1----:R1:W2:Y:S02]  /*b820*/  SYNCS.PHASECHK.TRANS64.TRYWAIT P0, [R0+URZ+0x90], R5 ;  /* 0x00009005000075a7 */ /* 0x0022a400080011ff */
[----:B--2---:R-:W-:Y:S05]  /*b830*/  @!P0 NANOSLEEP.SYNCS 0x989680 ;  /* 0x009896800000895d */ /* 0x004fea0003900000 */
[----:B------:R-:W2:Y:S02]  /*b840*/  @!P0 SYNCS.PHASECHK.TRANS64 P0, [R0+URZ+0x90], R5 ;  /* 0x00009005000085a7 */ /* 0x000ea400080010ff */
[----:B--2---:R-:W-:Y:S05]  /*b850*/  @!P0 BRA `(.L_x_67) ;  /* 0xfffffffc00f08947 */ /* 0x004fea000383ffff */
[----:B------:R-:W-:Y:S05]  /*b860*/  BRA `(.L_x_165) ;  /* 0xffffff7c001c7947 */ /* 0x000fea000383ffff */
.L_x_69:
[----:B------:R-:W-:-:S07]  /*b870*/  MOV R0, UR10 ;  /* 0x0000000a00007c02 */ /* 0x000fce0008000f00 */
.L_x_166:
[----:B-1----:R1:W2:Y:S02]  /*b880*/  SYNCS.PHASECHK.TRANS64.TRYWAIT P0, [R0+URZ+0xc0], R5 ;  /* 0x0000c005000075a7 */ /* 0x0022a400080011ff */
[----:B--2---:R-:W-:Y:S05]  /*b890*/  @!P0 NANOSLEEP.SYNCS 0x989680 ;  /* 0x009896800000895d */ /* 0x004fea0003900000 */
[----:B------:R-:W2:Y:S02]  /*b8a0*/  @!P0 SYNCS.PHASECHK.TRANS64 P0, [R0+URZ+0xc0], R5 ;  /* 0x0000c005000085a7 */ /* 0x000ea400080010ff */
[----:B--2---:R-:W-:Y:S05]  /*b8b0*/  @!P0 BRA `(.L_x_166) ;  /* 0xfffffffc00f08947 */ /* 0x004fea000383ffff */
[----:B------:R-:W-:Y:S05]  /*b8c0*/  BRA `(.L_x_167) ;  /* 0xffffff7c00687947 */ /* 0x000fea000383ffff */
.L_x_72:
[----:B------:R-:W-:Y:S07]  /*b8d0*/  MOV R0, UR9 ;  /* 0x0000000900007c02 */ /* 0x000fee0008000f00 */
.L_x_168:
[----:B-1----:R1:W2:Y:S02]  /*b8e0*/  SYNCS.PHASECHK.TRANS64.TRYWAIT P0, [R0+URZ], R5 ;  /* 0x00000005000075a7 */ /* 0x0022a400080011ff */
[----:B--2---:R-:W-:Y:S05]  /*b8f0*/  @!P0 NANOSLEEP.SYNCS 0x989680 ;  /* 0x009896800000895d */ /* 0x004fea0003900000 */
[----:B------:R-:W2:Y:S02]  /*b900*/  @!P0 SYNCS.PHASECHK.TRANS64 P0, [R0+URZ], R5 ;  /* 0x00000005000085a7 */ /* 0x000ea400080010ff */
[----:B--2---:R-:W-:Y:S05]  /*b910*/  @!P0 BRA `(.L_x_168) ;  /* 0xfffffffc00f08947 */ /* 0x004fea000383ffff */
[----:B------:R-:W-:Y:S05]  /*b920*/  BRA `(.L_x_71) ;  /* 0xffffff7c007c7947 */ /* 0x000fea000383ffff */
.L_x_76:
[----:B-1----:R-:W-:-:S07]  /*b930*/  MOV R0, UR5 ;  /* 0x0000000500007c02 */ /* 0x002fce0008000f00 */
.L_x_169:
[----:B-1----:R1:W2:Y:S02]  /*b940*/  SYNCS.PHASECHK.TRANS64.TRYWAIT P0, [R0+URZ], R3 ;  /* 0x00000003000075a7 */ /* 0x0022a400080011ff */
[----:B--2---:R-:W-:Y:S05]  /*b950*/  @!P0 NANOSLEEP.SYNCS 0x989680 ;  /* 0x009896800000895d */ /* 0x004fea0003900000 */
[----:B------:R-:W2:Y:S02]  /*b960*/  @!P0 SYNCS.PHASECHK.TRANS64 P0, [R0+URZ], R3 ;  /* 0x00000003000085a7 */ /* 0x000ea400080010ff */
[----:B--2---:R-:W-:Y:S05]  /*b970*/  @!P0 BRA `(.L_x_169) ;  /* 0xfffffffc00f08947 */ /* 0x004fea000383ffff */
[----:B------:R-:W-:Y:S05]  /*b980*/  BRA `(.L_x_170) ;  /* 0xffffff8000487947 */ /* 0x000fea000383ffff */
.L_x_79:
[----:B------:R-:W-:-:S07]  /*b990*/  MOV R0, UR8 ;  /* 0x0000000800007c02 */ /* 0x000fce0008000f00 */
.L_x_171:
[----:B-1----:R1:W2:Y:S02]  /*b9a0*/  SYNCS.PHASECHK.TRANS64.TRYWAIT P1, [R0+URZ+0xf0], R3 ;  /* 0x0000f003000075a7 */ /* 0x0022a400080211ff */
[----:B--2---:R-:W-:Y:S05]  /*b9b0*/  @!P1 NANOSLEEP.SYNCS 0x989680 ;  /* 0x009896800000995d */ /* 0x004fea0003900000 */
[----:B------:R-:W2:Y:S02]  /*b9c0*/  @!P1 SYNCS.PHASECHK.TRANS64 P1, [R0+URZ+0xf0], R3 ;  /* 0x0000f003000095a7 */ /* 0x000ea400080210ff */
[----:B--2---:R-:W-:Y:S05]  /*b9d0*/  @!P1 BRA `(.L_x_171) ;  /* 0xfffffffc00f09947 */ /* 0x004fea000383ffff */
[----:B------:R-:W-:Y:S05]  /*b9e0*/  BRA `(.L_x_172) ;  /* 0xffffff8000947947 */ /* 0x000fea000383ffff */
.L_x_84:
[----:B--2---:R2:W4:Y:S02]  /*b9f0*/  SYNCS.PHASECHK.TRANS64.TRYWAIT P0, [R0+URZ+0x90], R3 ;  /* 0x00009003000075a7 */ /* 0x00452400080011ff */
[----:B----4-:R-:W-:Y:S05]  /*ba00*/  @!P0 NANOSLEEP.SYNCS 0x989680 ;  /* 0x009896800000895d */ /* 0x010fea0003900000 */
[----:B------:R-:W4:Y:S02]  /*ba10*/  @!P0 SYNCS.PHASECHK.TRANS64 P0, [R0+URZ+0x90], R3 ;  /* 0x00009003000085a7 */ /* 0x000f2400080010ff */
[----:B----4-:R-:W-:Y:S05]  /*ba20*/  @!P0 BRA `(.L_x_84) ;  /* 0xfffffffc00f08947 */ /* 0x010fea000383ffff */
[----:B------:R-:W-:Y:S05]  /*ba30*/  BRA `(.L_x_173) ;  /* 0xffffff8400a87947 */ /* 0x000fea000383ffff */
.L_x_87:
[----:B------:R-:W-:Y:S07]  /*ba40*/  MOV R0, UR7 ;  /* 0x0000000700007c02 */ /* 0x000fee0008000f00 */
.L_x_174:
[----:B--2---:R2:W4:Y:S02]  /*ba50*/  SYNCS.PHASECHK.TRANS64.TRYWAIT P0, [R0+URZ+0x88], R3 ;  /* 0x00008803000075a7 */ /* 0x00452400080011ff */
[----:B----4-:R-:W-:Y:S05]  /*ba60*/  @!P0 NANOSLEEP.SYNCS 0x989680 ;  /* 0x009896800000895d */ /* 0x010fea0003900000 */
[----:B------:R-:W4:Y:S02]  /*ba70*/  @!P0 SYNCS.PHASECHK.TRANS64 P0, [R0+URZ+0x88], R3 ;  /* 0x00008803000085a7 */ /* 0x000f2400080010ff */
[----:B----4-:R-:W-:Y:S05]  /*ba80*/  @!P0 BRA `(.L_x_174) ;  /* 0xfffffffc00f08947 */ /* 0x010fea000383ffff */
[----:B------:R-:W-:Y:S05]  /*ba90*/  BRA `(.L_x_86) ;  /* 0xffffff8800887947 */ /* 0x000fea000383ffff */
.L_x_90:
[----:B------:R-:W-:Y:S07]  /*baa0*/  MOV R3, UR7 ;  /* 0x0000000700037c02 */ /* 0x000fee0008000f00 */
.L_x_175:
[----:B-1----:R1:W2:Y:S02]  /*bab0*/  SYNCS.PHASECHK.TRANS64.TRYWAIT P0, [R3+URZ+0x60], R12 ;  /* 0x0000600c030075a7 */ /* 0x0022a400080011ff */
[----:B--2---:R-:W-:Y:S05]  /*bac0*/  @!P0 NANOSLEEP.SYNCS 0x989680 ;  /* 0x009896800000895d */ /* 0x004fea0003900000 */
[----:B------:R-:W2:Y:S02]  /*bad0*/  @!P0 SYNCS.PHASECHK.TRANS64 P0, [R3+URZ+0x60], R12 ;  /* 0x0000600c030085a7 */ /* 0x000ea400080010ff */
[----:B--2---:R-:W-:Y:S05]  /*bae0*/  @!P0 BRA `(.L_x_175) ;  /* 0xfffffffc00f08947 */ /* 0x004fea000383ffff */
[----:B------:R-:W-:Y:S05]  /*baf0*/  BRA `(.L_x_176) ;  /* 0xffffff8c00007947 */ /* 0x000fea000383ffff */
.L_x_91:
[----:B-1----:R-:W-:Y:S07]  /*bb00*/  MOV R3, UR7 ;  /* 0x0000000700037c02 */ /* 0x002fee0008000f00 */
.L_x_177:
[----:B-1----:R1:W2:Y:S02]  /*bb10*/  SYNCS.PHASECHK.TRANS64.TRYWAIT P0, [R3+URZ+0x68], R12 ;  /* 0x0000680c030075a7 */ /* 0x0022a400080011ff */
[----:B--2---:R-:W-:Y:S05]  /*bb20*/  @!P0 NANOSLEEP.SYNCS 0x989680 ;  /* 0x009896800000895d */ /* 0x004fea0003900000 */
[----:B------:R-:W2:Y:S02]  /*bb30*/  @!P0 SYNCS.PHASECHK.TRANS64 P0, [R3+URZ+0x68], R12 ;  /* 0x0000680c030085a7 */ /* 0x000ea400080010ff */
[----:B--2---:R-:W-:Y:S05]  /*bb40*/  @!P0 BRA `(.L_x_177) ;  /* 0xfffffffc00f08947 */ /* 0x004fea000383ffff */
[----:B------:R-:W-:Y:S05]  /*bb50*/  BRA `(.L_x_178) ;  /* 0xffffff8c003c7947 */ /* 0x000fea000383ffff */
.L_x_92:
[----:B-1----:R-:W-:Y:S07]  /*bb60*/  MOV R3, UR7 ;  /* 0x0000000700037c02 */ /* 0x002fee0008000f00 */
.L_x_179:
[----:B-1----:R1:W2:Y:S02]  /*bb70*/  SYNCS.PHASECHK.TRANS64.TRYWAIT P0, [R3+URZ+0x70], R12 ;  /* 0x0000700c030075a7 */ /* 0x0022a400080011ff */
[----:B--2---:R-:W-:Y:S05]  /*bb80*/  @!P0 NANOSLEEP.SYNCS 0x989680 ;  /* 0x009896800000895d */ /* 0x004fea0003900000 */
[----:B------:R-:W2:Y:S02]  /*bb90*/  @!P0 SYNCS.PHASECHK.TRANS64 P0, [R3+URZ+0x70], R12 ;  /* 0x0000700c030085a7 */ /* 0x000ea400080010ff */
[----:B--2---:R-:W-:Y:S05]  /*bba0*/  @!P0 BRA `(.L_x_179) ;  /* 0xfffffffc00f08947 */ /* 0x004fea000383ffff */
[----:B------:R-:W-:Y:S05]  /*bbb0*/  BRA `(.L_x_180) ;  /* 0xffffff8c00847947 */ /* 0x000fea000383ffff */
.L_x_93:
[----:B------:R-:W-:Y:S07]  /*bbc0*/  MOV R3, UR7 ;  /* 0x0000000700037c02 */ /* 0x000fee0008000f00 */
.L_x_181:
[----:B-1----:R1:W2:Y:S02]  /*bbd0*/  SYNCS.PHASECHK.TRANS64.TRYWAIT P0, [R3+URZ+0x78], R12 ;  /* 0x0000780c030075a7 */ /* 0x0022a400080011ff */
[----:B--2---:R-:W-:Y:S05]  /*bbe0*/  @!P0 NANOSLEEP.SYNCS 0x989680 ;  /* 0x009896800000895d */ /* 0x004fea0003900000 */
[----:B------:R-:W2:Y:S02]  /*bbf0*/  @!P0 SYNCS.PHASECHK.TRANS64 P0, [R3+URZ+0x78], R12 ;  /* 0x0000780c030085a7 */ /* 0x000ea400080010ff */
[----:B--2---:R-:W-:Y:S05]  /*bc00*/  @!P0 BRA `(.L_x_181) ;  /* 0xfffffffc00f08947 */ /* 0x004fea000383ffff */
[----:B------:R-:W-:Y:S05]  /*bc10*/  BRA `(.L_x_182) ;  /* 0xffffff90000c7947 */ /* 0x000fea000383ffff */
.L_x_95:
[----:B------:R-:W-:-:S07]  /*bc20*/  MOV R0, UR7 ;  /* 0x0000000700007c02 */ /* 0x000fce0008000f00 */
.L_x_183:
[----:B-1----:R1:W4:Y:S02]  /*bc30*/  SYNCS.PHASECHK.TRANS64.TRYWAIT P0, [R0+URZ+0x60], R3 ;  /* 0x00006003000075a7 */ /* 0x00232400080011ff */
[----:B----4-:R-:W-:Y:S05]  /*bc40*/  @!P0 NANOSLEEP.SYNCS 0x989680 ;  /* 0x009896800000895d */ /* 0x010fea0003900000 */
[----:B------:R-:W4:Y:S02]  /*bc50*/  @!P0 SYNCS.PHASECHK.TRANS64 P0, [R0+URZ+0x60], R3 ;  /* 0x00006003000085a7 */ /* 0x000f2400080010ff */
[----:B----4-:R-:W-:Y:S05]  /*bc60*/  @!P0 BRA `(.L_x_183) ;  /* 0xfffffffc00f08947 */ /* 0x010fea000383ffff */
[----:B------:R-:W-:Y:S05]  /*bc70*/  BRA `(.L_x_184) ;  /* 0xffffff90007c7947 */ /* 0x000fea000383ffff */
.L_x_96:
[----:B-1----:R-:W-:-:S07]  /*bc80*/  MOV R0, UR7 ;  /* 0x0000000700007c02 */ /* 0x002fce0008000f00 */
.L_x_185:
[----:B-1----:R1:W4:Y:S02]  /*bc90*/  SYNCS.PHASECHK.TRANS64.TRYWAIT P0, [R0+URZ+0x68], R3 ;  /* 0x00006803000075a7 */ /* 0x00232400080011ff */
[----:B----4-:R-:W-:Y:S05]  /*bca0*/  @!P0 NANOSLEEP.SYNCS 0x989680 ;  /* 0x009896800000895d */ /* 0x010fea0003900000 */
[----:B------:R-:W4:Y:S02]  /*bcb0*/  @!P0 SYNCS.PHASECHK.TRANS64 P0, [R0+URZ+0x68], R3 ;  /* 0x00006803000085a7 */ /* 0x000f2400080010ff */
[----:B----4-:R-:W-:Y:S05]  /*bcc0*/  @!P0 BRA `(.L_x_185) ;  /* 0xfffffffc00f08947 */ /* 0x010fea000383ffff */
[----:B------:R-:W-:Y:S05]  /*bcd0*/  BRA `(.L_x_186) ;  /* 0xffffff90006c7947 */ /* 0x000fea000383ffff */
.L_x_97:
[----:B-1----:R-:W-:-:S07]  /*bce0*/  MOV R0, UR7 ;  /* 0x0000000700007c02 */ /* 0x002fce0008000f00 */
.L_x_187:
[----:B-1----:R1:W4:Y:S02]  /*bcf0*/  SYNCS.PHASECHK.TRANS64.TRYWAIT P0, [R0+URZ+0x70], R3 ;  /* 0x00007003000075a7 */ /* 0x00232400080011ff */
[----:B----4-:R-:W-:Y:S05]  /*bd00*/  @!P0 NANOSLEEP.SYNCS 0x989680 ;  /* 0x009896800000895d */ /* 0x010fea0003900000 */
[----:B------:R-:W4:Y:S02]  /*bd10*/  @!P0 SYNCS.PHASECHK.TRANS64 P0, [R0+URZ+0x70], R3 ;  /* 0x00007003000085a7 */ /* 0x000f2400080010ff */
[----:B----4-:R-:W-:Y:S05]  /*bd20*/  @!P0 BRA `(.L_x_187) ;  /* 0xfffffffc00f08947 */ /* 0x010fea000383ffff */
[----:B------:R-:W-:Y:S05]  /*bd30*/  BRA `(.L_x_188) ;  /* 0xffffff90005c7947 */ /* 0x000fea000383ffff */
.L_x_99:
[----:B--2---:R2:W3:Y:S02]  /*bd40*/  SYNCS.PHASECHK.TRANS64.TRYWAIT P0, [R0+URZ+0x90], R3 ;  /* 0x00009003000075a7 */ /* 0x0044e400080011ff */
[----:B---3--:R-:W-:Y:S05]  /*bd50*/  @!P0 NANOSLEEP.SYNCS 0x989680 ;  /* 0x009896800000895d */ /* 0x008fea0003900000 */
[----:B------:R-:W3:Y:S02]  /*bd60*/  @!P0 SYNCS.PHASECHK.TRANS64 P0, [R0+URZ+0x90], R3 ;  /* 0x00009003000085a7 */ /* 0x000ee400080010ff */
[----:B---3--:R-:W-:Y:S05]  /*bd70*/  @!P0 BRA `(.L_x_99) ;  /* 0xfffffffc00f08947 */ /* 0x008fea000383ffff */
[----:B------:R-:W-:Y:S05]  /*bd80*/  BRA `(.L_x_189) ;  /* 0xffffff9400307947 */ /* 0x000fea000383ffff */
.L_x_110:
[----:B-1----:R-:W-:Y:S04]  /*bd90*/  MOV R2, UR48 ;  /* 0x0000003000027c02 */ /* 0x002fe80008000f00 */
[----:B------:R1:W3:Y:S03]  /*bda0*/  SYNCS.PHASECHK.TRANS64.TRYWAIT P1, [R2+URZ+0x40], R3 ;  /* 0x00004003020075a7 */ /* 0x0002e600080211ff */
[----:B---3--:R-:W-:Y:S05]  /*bdb0*/  @!P1 NANOSLEEP.SYNCS 0x989680 ;  /* 0x009896800000995d */ /* 0x008fea0003900000 */
[----:B------:R-:W3:Y:S02]  /*bdc0*/  @!P1 SYNCS.PHASECHK.TRANS64 P1, [R2+URZ+0x40], R3 ;  /* 0x00004003020095a7 */ /* 0x000ee400080210ff */
[----:B---3--:R-:W-:Y:S05]  /*bdd0*/  @!P1 BRA `(.L_x_110) ;  /* 0xfffffffc00ec9947 */ /* 0x008fea000383ffff */
[----:B------:R-:W-:Y:S05]  /*bde0*/  BRA `(.L_x_109) ;  /* 0xffffffa000b07947 */ /* 0x000fea000383ffff */
.L_x_112:
[----:B-1----:R1:W4:Y:S02]  /*bdf0*/  SYNCS.PHASECHK.TRANS64.TRYWAIT P0, [R183+URZ+0xb0], R0 ;  /* 0x0000b000b70075a7 */ /* 0x00232400080011ff */
[----:B----4-:R-:W-:Y:S05]  /*be00*/  @!P0 NANOSLEEP.SYNCS 0x989680 ;  /* 0x009896800000895d */ /* 0x010fea0003900000 */
[----:B------:R-:W4:Y:S02]  /*be10*/  @!P0 SYNCS.PHASECHK.TRANS64 P0, [R183+URZ+0xb0], R0 ;  /* 0x0000b000b70085a7 */ /* 0x000f2400080010ff */
[----:B----4-:R-:W-:Y:S05]  /*be20*/  @!P0 BRA `(.L_x_112) ;  /* 0xfffffffc00f08947 */ /* 0x010fea000383ffff */
[----:B------:R-:W-:Y:S05]  /*be30*/  BRA `(.L_x_111) ;  /* 0xffffffa000e87947 */ /* 0x000fea000383ffff */
.L_x_121:
[----:B--2---:R2:W4:Y:S02]  /*be40*/  SYNCS.PHASECHK.TRANS64.TRYWAIT P0, [R3+URZ+0x40], R0 ;  /* 0x00004000030075a7 */ /* 0x00452400080011ff */
[----:B----4-:R-:W-:Y:S05]  /*be50*/  @!P0 NANOSLEEP.SYNCS 0x989680 ;  /* 0x009896800000895d */ /* 0x010fea0003900000 */
[----:B------:R-:W4:Y:S02]  /*be60*/  @!P0 SYNCS.PHASECHK.TRANS64 P0, [R3+URZ+0x40], R0 ;  /* 0x00004000030085a7 */ /* 0x000f2400080010ff */
[----:B----4-:R-:W-:Y:S05]  /*be70*/  @!P0 BRA `(.L_x_121) ;  /* 0xfffffffc00f08947 */ /* 0x010fea000383ffff */
[----:B------:R-:W-:Y:S05]  /*be80*/  BRA `(.L_x_120) ;  /* 0xffffffb400947947 */ /* 0x000fea000383ffff */
.L_x_129:
[----:B-1----:R1:W4:Y:S02]  /*be90*/  SYNCS.PHASECHK.TRANS64.TRYWAIT P0, [R0+URZ+0x40], R7 ;  /* 0x00004007000075a7 */ /* 0x00232400080011ff */
[----:B----4-:R-:W-:Y:S05]  /*bea0*/  @!P0 NANOSLEEP.SYNCS 0x989680 ;  /* 0x009896800000895d */ /* 0x010fea0003900000 */
[----:B------:R-:W4:Y:S02]  /*beb0*/  @!P0 SYNCS.PHASECHK.TRANS64 P0, [R0+URZ+0x40], R7 ;  /* 0x00004007000085a7 */ /* 0x000f2400080010ff */
[----:B----4-:R-:W-:Y:S05]  /*bec0*/  @!P0 BRA `(.L_x_129) ;  /* 0xfffffffc00f08947 */ /* 0x010fea000383ffff */
[----:B------:R-:W-:Y:S05]  /*bed0*/  BRA `(.L_x_128) ;  /* 0xffffffc800887947 */ /* 0x000fea000383ffff */
.L_x_137:
[----:B-1----:R1:W2:Y:S02]  /*bee0*/  SYNCS.PHASECHK.TRANS64.TRYWAIT P0, [R3+URZ+0x40], R0 ;  /* 0x00004000030075a7 */ /* 0x0022a400080011ff */
[----:B--2---:R-:W-:Y:S05]  /*bef0*/  @!P0 NANOSLEEP.SYNCS 0x989680 ;  /* 0x009896800000895d */ /* 0x004fea0003900000 */
[----:B------:R-:W2:Y:S02]  /*bf00*/  @!P0 SYNCS.PHASECHK.TRANS64 P0, [R3+URZ+0x40], R0 ;  /* 0x00004000030085a7 */ /* 0x000ea400080010ff */
[----:B--2---:R-:W-:Y:S05]  /*bf10*/  @!P0 BRA `(.L_x_137) ;  /* 0xfffffffc00f08947 */ /* 0x004fea000383ffff */
[----:B------:R-:W-:Y:S05]  /*bf20*/  BRA `(.L_x_136) ;  /* 0xffffffdc007c7947 */ /* 0x000fea000383ffff */
        .weak           $__internal_0_$__cuda_sm10x_tcgen05_guardrail_trap_col_being_dealloced_not_returned_by_alloc
        .type           $__internal_0_$__cuda_sm10x_tcgen05_guardrail_trap_col_being_dealloced_not_returned_by_alloc,@function
        .size           $__internal_0_$__cuda_sm10x_tcgen05_guardrail_trap_col_being_dealloced_not_returned_by_alloc,($__internal_1_$__cuda_sm10x_tcgen05_guardrail_trap_phase_invalid_during_alloc - $__internal_0_$__cuda_sm10x_tcgen05_guardrail_trap_col_being_dealloced_not_returned_by_alloc)
$__internal_0_$__cuda_sm10x_tcgen05_guardrail_trap_col_being_dealloced_not_returned_by_alloc:
[----:B------:R-:W-:Y:S05]  /*bf30*/  BPT.TRAP 0x1 ;  /* 0x000000040000795c */ /* 0x000fea0000300000 */
[----:B------:R-:W-:-:S04]  /*bf40*/  HFMA2 R3, -RZ, RZ, 0, 0 ;  /* 0x00000000ff037431 */ /* 0x000fc800000001ff */
[----:B------:R-:W-:Y:S05]  /*bf50*/  RET.REL.NODEC R2 `(_ZN7cutlass13device_kernelINS_4gemm6kernel13GemmUniversalIN4cute5tupleIJiiiiEEENS1_10collective13CollectiveMmaINS1_35MainloopSm100TmaUmmaWarpSpecializedILi4ELi2ELi2ENS5_IJNS4_1CILi2EEENSA_ILi1EEESC_EEEEENS5_IJNSA_ILi256EEESF_NSA_ILi32EEEEEENS_10bfloat16_tENS5_IJlSC_lEEESI_SJ_NS4_8TiledMMAINS4_8MMA_AtomIJNS4_26SM100_MMA_F16BF16_2x1SM_SSISI_SI_fLi256ELi256ELNS4_4UMMA5MajorE0ELSO_0ELNSN_7ScaleInE0ELSP_0EEEEEENS4_6LayoutINS5_IJSC_SC_SC_EEENS5_IJNSA_ILi0EEESU_SU_EEEEENS5_IJNS4_10UnderscoreESX_SX_EEEEENS4_18SM100_TMA_2SM_LOADENS4_14ComposedLayoutINS4_7SwizzleILi2ELi4ELi3EEENS4_18smem_ptr_flag_bitsILi16EEENSS_INS5_IJNSA_ILi8EEESG_EEENS5_IJSG_SC_EEEEEEEvNS4_8identityES10_S1A_vS1B_EENS_8epilogue10collective18CollectiveEpilogueINS1D_23Sm100TmaWarpSpecializedILi4ELi2ELi64ELb1ELb0EEEJNS5_IJNSA_ILi128EEESF_SG_EEENS5_IJNSS_IS1I_SC_EENSS_INSA_ILi64EEESC_EEEEESI_SJ_SI_SJ_NS1D_6fusion15FusionCallbacksIS1H_NS1O_17LinearCombinationISI_fSI_fLNS_15FloatRoundStyleE2EEES1J_S1N_JEEENS4_5SM1004TMEM4LOAD26SM100_TMEM_LOAD_32dp32b64xENS4_13SM90_TMA_LOADENS11_INS12_ILi3ELi4ELi3EEES15_NSS_INS5_IJS16_S1L_EEENS5_IJS1L_SC_EEEEEEENS4_39AutoVectorizingCopyWithAssumedAlignmentILi128EEENS4_14SM90_TMA_STOREES23_S25_S25_EEEvvEEEEvNT_6ParamsE) ;  /* 0xffffff4002287950 */ /* 0x000fea0003c3ffff */
        .weak           $__internal_1_$__cuda_sm10x_tcgen05_guardrail_trap_phase_invalid_during_alloc
        .type           $__internal_1_$__cuda_sm10x_tcgen05_guardrail_trap_phase_invalid_during_alloc,@function
        .size           $__internal_1_$__cuda_sm10x_tcgen05_guardrail_trap_phase_invalid_during_alloc,($__internal_2_$__cuda_sm10x_tcgen05_guardrail_trap_unallocated_columns_being_dealloced - $__internal_1_$__cuda_sm10x_tcgen05_guardrail_trap_phase_invalid_during_alloc)
$__internal_1_$__cuda_sm10x_tcgen05_guardrail_trap_phase_invalid_during_alloc:
[----:B------:R-:W-:Y:S05]  /*bf60*/  BPT.TRAP 0x1 ;  /* 0x000000040000795c */ /* 0x000fea0000300000 */
[----:B------:R-:W-:-:S04]  /*bf70*/  MOV R3, 0x0 ;  /* 0x0000000000037802 */ /* 0x000fc80000000f00 */
[----:B------:R-:W-:Y:S05]  /*bf80*/  RET.REL.NODEC R2 `(_ZN7cutlass13device_kernelINS_4gemm6kernel13GemmUniversalIN4cute5tupleIJiiiiEEENS1_10collective13CollectiveMmaINS1_35MainloopSm100TmaUmmaWarpSpecializedILi4ELi2ELi2ENS5_IJNS4_1CILi2EEENSA_ILi1EEESC_EEEEENS5_IJNSA_ILi256EEESF_NSA_ILi32EEEEEENS_10bfloat16_tENS5_IJlSC_lEEESI_SJ_NS4_8TiledMMAINS4_8MMA_AtomIJNS4_26SM100_MMA_F16BF16_2x1SM_SSISI_SI_fLi256ELi256ELNS4_4UMMA5MajorE0ELSO_0ELNSN_7ScaleInE0ELSP_0EEEEEENS4_6LayoutINS5_IJSC_SC_SC_EEENS5_IJNSA_ILi0EEESU_SU_EEEEENS5_IJNS4_10UnderscoreESX_SX_EEEEENS4_18SM100_TMA_2SM_LOADENS4_14ComposedLayoutINS4_7SwizzleILi2ELi4ELi3EEENS4_18smem_ptr_flag_bitsILi16EEENSS_INS5_IJNSA_ILi8EEESG_EEENS5_IJSG_SC_EEEEEEEvNS4_8identityES10_S1A_vS1B_EENS_8epilogue10collective18CollectiveEpilogueINS1D_23Sm100TmaWarpSpecializedILi4ELi2ELi64ELb1ELb0EEEJNS5_IJNSA_ILi128EEESF_SG_EEENS5_IJNSS_IS1I_SC_EENSS_INSA_ILi64EEESC_EEEEESI_SJ_SI_SJ_NS1D_6fusion15FusionCallbacksIS1H_NS1O_17LinearCombinationISI_fSI_fLNS_15FloatRoundStyleE2EEES1J_S1N_JEEENS4_5SM1004TMEM4LOAD26SM100_TMEM_LOAD_32dp32b64xENS4_13SM90_TMA_LOADENS11_INS12_ILi3ELi4ELi3EEES15_NSS_INS5_IJS16_S1L_EEENS5_IJS1L_SC_EEEEEEENS4_39AutoVectorizingCopyWithAssumedAlignmentILi128EEENS4_14SM90_TMA_STOREES23_S25_S25_EEEvvEEEEvNT_6ParamsE) ;  /* 0xffffff40021c7950 */ /* 0x000fea0003c3ffff */
        .weak           $__internal_2_$__cuda_sm10x_tcgen05_guardrail_trap_unallocated_columns_being_dealloced
        .type           $__internal_2_$__cuda_sm10x_tcgen05_guardrail_trap_unallocated_columns_being_dealloced,@function
        .size           $__internal_2_$__cuda_sm10x_tcgen05_guardrail_trap_unallocated_columns_being_dealloced,(.L_x_191 - $__internal_2_$__cuda_sm10x_tcgen05_guardrail_trap_unallocated_columns_being_dealloced)
$__internal_2_$__cuda_sm10x_tcgen05_guardrail_trap_unallocated_columns_being_dealloced:
[----:B------:R-:W-:Y:S05]  /*bf90*/  BPT.TRAP 0x1 ;  /* 0x000000040000795c */ /* 0x000fea0000300000 */
[----:B------:R-:W-:-:S04]  /*bfa0*/  HFMA2 R3, -RZ, RZ, 0, 0 ;  /* 0x00000000ff037431 */ /* 0x000fc800000001ff */
[----:B------:R-:W-:Y:S05]  /*bfb0*/  RET.REL.NODEC R2 `(_ZN7cutlass13device_kernelINS_4gemm6kernel13GemmUniversalIN4cute5tupleIJiiiiEEENS1_10collective13CollectiveMmaINS1_35MainloopSm100TmaUmmaWarpSpecializedILi4ELi2ELi2ENS5_IJNS4_1CILi2EEENSA_ILi1EEESC_EEEEENS5_IJNSA_ILi256EEESF_NSA_ILi32EEEEEENS_10bfloat16_tENS5_IJlSC_lEEESI_SJ_NS4_8TiledMMAINS4_8MMA_AtomIJNS4_26SM100_MMA_F16BF16_2x1SM_SSISI_SI_fLi256ELi256ELNS4_4UMMA5MajorE0ELSO_0ELNSN_7ScaleInE0ELSP_0EEEEEENS4_6LayoutINS5_IJSC_SC_SC_EEENS5_IJNSA_ILi0EEESU_SU_EEEEENS5_IJNS4_10UnderscoreESX_SX_EEEEENS4_18SM100_TMA_2SM_LOADENS4_14ComposedLayoutINS4_7SwizzleILi2ELi4ELi3EEENS4_18smem_ptr_flag_bitsILi16EEENSS_INS5_IJNSA_ILi8EEESG_EEENS5_IJSG_SC_EEEEEEEvNS4_8identityES10_S1A_vS1B_EENS_8epilogue10collective18CollectiveEpilogueINS1D_23Sm100TmaWarpSpecializedILi4ELi2ELi64ELb1ELb0EEEJNS5_IJNSA_ILi128EEESF_SG_EEENS5_IJNSS_IS1I_SC_EENSS_INSA_ILi64EEESC_EEEEESI_SJ_SI_SJ_NS1D_6fusion15FusionCallbacksIS1H_NS1O_17LinearCombinationISI_fSI_fLNS_15FloatRoundStyleE2EEES1J_S1N_JEEENS4_5SM1004TMEM4LOAD26SM100_TMEM_LOAD_32dp32b64xENS4_13SM90_TMA_LOADENS11_INS12_ILi3ELi4ELi3EEES15_NSS_INS5_IJS16_S1L_EEENS5_IJS1L_SC_EEEEEEENS4_39AutoVectorizingCopyWithAssumedAlignmentILi128EEENS4_14SM90_TMA_STOREES23_S25_S25_EEEvvEEEEvNT_6ParamsE) ;  /* 0xffffff4002107950 */ /* 0x000fea0003c3ffff */
.L_x_190:
[----:B------:R-:W-:-:S00]  /*bfc0*/  BRA `(.L_x_190) ;  /* 0xfffffffc00fc7947 */ /* 0x000fc0000383ffff */
[----:B------:R-:W-:-:S00]  /*bfd0*/  NOP ;  /* 0x0000000000007918 */ /* 0x000fc00000000000 */
        /* <DEDUP_REMOVED lines=10> */
.L_x_191:


//--------------------- .nv.global.init           --------------------------
	.section	.nv.global.init,"aw",@progbits
.nv.global.init:
	.type		$str$27,@object
	.size		$str$27,($str$28 - $str$27)
$str$27:
        /*0000*/ 	.byte	0x28, 0x61, 0x64, 0x64, 0x72, 0x65, 0x73, 0x73, 0x20, 0x26, 0x20, 0x6d, 0x61, 0x73, 0x6b, 0x29
        /*0010*/ 	.byte	0x20, 0x3d, 0x3d, 0x20, 0x30, 0x00
	.type		$str$28,@object
	.size		$str$28,($str$26 - $str$28)
$str$28:
        /*0016*/ 	.byte	0x2f, 0x74, 0x6d, 0x70, 0x2f, 0x63, 0x75, 0x74, 0x6c, 0x61, 0x73, 0x73, 0x5f, 0x73, 0x77, 0x65
        /*0026*/ 	.byte	0x65, 0x70, 0x5f, 0x73, 0x72, 0x63, 0x2f, 0x69, 0x6e, 0x63, 0x6c, 0x75, 0x64, 0x65, 0x2f, 0x63
        /*0036*/ 	.byte	0x75, 0x74, 0x65, 0x2f, 0x70, 0x6f, 0x69, 0x6e, 0x74, 0x65, 0x72, 0x5f, 0x66, 0x6c, 0x61, 0x67
        /*0046*/ 	.byte	0x67, 0x65, 0x64, 0x2e, 0x68, 0x70, 0x70, 0x00
	.type		$str$26,@object
	.size		$str$26,($str$25 - $str$26)
$str$26:
        /*004e*/ 	.byte	0x2f, 0x74, 0x6d, 0x70, 0x2f, 0x63, 0x75, 0x74, 0x6c, 0x61, 0x73, 0x73, 0x5f, 0x73, 0x77, 0x65
        /*005e*/ 	.byte	0x65, 0x70, 0x5f, 0x73, 0x72, 0x63, 0x2f, 0x69, 0x6e, 0x63, 0x6c, 0x75, 0x64, 0x65, 0x2f, 0x63
        /*006e*/ 	.byte	0x75, 0x74, 0x65, 0x2f, 0x61, 0x74, 0x6f, 0x6d, 0x2f, 0x63, 0x6f, 0x70, 0x79, 0x5f, 0x74, 0x72
        /*007e*/ 	.byte	0x61, 0x69, 0x74, 0x73, 0x5f, 0x73, 0x6d, 0x31, 0x30, 0x30, 0x2e, 0x68, 0x70, 0x70, 0x00
	.type		$str$25,@object
	.size		$str$25,(__unnamed_1 - $str$25)
$str$25:
        /*008d*/ 	.byte	0x28, 0x28, 0x75, 0x69, 0x6e, 0x74, 0x33, 0x32, 0x5f, 0x74, 0x28, 0x74, 0x68, 0x72, 0x65, 0x61
        /*009d*/ 	.byte	0x64, 0x49, 0x64, 0x78, 0x2e, 0x78, 0x29, 0x20, 0x2f, 0x20, 0x33, 0x32, 0x29, 0x20, 0x25, 0x20
        /*00ad*/ 	.byte	0x34, 0x29, 0x20, 0x3d, 0x3d, 0x20, 0x28, 0x28, 0x28, 0x74, 0x6d, 0x65, 0x6d, 0x5f, 0x61, 0x64
        /*00bd*/ 	.byte	0x64, 0x72, 0x20, 0x3e, 0x3e, 0x20, 0x31, 0x36, 0x29, 0x20, 0x2f, 0x20, 0x33, 0x32, 0x29, 0x20
        /*00cd*/ 	.byte	0x25, 0x20, 0x34, 0x29, 0x00
	.type		__unnamed_1,@object
	.size		__unnamed_1,(__unnamed_2 - __unnamed_1)
__unnamed_1:
        /*00d2*/ 	.byte	0x61, 0x75, 0x74, 0x6f, 0x20, 0x63, 0x75, 0x74, 0x65, 0x3a, 0x3a, 0x61, 0x73, 0x5f, 0x70, 0x6f
        /* <DEDUP_REMOVED lines=24> */
        /*0262*/ 	.byte	0x38, 0x31, 0x39, 0x32, 0x3e, 0x3e, 0x3e, 0x3e, 0x5d, 0x00
	.type		__unnamed_2,@object
	.size		__unnamed_2,(.L_2 - __unnamed_2)
__unnamed_2:
        /* <DEDUP_REMOVED lines=43> */
        /*051c*/ 	.byte	0x74, 0x65, 0x3a, 0x3a, 0x43, 0x3c, 0x30, 0x3e, 0x3e, 0x3e, 0x3e, 0x5d, 0x00
.L_2:


//--------------------- .nv.shared._ZN7cutlass13device_kernelINS_4gemm6kernel13GemmUniversalIN4cute5tupleIJiiiiEEENS1_10collective13CollectiveMmaINS1_35MainloopSm100TmaUmmaWarpSpecializedILi4ELi2ELi2ENS5_IJNS4_1CILi2EEENSA_ILi1EEESC_EEEEENS5_IJNSA_ILi256EEESF_NSA_ILi32EEEEEENS_10bfloat16_tENS5_IJlSC_lEEESI_SJ_NS4_8TiledMMAINS4_8MMA_AtomIJNS4_26SM100_MMA_F16BF16_2x1SM_SSISI_SI_fLi256ELi256ELNS4_4UMMA5MajorE0ELSO_0ELNSN_7ScaleInE0ELSP_0EEEEEENS4_6LayoutINS5_IJSC_SC_SC_EEENS5_IJNSA_ILi0EEESU_SU_EEEEENS5_IJNS4_10UnderscoreESX_SX_EEEEENS4_18SM100_TMA_2SM_LOADENS4_14ComposedLayoutINS4_7SwizzleILi2ELi4ELi3EEENS4_18smem_ptr_flag_bitsILi16EEENSS_INS5_IJNSA_ILi8EEESG_EEENS5_IJSG_SC_EEEEEEEvNS4_8identityES10_S1A_vS1B_EENS_8epilogue10collective18CollectiveEpilogueINS1D_23Sm100TmaWarpSpecializedILi4ELi2ELi64ELb1ELb0EEEJNS5_IJNSA_ILi128EEESF_SG_EEENS5_IJNSS_IS1I_SC_EENSS_INSA_ILi64EEESC_EEEEESI_SJ_SI_SJ_NS1D_6fusion15FusionCallbacksIS1H_NS1O_17LinearCombinationISI_fSI_fLNS_15FloatRoundStyleE2EEES1J_S1N_JEEENS4_5SM1004TMEM4LOAD26SM100_TMEM_LOAD_32dp32b64xENS4_13SM90_TMA_LOADENS11_INS12_ILi3ELi4ELi3EEES15_NSS_INS5_IJS16_S1L_EEENS5_IJS1L_SC_EEEEEEENS4_39AutoVectorizingCopyWithAssumedAlignmentILi128EEENS4_14SM90_TMA_STOREES23_S25_S25_EEEvvEEEEvNT_6ParamsE --------------------------
	.section	.nv.shared._ZN7cutlass13device_kernelINS_4gemm6kernel13GemmUniversalIN4cute5tupleIJiiiiEEENS1_10collective13CollectiveMmaINS1_35MainloopSm100TmaUmmaWarpSpecializedILi4ELi2ELi2ENS5_IJNS4_1CILi2EEENSA_ILi1EEESC_EEEEENS5_IJNSA_ILi256EEESF_NSA_ILi32EEEEEENS_10bfloat16_tENS5_IJlSC_lEEESI_SJ_NS4_8TiledMMAINS4_8MMA_AtomIJNS4_26SM100_MMA_F16BF16_2x1SM_SSISI_SI_fLi256ELi256ELNS4_4UMMA5MajorE0ELSO_0ELNSN_7ScaleInE0ELSP_0EEEEEENS4_6LayoutINS5_IJSC_SC_SC_EEENS5_IJNSA_ILi0EEESU_SU_EEEEENS5_IJNS4_10UnderscoreESX_SX_EEEEENS4_18SM100_TMA_2SM_LOADENS4_14ComposedLayoutINS4_7SwizzleILi2ELi4ELi3EEENS4_18smem_ptr_flag_bitsILi16EEENSS_INS5_IJNSA_ILi8EEESG_EEENS5_IJSG_SC_EEEEEEEvNS4_8identityES10_S1A_vS1B_EENS_8epilogue10collective18CollectiveEpilogueINS1D_23Sm100TmaWarpSpecializedILi4ELi2ELi64ELb1ELb0EEEJNS5_IJNSA_ILi128EEESF_SG_EEENS5_IJNSS_IS1I_SC_EENSS_INSA_ILi64EEESC_EEEEESI_SJ_SI_SJ_NS1D_6fusion15FusionCallbacksIS1H_NS1O_17LinearCombinationISI_fSI_fLNS_15FloatRoundStyleE2EEES1J_S1N_JEEENS4_5SM1004TMEM4LOAD26SM100_TMEM_LOAD_32dp32b64xENS4_13SM90_TMA_LOADENS11_INS12_ILi3ELi4ELi3EEES15_NSS_INS5_IJS16_S1L_EEENS5_IJS1L_SC_EEEEEEENS4_39AutoVectorizingCopyWithAssumedAlignmentILi128EEENS4_14SM90_TMA_STOREES23_S25_S25_EEEvvEEEEvNT_6ParamsE,"aw",@nobits
	.sectionflags	@""
	.align	16
	.zero		1024


//--------------------- .nv.shared.reserved.0     --------------------------
	.section	.nv.shared.reserved.0,"aw",@nobits
	.weak		__nv_reservedSMEM_offset_0_alias
	.size		__nv_reservedSMEM_offset_0_alias, 0, 64
	.other		__nv_reservedSMEM_offset_0_alias,@"STO_CUDA_RESERVED_SHARED STV_DEFAULT"
__nv_reservedSMEM_offset_0_alias:
	.zero		0
.nv.shared.reserved.0:
	.zero		64
	.weak		__nv_reservedSMEM_tcgen05_partition
	.type		__nv_reservedSMEM_tcgen05_partition,@object
	.size		__nv_reservedSMEM_tcgen05_partition,(.L_0 - __nv_reservedSMEM_tcgen05_partition)
__nv_reservedSMEM_tcgen05_partition:
	.zero		32
.L_0:


//--------------------- .nv.global                --------------------------
	.section	.nv.global,"aw",@nobits
.nv.global:
	.type		_ZN39_INTERNAL_861b4543_4_k_cu_93caab11_83814cute1_E,@object
	.size		_ZN39_INTERNAL_861b4543_4_k_cu_93caab11_83814cute1_E,(_ZN39_INTERNAL_861b4543_4_k_cu_93caab11_83814cuda3std3__45__cpo6cbeginE - _ZN39_INTERNAL_861b4543_4_k_cu_93caab11_83814cute1_E)
_ZN39_INTERNAL_861b4543_4_k_cu_93caab11_83814cute1_E:
	.zero		1
	.type		_ZN39_INTERNAL_861b4543_4_k_cu_93caab11_83814cuda3std3__45__cpo6cbeginE,@object
	.size		_ZN39_INTERNAL_861b4543_4_k_cu_93caab11_83814cuda3std3__45__cpo6cbeginE,(_ZN39_INTERNAL_861b4543_4_k_cu_93caab11_83814cuda3std3__48in_placeE - _ZN39_INTERNAL_861b4543_4_k_cu_93caab11_83814cuda3std3__45__cpo6cbeginE)
_ZN39_INTERNAL_861b4543_4_k_cu_93caab11_83814cuda3std3__45__cpo6cbeginE:
	.zero		1
	.type		_ZN39_INTERNAL_861b4543_4_k_cu_93caab11_83814cuda3std3__48in_placeE,@object
	.size		_ZN39_INTERNAL_861b4543_4_k_cu_93caab11_83814cuda3std3__48in_placeE,(_ZN39_INTERNAL_861b4543_4_k_cu_93caab11_83814cuda3std6ranges3__45__cpo9iter_moveE - _ZN39_INTERNAL_861b4543_4_k_cu_93caab11_83814cuda3std3__48in_placeE)
_ZN39_INTERNAL_861b4543_4_k_cu_93caab11_83814cuda3std3__48in_placeE:
	.zero		1
	.type		_ZN39_INTERNAL_861b4543_4_k_cu_93caab11_83814cuda3std6ranges3__45__cpo9iter_moveE,@object
	.size		_ZN39_INTERNAL_861b4543_4_k_cu_93caab11_83814cuda3std6ranges3__45__cpo9iter_moveE,(_ZN39_INTERNAL_861b4543_4_k_cu_93caab11_83814cuda3std3__45__cpo5beginE - _ZN39_INTERNAL_861b4543_4_k_cu_93caab11_83814cuda3std6ranges3__45__cpo9iter_moveE)
_ZN39_INTERNAL_861b4543_4_k_cu_93caab11_83814cuda3std6ranges3__45__cpo9iter_moveE:
	.zero		1
	.type		_ZN39_INTERNAL_861b4543_4_k_cu_93caab11_83814cuda3std3__45__cpo5beginE,@object
	.size		_ZN39_INTERNAL_861b4543_4_k_cu_93caab11_83814cuda3std3__45__cpo5beginE,(_ZN39_INTERNAL_861b4543_4_k_cu_93caab11_83814cuda3std3__441_GLOBAL__N__861b4543_4_k_cu_93caab11_83816ignoreE - _ZN39_INTERNAL_861b4543_4_k_cu_93caab11_83814cuda3std3__45__cpo5beginE)
_ZN39_INTERNAL_861b4543_4_k_cu_93caab11_83814cuda3std3__45__cpo5beginE:
	.zero		1
	.type		_ZN39_INTERNAL_861b4543_4_k_cu_93caab11_83814cuda3std3__441_GLOBAL__N__861b4543_4_k_cu_93caab11_83816ignoreE,@object
	.size		_ZN39_INTERNAL_861b4543_4_k_cu_93caab11_83814cuda3std3__441_GLOBAL__N__861b4543_4_k_cu_93caab11_83816ignoreE,(_ZN39_INTERNAL_861b4543_4_k_cu_93caab11_83814cute7productE - _ZN39_INTERNAL_861b4543_4_k_cu_93caab11_83814cuda3std3__441_GLOBAL__N__861b4543_4_k_cu_93caab11_83816ignoreE)
_ZN39_INTERNAL_861b4543_4_k_cu_93caab11_83814cuda3std3__441_GLOBAL__N__861b4543_4_k_cu_93caab11_83816ignoreE:
	.zero		1
	.type		_ZN39_INTERNAL_861b4543_4_k_cu_93caab11_83814cute7productE,@object
	.size		_ZN39_INTERNAL_861b4543_4_k_cu_93caab11_83814cute7productE,(_ZN39_INTERNAL_861b4543_4_k_cu_93caab11_83814cuda3std3__45__cpo3endE - _ZN39_INTERNAL_861b4543_4_k_cu_93caab11_83814cute7productE)
_ZN39_INTERNAL_861b4543_4_k_cu_93caab11_83814cute7productE:
	.zero		1
	.type		_ZN39_INTERNAL_861b4543_4_k_cu_93caab11_83814cuda3std3__45__cpo3endE,@object
	.size		_ZN39_INTERNAL_861b4543_4_k_cu_93caab11_83814cuda3std3__45__cpo3endE,(_ZN39_INTERNAL_861b4543_4_k_cu_93caab11_83814cuda3std3__419piecewise_constructE - _ZN39_INTERNAL_861b4543_4_k_cu_93caab11_83814cuda3std3__45__cpo3endE)
_ZN39_INTERNAL_861b4543_4_k_cu_93caab11_83814cuda3std3__45__cpo3endE:
	.zero		1
	.type		_ZN39_INTERNAL_861b4543_4_k_cu_93caab11_83814cuda3std3__419piecewise_constructE,@object
	.size		_ZN39_INTERNAL_861b4543_4_k_cu_93caab11_83814cuda3std3__419piecewise_constructE,(_ZN39_INTERNAL_861b4543_4_k_cu_93caab11_83814cuda3std3__45__cpo4cendE - _ZN39_INTERNAL_861b4543_4_k_cu_93caab11_83814cuda3std3__419piecewise_constructE)
_ZN39_INTERNAL_861b4543_4_k_cu_93caab11_83814cuda3std3__419piecewise_constructE:
	.zero		1
	.type		_ZN39_INTERNAL_861b4543_4_k_cu_93caab11_83814cuda3std3__45__cpo4cendE,@object
	.size		_ZN39_INTERNAL_861b4543_4_k_cu_93caab11_83814cuda3std3__45__cpo4cendE,(_ZN39_INTERNAL_861b4543_4_k_cu_93caab11_83814cuda3std6ranges3__45__cpo4swapE - _ZN39_INTERNAL_861b4543_4_k_cu_93caab11_83814cuda3std3__45__cpo4cendE)
_ZN39_INTERNAL_861b4543_4_k_cu_93caab11_83814cuda3std3__45__cpo4cendE:
	.zero		1
	.type		_ZN39_INTERNAL_861b4543_4_k_cu_93caab11_83814cuda3std6ranges3__45__cpo4swapE,@object
	.size		_ZN39_INTERNAL_861b4543_4_k_cu_93caab11_83814cuda3std6ranges3__45__cpo4swapE,(.L_10 - _ZN39_INTERNAL_861b4543_4_k_cu_93caab11_83814cuda3std6ranges3__45__cpo4swapE)
_ZN39_INTERNAL_861b4543_4_k_cu_93caab11_83814cuda3std6ranges3__45__cpo4swapE:
	.zero		1
.L_10:


//--------------------- .nv.constant0._ZN7cutlass13device_kernelINS_4gemm6kernel13GemmUniversalIN4cute5tupleIJiiiiEEENS1_10collective13CollectiveMmaINS1_35MainloopSm100TmaUmmaWarpSpecializedILi4ELi2ELi2ENS5_IJNS4_1CILi2EEENSA_ILi1EEESC_EEEEENS5_IJNSA_ILi256EEESF_NSA_ILi32EEEEEENS_10bfloat16_tENS5_IJlSC_lEEESI_SJ_NS4_8TiledMMAINS4_8MMA_AtomIJNS4_26SM100_MMA_F16BF16_2x1SM_SSISI_SI_fLi256ELi256ELNS4_4UMMA5MajorE0ELSO_0ELNSN_7ScaleInE0ELSP_0EEEEEENS4_6LayoutINS5_IJSC_SC_SC_EEENS5_IJNSA_ILi0EEESU_SU_EEEEENS5_IJNS4_10UnderscoreESX_SX_EEEEENS4_18SM100_TMA_2SM_LOADENS4_14ComposedLayoutINS4_7SwizzleILi2ELi4ELi3EEENS4_18smem_ptr_flag_bitsILi16EEENSS_INS5_IJNSA_ILi8EEESG_EEENS5_IJSG_SC_EEEEEEEvNS4_8identityES10_S1A_vS1B_EENS_8epilogue10collective18CollectiveEpilogueINS1D_23Sm100TmaWarpSpecializedILi4ELi2ELi64ELb1ELb0EEEJNS5_IJNSA_ILi128EEESF_SG_EEENS5_IJNSS_IS1I_SC_EENSS_INSA_ILi64EEESC_EEEEESI_SJ_SI_SJ_NS1D_6fusion15FusionCallbacksIS1H_NS1O_17LinearCombinationISI_fSI_fLNS_15FloatRoundStyleE2EEES1J_S1N_JEEENS4_5SM1004TMEM4LOAD26SM100_TMEM_LOAD_32dp32b64xENS4_13SM90_TMA_LOADENS11_INS12_ILi3ELi4ELi3EEES15_NSS_INS5_IJS16_S1L_EEENS5_IJS1L_SC_EEEEEEENS4_39AutoVectorizingCopyWithAssumedAlignmentILi128EEENS4_14SM90_TMA_STOREES23_S25_S25_EEEvvEEEEvNT_6ParamsE --------------------------
	.section	.nv.constant0._ZN7cutlass13device_kernelINS_4gemm6kernel13GemmUniversalIN4cute5tupleIJiiiiEEENS1_10collective13CollectiveMmaINS1_35MainloopSm100TmaUmmaWarpSpecializedILi4ELi2ELi2ENS5_IJNS4_1CILi2EEENSA_ILi1EEESC_EEEEENS5_IJNSA_ILi256EEESF_NSA_ILi32EEEEEENS_10bfloat16_tENS5_IJlSC_lEEESI_SJ_NS4_8TiledMMAINS4_8MMA_AtomIJNS4_26SM100_MMA_F16BF16_2x1SM_SSISI_SI_fLi256ELi256ELNS4_4UMMA5MajorE0ELSO_0ELNSN_7ScaleInE0ELSP_0EEEEEENS4_6LayoutINS5_IJSC_SC_SC_EEENS5_IJNSA_ILi0EEESU_SU_EEEEENS5_IJNS4_10UnderscoreESX_SX_EEEEENS4_18SM100_TMA_2SM_LOADENS4_14ComposedLayoutINS4_7SwizzleILi2ELi4ELi3EEENS4_18smem_ptr_flag_bitsILi16EEENSS_INS5_IJNSA_ILi8EEESG_EEENS5_IJSG_SC_EEEEEEEvNS4_8identityES10_S1A_vS1B_EENS_8epilogue10collective18CollectiveEpilogueINS1D_23Sm100TmaWarpSpecializedILi4ELi2ELi64ELb1ELb0EEEJNS5_IJNSA_ILi128EEESF_SG_EEENS5_IJNSS_IS1I_SC_EENSS_INSA_ILi64EEESC_EEEEESI_SJ_SI_SJ_NS1D_6fusion15FusionCallbacksIS1H_NS1O_17LinearCombinationISI_fSI_fLNS_15FloatRoundStyleE2EEES1J_S1N_JEEENS4_5SM1004TMEM4LOAD26SM100_TMEM_LOAD_32dp32b64xENS4_13SM90_TMA_LOADENS11_INS12_ILi3ELi4ELi3EEES15_NSS_INS5_IJS16_S1L_EEENS5_IJS1L_SC_EEEEEEENS4_39AutoVectorizingCopyWithAssumedAlignmentILi128EEENS4_14SM90_TMA_STOREES23_S25_S25_EEEvvEEEEvNT_6ParamsE,"a",@progbits
	.sectionflags	@""
	.align	4
.nv.constant0._ZN7cutlass13device_kernelINS_4gemm6kernel13GemmUniversalIN4cute5tupleIJiiiiEEENS1_10collective13CollectiveMmaINS1_35MainloopSm100TmaUmmaWarpSpecializedILi4ELi2ELi2ENS5_IJNS4_1CILi2EEENSA_ILi1EEESC_EEEEENS5_IJNSA_ILi256EEESF_NSA_ILi32EEEEEENS_10bfloat16_tENS5_IJlSC_lEEESI_SJ_NS4_8TiledMMAINS4_8MMA_AtomIJNS4_26SM100_MMA_F16BF16_2x1SM_SSISI_SI_fLi256ELi256ELNS4_4UMMA5MajorE0ELSO_0ELNSN_7ScaleInE0ELSP_0EEEEEENS4_6LayoutINS5_IJSC_SC_SC_EEENS5_IJNSA_ILi0EEESU_SU_EEEEENS5_IJNS4_10UnderscoreESX_SX_EEEEENS4_18SM100_TMA_2SM_LOADENS4_14ComposedLayoutINS4_7SwizzleILi2ELi4ELi3EEENS4_18smem_ptr_flag_bitsILi16EEENSS_INS5_IJNSA_ILi8EEESG_EEENS5_IJSG_SC_EEEEEEEvNS4_8identityES10_S1A_vS1B_EENS_8epilogue10collective18CollectiveEpilogueINS1D_23Sm100TmaWarpSpecializedILi4ELi2ELi64ELb1ELb0EEEJNS5_IJNSA_ILi128EEESF_SG_EEENS5_IJNSS_IS1I_SC_EENSS_INSA_ILi64EEESC_EEEEESI_SJ_SI_SJ_NS1D_6fusion15FusionCallbacksIS1H_NS1O_17LinearCombinationISI_fSI_fLNS_15FloatRoundStyleE2EEES1J_S1N_JEEENS4_5SM1004TMEM4LOAD26SM100_TMEM_LOAD_32dp32b64xENS4_13SM90_TMA_LOADENS11_INS12_ILi3ELi4ELi3EEES15_NSS_INS5_IJS16_S1L_EEENS5_IJS1L_SC_EEEEEEENS4_39AutoVectorizingCopyWithAssumedAlignmentILi128EEENS4_14SM90_TMA_STOREES23_S25_S25_EEEvvEEEEvNT_6ParamsE:
	.zero		2944


//--------------------- SYMBOLS --------------------------

	.type		.nv.reservedSmem.offset0,@object
	.size		.nv.reservedSmem.offset0,0x4
	.type		.nv.reservedSmem.cap,@object
	.size		.nv.reservedSmem.cap,0x4
	.type		__assertfail,@function
